	.target	sm_90a

	.elftype	@"ET_EXEC"


//--------------------- .note.nv.tkinfo           --------------------------
	.section	.note.nv.tkinfo,"",@"SHT_NOTE"
	.sectionflags	@"SHF_NOTE_NV_TKINFO"
	.tkinfo
        /*0018*/ 	.word	0x00000002
        /*0030*/ 	.string	""
        /*0030*/ 	.string	"ptxas"
        /*0030*/ 	.string	"Cuda compilation tools, release 13.0, V13.0.88"
        /*0030*/ 	.string	"Build cuda_13.0.r13.0/compiler.36424714_0"
        /*0030*/ 	.string	"-v  -suppress-debug-info  -lineinfo  -arch sm_90a "



//--------------------- .note.nv.cuinfo           --------------------------
	.section	.note.nv.cuinfo,"",@"SHT_NOTE"
	.sectionflags	@"SHF_NOTE_NV_CUINFO"
        /*0018*/ 	.short	0x0002
        /*001a*/ 	.short	0x005a
        /*001c*/ 	.short	0x0082
	.zero		2


//--------------------- .nv.info                  --------------------------
	.section	.nv.info,"",@"SHT_CUDA_INFO"
	.align	4


	//----- nvinfo : EIATTR_REGCOUNT
	.align		4
        /*0000*/ 	.byte	0x04, 0x2f
        /*0002*/ 	.short	(.L_1 - .L_0)
	.align		4
.L_0:
        /*0004*/ 	.word	index@(matmul_kernel)
        /*0008*/ 	.word	0x000000ff


	//----- nvinfo : EIATTR_FRAME_SIZE
	.align		4
.L_1:
        /*000c*/ 	.byte	0x04, 0x11
        /*000e*/ 	.short	(.L_3 - .L_2)
	.align		4
.L_2:
        /*0010*/ 	.word	index@(matmul_kernel)
        /*0014*/ 	.word	0x00002690


	//----- nvinfo : EIATTR_MIN_STACK_SIZE
	.align		4
.L_3:
        /*0018*/ 	.byte	0x04, 0x12
        /*001a*/ 	.short	(.L_5 - .L_4)
	.align		4
.L_4:
        /*001c*/ 	.word	index@(matmul_kernel)
        /*0020*/ 	.word	0x00002690
.L_5:


//--------------------- .nv.compat                --------------------------
	.section	.nv.compat,"",@"SHT_CUDA_COMPAT_INFO"
	.align	4
        /*0000*/ 	.byte	0x02, 0x09, 0x01, 0x00, 0x02, 0x02, 0x04, 0x00, 0x02, 0x05, 0x05, 0x00, 0x03, 0x07, 0x01, 0x01
        /*0010*/ 	.byte	0x02, 0x03, 0x00, 0x00, 0x02, 0x06, 0x01, 0x00, 0x04, 0x0b, 0x08, 0x00, 0x00, 0x00, 0x00, 0x00
        /*0020*/ 	.byte	0x00, 0x00, 0x00, 0x00


//--------------------- .nv.info.matmul_kernel    --------------------------
	.section	.nv.info.matmul_kernel,"",@"SHT_CUDA_INFO"
	.sectionflags	@""
	.align	4


	//----- nvinfo : EIATTR_CUDA_API_VERSION
	.align		4
        /*0000*/ 	.byte	0x04, 0x37
        /*0002*/ 	.short	(.L_7 - .L_6)
.L_6:
        /*0004*/ 	.word	0x00000082


	//----- nvinfo : EIATTR_KPARAM_INFO
	.align		4
.L_7:
        /*0008*/ 	.byte	0x04, 0x17
        /*000a*/ 	.short	(.L_9 - .L_8)
.L_8:
        /*000c*/ 	.word	0x00000000
        /*0010*/ 	.short	0x000d
        /*0012*/ 	.short	0x0048
        /*0014*/ 	.byte	0x00, 0xf4, 0x21, 0x00


	//----- nvinfo : EIATTR_KPARAM_INFO
	.align		4
.L_9:
        /*0018*/ 	.byte	0x04, 0x17
        /*001a*/ 	.short	(.L_11 - .L_10)
.L_10:
        /*001c*/ 	.word	0x00000000
        /*0020*/ 	.short	0x000c
        /*0022*/ 	.short	0x0040
        /*0024*/ 	.byte	0x00, 0xf4, 0x21, 0x00


	//----- nvinfo : EIATTR_KPARAM_INFO
	.align		4
.L_11:
        /*0028*/ 	.byte	0x04, 0x17
        /*002a*/ 	.short	(.L_13 - .L_12)
.L_12:
        /*002c*/ 	.word	0x00000000
        /*0030*/ 	.short	0x000b
        /*0032*/ 	.short	0x0038
        /*0034*/ 	.byte	0x00, 0xf0, 0x11, 0x00


	//----- nvinfo : EIATTR_KPARAM_INFO
	.align		4
.L_13:
        /*0038*/ 	.byte	0x04, 0x17
        /*003a*/ 	.short	(.L_15 - .L_14)
.L_14:
        /*003c*/ 	.word	0x00000000
        /*0040*/ 	.short	0x000a
        /*0042*/ 	.short	0x0034
        /*0044*/ 	.byte	0x00, 0xf0, 0x11, 0x00


	//----- nvinfo : EIATTR_KPARAM_INFO
	.align		4
.L_15:
        /*0048*/ 	.byte	0x04, 0x17
        /*004a*/ 	.short	(.L_17 - .L_16)
.L_16:
        /*004c*/ 	.word	0x00000000
        /*0050*/ 	.short	0x0009
        /*0052*/ 	.short	0x0030
        /*0054*/ 	.byte	0x00, 0xf0, 0x11, 0x00


	//----- nvinfo : EIATTR_KPARAM_INFO
	.align		4
.L_17:
        /*0058*/ 	.byte	0x04, 0x17
        /*005a*/ 	.short	(.L_19 - .L_18)
.L_18:
        /*005c*/ 	.word	0x00000000
        /*0060*/ 	.short	0x0008
        /*0062*/ 	.short	0x002c
        /*0064*/ 	.byte	0x00, 0xf0, 0x11, 0x00


	//----- nvinfo : EIATTR_KPARAM_INFO
	.align		4
.L_19:
        /*0068*/ 	.byte	0x04, 0x17
        /*006a*/ 	.short	(.L_21 - .L_20)
.L_20:
        /*006c*/ 	.word	0x00000000
        /*0070*/ 	.short	0x0007
        /*0072*/ 	.short	0x0028
        /*0074*/ 	.byte	0x00, 0xf0, 0x11, 0x00


	//----- nvinfo : EIATTR_KPARAM_INFO
	.align		4
.L_21:
        /*0078*/ 	.byte	0x04, 0x17
        /*007a*/ 	.short	(.L_23 - .L_22)
.L_22:
        /*007c*/ 	.word	0x00000000
        /*0080*/ 	.short	0x0006
        /*0082*/ 	.short	0x0024
        /*0084*/ 	.byte	0x00, 0xf0, 0x11, 0x00


	//----- nvinfo : EIATTR_KPARAM_INFO
	.align		4
.L_23:
        /*0088*/ 	.byte	0x04, 0x17
        /*008a*/ 	.short	(.L_25 - .L_24)
.L_24:
        /*008c*/ 	.word	0x00000000
        /*0090*/ 	.short	0x0005
        /*0092*/ 	.short	0x0020
        /*0094*/ 	.byte	0x00, 0xf0, 0x11, 0x00


	//----- nvinfo : EIATTR_KPARAM_INFO
	.align		4
.L_25:
        /*0098*/ 	.byte	0x04, 0x17
        /*009a*/ 	.short	(.L_27 - .L_26)
.L_26:
        /*009c*/ 	.word	0x00000000
        /*00a0*/ 	.short	0x0004
        /*00a2*/ 	.short	0x001c
        /*00a4*/ 	.byte	0x00, 0xf0, 0x11, 0x00


	//----- nvinfo : EIATTR_KPARAM_INFO
	.align		4
.L_27:
        /*00a8*/ 	.byte	0x04, 0x17
        /*00aa*/ 	.short	(.L_29 - .L_28)
.L_28:
        /*00ac*/ 	.word	0x00000000
        /*00b0*/ 	.short	0x0003
        /*00b2*/ 	.short	0x0018
        /*00b4*/ 	.byte	0x00, 0xf0, 0x11, 0x00


	//----- nvinfo : EIATTR_KPARAM_INFO
	.align		4
.L_29:
        /*00b8*/ 	.byte	0x04, 0x17
        /*00ba*/ 	.short	(.L_31 - .L_30)
.L_30:
        /*00bc*/ 	.word	0x00000000
        /*00c0*/ 	.short	0x0002
        /*00c2*/ 	.short	0x0010
        /*00c4*/ 	.byte	0x00, 0xf4, 0x21, 0x00


	//----- nvinfo : EIATTR_KPARAM_INFO
	.align		4
.L_31:
        /*00c8*/ 	.byte	0x04, 0x17
        /*00ca*/ 	.short	(.L_33 - .L_32)
.L_32:
        /*00cc*/ 	.word	0x00000000
        /*00d0*/ 	.short	0x0001
        /*00d2*/ 	.short	0x0008
        /*00d4*/ 	.byte	0x00, 0xf4, 0x21, 0x00


	//----- nvinfo : EIATTR_KPARAM_INFO
	.align		4
.L_33:
        /*00d8*/ 	.byte	0x04, 0x17
        /*00da*/ 	.short	(.L_35 - .L_34)
.L_34:
        /*00dc*/ 	.word	0x00000000
        /*00e0*/ 	.short	0x0000
        /*00e2*/ 	.short	0x0000
        /*00e4*/ 	.byte	0x00, 0xf4, 0x21, 0x00


	//----- nvinfo : EIATTR_SPARSE_MMA_MASK
	.align		4
.L_35:
        /*00e8*/ 	.byte	0x03, 0x50
        /*00ea*/ 	.short	0x0000


	//----- nvinfo : EIATTR_MAXREG_COUNT
	.align		4
        /*00ec*/ 	.byte	0x03, 0x1b
        /*00ee*/ 	.short	0x00ff


	//----- nvinfo : EIATTR_NUM_BARRIERS
	.align		4
        /*00f0*/ 	.byte	0x02, 0x4c
        /*00f2*/ 	.byte	0x01
	.zero		1


	//----- nvinfo : EIATTR_ANNOTATIONS
	.align		4
        /*00f4*/ 	.byte	0x04, 0x55
        /*00f6*/ 	.short	(.L_37 - .L_36)


	//   ....[0]....
.L_36:
        /*00f8*/ 	.word	0x00000001
        /*00fc*/ 	.byte	0x60, 0x0b, 0x00, 0x00, 0x01, 0x00, 0x00, 0x00, 0x80, 0x0b, 0x00, 0x00, 0x01, 0x00, 0x00, 0x00
        /* <DEDUP_REMOVED lines=4013> */
        /*fbdc*/ 	.byte	0x30, 0x80, 0x04, 0x00, 0x01, 0x00, 0x00, 0x00, 0x10, 0xf3, 0x04, 0x00


	//----- nvinfo : EIATTR_MERCURY_ISA_VERSION
	.align		4
.L_37:
        /*fbe8*/ 	.byte	0x03, 0x5f
        /*fbea*/ 	.short	0x0101


	//----- nvinfo : EIATTR_EXIT_INSTR_OFFSETS
	.align		4
        /*fbec*/ 	.byte	0x04, 0x1c
        /*fbee*/ 	.short	(.L_39 - .L_38)


	//   ....[0]....
.L_38:
        /*fbf0*/ 	.word	0x0004fca0


	//   ....[1]....
        /*fbf4*/ 	.word	0x0004fcd0


	//----- nvinfo : EIATTR_REQNTID
	.align		4
.L_39:
        /*fbf8*/ 	.byte	0x04, 0x10
        /*fbfa*/ 	.short	(.L_41 - .L_40)
.L_40:
        /*fbfc*/ 	.word	0x00000080
        /*fc00*/ 	.word	0x00000001
        /*fc04*/ 	.word	0x00000001


	//----- nvinfo : EIATTR_CBANK_PARAM_SIZE
	.align		4
.L_41:
        /*fc08*/ 	.byte	0x03, 0x19
        /*fc0a*/ 	.short	0x0050


	//----- nvinfo : EIATTR_PARAM_CBANK
	.align		4
        /*fc0c*/ 	.byte	0x04, 0x0a
        /*fc0e*/ 	.short	(.L_43 - .L_42)
	.align		4
.L_42:
        /*fc10*/ 	.word	index@(.nv.constant0.matmul_kernel)
        /*fc14*/ 	.short	0x0210
        /*fc16*/ 	.short	0x0050


	//----- nvinfo : EIATTR_SW_WAR
	.align		4
.L_43:
        /*fc18*/ 	.byte	0x04, 0x36
        /*fc1a*/ 	.short	(.L_45 - .L_44)
.L_44:
        /*fc1c*/ 	.word	0x00000008
.L_45:


//--------------------- .nv.callgraph             --------------------------
	.section	.nv.callgraph,"",@"SHT_CUDA_CALLGRAPH"
	.align	4
	.sectionentsize	8
	.align		4
        /*0000*/ 	.word	0x00000000
	.align		4
        /*0004*/ 	.word	0xffffffff
	.align		4
        /*0008*/ 	.word	0x00000000
	.align		4
        /*000c*/ 	.word	0xfffffffe
	.align		4
        /*0010*/ 	.word	0x00000000
	.align		4
        /*0014*/ 	.word	0xfffffffd
	.align		4
        /*0018*/ 	.word	0x00000000
	.align		4
        /*001c*/ 	.word	0xfffffffc


//--------------------- .text.matmul_kernel       --------------------------
	.section	.text.matmul_kernel,"ax",@progbits
	.align	128
        .global         matmul_kernel
        .type           matmul_kernel,@function
        .size           matmul_kernel,(.L_x_3 - matmul_kernel)
        .other          matmul_kernel,@"STO_CUDA_ENTRY STV_DEFAULT"
matmul_kernel:
.text.matmul_kernel:
[----:B------:R-:W0:Y:S08]  /*0000*/  LDC R1, c[0x0][0x28] ;  /* 0x00000a00ff017b82 */ /* 0x000e300000000800 */
[----:B------:R-:W1:Y:S01]  /*0010*/  LDC.64 R2, c[0x0][0x228] ;  /* 0x00008a00ff027b82 */ /* 0x000e620000000a00 */
[----:B------:R-:W2:Y:S01]  /*0020*/  S2R R7, SR_CTAID.X ;  /* 0x0000000000077919 */ /* 0x000ea20000002500 */
[----:B0-----:R-:W-:Y:S01]  /*0030*/  VIADD R1, R1, 0xffffd970 ;  /* 0xffffd97001017836 */ /* 0x001fe20000000000 */
[----:B------:R-:W-:Y:S01]  /*0040*/  ULDC.64 UR60, c[0x0][0x208] ;  /* 0x00008200003c7ab9 */ /* 0x000fe20000000a00 */
[----:B------:R-:W-:Y:S01]  /*0050*/  CS2R R224, SRZ ;  /* 0x0000000000e07805 */ /* 0x000fe2000001ff00 */
[----:B------:R-:W0:Y:S01]  /*0060*/  S2R R18, SR_TID.X ;  /* 0x0000000000127919 */ /* 0x000e220000002100 */
[----:B------:R-:W-:-:S02]  /*0070*/  CS2R R226, SRZ ;  /* 0x0000000000e27805 */ /* 0x000fc4000001ff00 */
[----:B------:R-:W-:Y:S02]  /*0080*/  CS2R R24, SRZ ;  /* 0x0000000000187805 */ /* 0x000fe4000001ff00 */
[----:B------:R-:W-:Y:S02]  /*0090*/  CS2R R26, SRZ ;  /* 0x00000000001a7805 */ /* 0x000fe4000001ff00 */
[----:B------:R-:W-:Y:S02]  /*00a0*/  CS2R R200, SRZ ;  /* 0x0000000000c87805 */ /* 0x000fe4000001ff00 */
[----:B------:R-:W-:Y:S02]  /*00b0*/  CS2R R202, SRZ ;  /* 0x0000000000ca7805 */ /* 0x000fe4000001ff00 */
[----:B------:R-:W-:Y:S02]  /*00c0*/  CS2R R196, SRZ ;  /* 0x0000000000c47805 */ /* 0x000fe4000001ff00 */
        /* <DEDUP_REMOVED lines=11> */
[----:B------:R-:W-:Y:S01]  /*0180*/  CS2R R32, SRZ ;  /* 0x0000000000207805 */ /* 0x000fe2000001ff00 */
[----:B-1----:R-:W-:Y:S01]  /*0190*/  VIADD R0, R3, 0xff ;  /* 0x000000ff03007836 */ /* 0x002fe20000000000 */
[----:B------:R-:W-:-:S02]  /*01a0*/  CS2R R34, SRZ ;  /* 0x0000000000227805 */ /* 0x000fc4000001ff00 */
[----:B------:R-:W-:Y:S02]  /*01b0*/  CS2R R148, SRZ ;  /* 0x0000000000947805 */ /* 0x000fe4000001ff00 */
[----:B------:R-:W-:Y:S02]  /*01c0*/  CS2R R150, SRZ ;  /* 0x0000000000967805 */ /* 0x000fe4000001ff00 */
[----:B------:R-:W-:Y:S02]  /*01d0*/  CS2R R144, SRZ ;  /* 0x0000000000907805 */ /* 0x000fe4000001ff00 */
[----:B------:R-:W-:Y:S02]  /*01e0*/  SHF.R.S32.HI R5, RZ, 0x1f, R0 ;  /* 0x0000001fff057819 */ /* 0x000fe40000011400 */
[----:B------:R-:W-:Y:S02]  /*01f0*/  CS2R R146, SRZ ;  /* 0x0000000000927805 */ /* 0x000fe4000001ff00 */
[----:B------:R-:W-:-:S02]  /*0200*/  CS2R R140, SRZ ;  /* 0x00000000008c7805 */ /* 0x000fc4000001ff00 */
[----:B------:R-:W-:Y:S02]  /*0210*/  CS2R R142, SRZ ;  /* 0x00000000008e7805 */ /* 0x000fe4000001ff00 */
[----:B------:R-:W-:Y:S02]  /*0220*/  LEA.HI R5, R5, R0, RZ, 0x8 ;  /* 0x0000000005057211 */ /* 0x000fe400078f40ff */
[----:B------:R-:W-:Y:S02]  /*0230*/  CS2R R36, SRZ ;  /* 0x0000000000247805 */ /* 0x000fe4000001ff00 */
[----:B--2---:R-:W-:Y:S02]  /*0240*/  IABS R10, R7 ;  /* 0x00000007000a7213 */ /* 0x004fe40000000000 */
[----:B------:R-:W-:Y:S02]  /*0250*/  CS2R R38, SRZ ;  /* 0x0000000000267805 */ /* 0x000fe4000001ff00 */
[----:B------:R-:W-:-:S02]  /*0260*/  SHF.R.S32.HI R6, RZ, 0x8, R5 ;  /* 0x00000008ff067819 */ /* 0x000fc40000011405 */
[----:B------:R-:W-:Y:S02]  /*0270*/  CS2R R120, SRZ ;  /* 0x0000000000787805 */ /* 0x000fe4000001ff00 */
[----:B------:R-:W-:Y:S02]  /*0280*/  CS2R R122, SRZ ;  /* 0x00000000007a7805 */ /* 0x000fe4000001ff00 */
[----:B------:R-:W-:Y:S02]  /*0290*/  CS2R R116, SRZ ;  /* 0x0000000000747805 */ /* 0x000fe4000001ff00 */
[-C--:B------:R-:W-:Y:S02]  /*02a0*/  IABS R9, R6.reuse ;  /* 0x0000000600097213 */ /* 0x080fe40000000000 */
[----:B------:R-:W-:Y:S02]  /*02b0*/  CS2R R118, SRZ ;  /* 0x0000000000767805 */ /* 0x000fe4000001ff00 */
[----:B------:R-:W-:-:S02]  /*02c0*/  IABS R12, R6 ;  /* 0x00000006000c7213 */ /* 0x000fc40000000000 */
[----:B------:R-:W-:Y:S01]  /*02d0*/  CS2R R112, SRZ ;  /* 0x0000000000707805 */ /* 0x000fe2000001ff00 */
[----:B------:R-:W1:Y:S01]  /*02e0*/  I2F.RP R0, R9 ;  /* 0x0000000900007306 */ /* 0x000e620000209400 */
        /* <DEDUP_REMOVED lines=13> */
[----:B------:R-:W-:Y:S01]  /*03c0*/  CS2R R64, SRZ ;  /* 0x0000000000407805 */ /* 0x000fe2000001ff00 */
[----:B-1----:R-:W1:Y:S01]  /*03d0*/  MUFU.RCP R0, R0 ;  /* 0x0000000000007308 */ /* 0x002e620000001000 */
        /* <DEDUP_REMOVED lines=15> */
[----:B------:R-:W-:Y:S01]  /*04d0*/  CS2R R82, SRZ ;  /* 0x0000000000527805 */ /* 0x000fe2000001ff00 */
[----:B-1----:R-:W-:Y:S01]  /*04e0*/  VIADD R4, R0, 0xffffffe ;  /* 0x0ffffffe00047836 */ /* 0x002fe20000000000 */
[----:B------:R-:W-:Y:S01]  /*04f0*/  CS2R R100, SRZ ;  /* 0x0000000000647805 */ /* 0x000fe2000001ff00 */
[----:B------:R-:W-:Y:S01]  /*0500*/  IMAD.MOV R0, RZ, RZ, -R12 ;  /* 0x000000ffff007224 */ /* 0x000fe200078e0a0c */
[----:B------:R-:W-:Y:S01]  /*0510*/  CS2R R102, SRZ ;  /* 0x0000000000667805 */ /* 0x000fe2000001ff00 */
[----:B------:R1:W2:Y:S01]  /*0520*/  F2I.FTZ.U32.TRUNC.NTZ R5, R4 ;  /* 0x0000000400057305 */ /* 0x0002a2000021f000 */
        /* <DEDUP_REMOVED lines=8> */
[----:B-1----:R-:W-:Y:S01]  /*05b0*/  IMAD.MOV.U32 R4, RZ, RZ, RZ ;  /* 0x000000ffff047224 */ /* 0x002fe200078e00ff */
[----:B------:R-:W-:-:S02]  /*05c0*/  CS2R R124, SRZ ;  /* 0x00000000007c7805 */ /* 0x000fc4000001ff00 */
[----:B------:R-:W-:Y:S02]  /*05d0*/  CS2R R126, SRZ ;  /* 0x00000000007e7805 */ /* 0x000fe4000001ff00 */
[----:B------:R-:W-:Y:S02]  /*05e0*/  CS2R R132, SRZ ;  /* 0x0000000000847805 */ /* 0x000fe4000001ff00 */
[----:B------:R-:W-:Y:S02]  /*05f0*/  CS2R R134, SRZ ;  /* 0x0000000000867805 */ /* 0x000fe4000001ff00 */
[----:B------:R-:W-:Y:S01]  /*0600*/  CS2R R136, SRZ ;  /* 0x0000000000887805 */ /* 0x000fe2000001ff00 */
[----:B--2---:R-:W-:Y:S01]  /*0610*/  IMAD.MOV R8, RZ, RZ, -R5 ;  /* 0x000000ffff087224 */ /* 0x004fe200078e0a05 */
[----:B------:R-:W-:Y:S02]  /*0620*/  CS2R R138, SRZ ;  /* 0x00000000008a7805 */ /* 0x000fe4000001ff00 */
[----:B------:R-:W-:-:S02]  /*0630*/  CS2R R156, SRZ ;  /* 0x00000000009c7805 */ /* 0x000fc4000001ff00 */
[----:B------:R-:W-:Y:S01]  /*0640*/  CS2R R158, SRZ ;  /* 0x00000000009e7805 */ /* 0x000fe2000001ff00 */
[----:B------:R-:W-:Y:S01]  /*0650*/  IMAD R11, R8, R9, RZ ;  /* 0x00000009080b7224 */ /* 0x000fe200078e02ff */
[----:B------:R-:W-:Y:S01]  /*0660*/  CS2R R152, SRZ ;  /* 0x0000000000987805 */ /* 0x000fe2000001ff00 */
[----:B------:R-:W-:Y:S01]  /*0670*/  IMAD.MOV.U32 R8, RZ, RZ, R10 ;  /* 0x000000ffff087224 */ /* 0x000fe200078e000a */
[----:B------:R-:W-:Y:S01]  /*0680*/  CS2R R154, SRZ ;  /* 0x00000000009a7805 */ /* 0x000fe2000001ff00 */
[----:B------:R-:W-:Y:S01]  /*0690*/  IMAD.HI.U32 R5, R5, R11, R4 ;  /* 0x0000000b05057227 */ /* 0x000fe200078e0004 */
[----:B------:R-:W-:Y:S02]  /*06a0*/  CS2R R160, SRZ ;  /* 0x0000000000a07805 */ /* 0x000fe4000001ff00 */
[----:B------:R-:W-:Y:S02]  /*06b0*/  CS2R R162, SRZ ;  /* 0x0000000000a27805 */ /* 0x000fe4000001ff00 */
[----:B------:R-:W-:-:S02]  /*06c0*/  CS2R R164, SRZ ;  /* 0x0000000000a47805 */ /* 0x000fc4000001ff00 */
[----:B------:R-:W-:Y:S02]  /*06d0*/  CS2R R166, SRZ ;  /* 0x0000000000a67805 */ /* 0x000fe4000001ff00 */
[----:B------:R-:W-:Y:S01]  /*06e0*/  CS2R R184, SRZ ;  /* 0x0000000000b87805 */ /* 0x000fe2000001ff00 */
[----:B------:R-:W-:Y:S01]  /*06f0*/  IMAD.HI.U32 R5, R5, R8, RZ ;  /* 0x0000000805057227 */ /* 0x000fe200078e00ff */
[----:B------:R-:W-:Y:S02]  /*0700*/  CS2R R186, SRZ ;  /* 0x0000000000ba7805 */ /* 0x000fe4000001ff00 */
[----:B------:R-:W-:Y:S02]  /*0710*/  CS2R R180, SRZ ;  /* 0x0000000000b47805 */ /* 0x000fe4000001ff00 */
[----:B------:R-:W-:Y:S01]  /*0720*/  CS2R R182, SRZ ;  /* 0x0000000000b67805 */ /* 0x000fe2000001ff00 */
[----:B------:R-:W-:Y:S01]  /*0730*/  IMAD R0, R5, R0, R8 ;  /* 0x0000000005007224 */ /* 0x000fe200078e0208 */
[----:B------:R-:W-:-:S02]  /*0740*/  CS2R R188, SRZ ;  /* 0x0000000000bc7805 */ /* 0x000fc4000001ff00 */
[----:B------:R-:W-:Y:S02]  /*0750*/  CS2R R190, SRZ ;  /* 0x0000000000be7805 */ /* 0x000fe4000001ff00 */
[----:B------:R-:W-:Y:S02]  /*0760*/  CS2R R204, SRZ ;  /* 0x0000000000cc7805 */ /* 0x000fe4000001ff00 */
[----:B------:R-:W-:Y:S02]  /*0770*/  CS2R R206, SRZ ;  /* 0x0000000000ce7805 */ /* 0x000fe4000001ff00 */
[----:B------:R-:W-:Y:S02]  /*0780*/  ISETP.GT.U32.AND P1, PT, R9, R0, PT ;  /* 0x000000000900720c */ /* 0x000fe40003f24070 */
        /* <DEDUP_REMOVED lines=11> */
[----:B------:R-:W-:Y:S01]  /*0840*/  CS2R R230, SRZ ;  /* 0x0000000000e67805 */ /* 0x000fe2000001ff00 */
[----:B------:R-:W-:Y:S01]  /*0850*/  @!P1 IMAD.IADD R0, R0, 0x1, -R9 ;  /* 0x0000000100009824 */ /* 0x000fe200078e0a09 */
[----:B------:R-:W-:Y:S01]  /*0860*/  CS2R R244, SRZ ;  /* 0x0000000000f47805 */ /* 0x000fe2000001ff00 */
[----:B------:R-:W-:Y:S01]  /*0870*/  @!P1 VIADD R5, R5, 0x1 ;  /* 0x0000000105059836 */ /* 0x000fe20000000000 */
[----:B------:R-:W-:-:S02]  /*0880*/  ISETP.NE.AND P1, PT, R6, RZ, PT ;  /* 0x000000ff0600720c */ /* 0x000fc40003f25270 */
[----:B------:R-:W-:Y:S02]  /*0890*/  CS2R R246, SRZ ;  /* 0x0000000000f67805 */ /* 0x000fe4000001ff00 */
[----:B------:R-:W-:Y:S02]  /*08a0*/  ISETP.GE.U32.AND P0, PT, R0, R9, PT ;  /* 0x000000090000720c */ /* 0x000fe40003f06070 */
[----:B------:R-:W-:-:S04]  /*08b0*/  LOP3.LUT R0, R7, R6, RZ, 0x3c, !PT ;  /* 0x0000000607007212 */ /* 0x000fc800078e3cff */
[----:B------:R-:W-:Y:S01]  /*08c0*/  ISETP.GE.AND P2, PT, R0, RZ, PT ;  /* 0x000000ff0000720c */ /* 0x000fe20003f46270 */
[----:B------:R-:W-:-:S06]  /*08d0*/  VIADD R0, R2, 0x1ff ;  /* 0x000001ff02007836 */ /* 0x000fcc0000000000 */
[----:B------:R-:W-:-:S04]  /*08e0*/  @P0 VIADD R5, R5, 0x1 ;  /* 0x0000000105050836 */ /* 0x000fc80000000000 */
[----:B------:R-:W-:Y:S01]  /*08f0*/  IMAD.MOV.U32 R17, RZ, RZ, R5 ;  /* 0x000000ffff117224 */ /* 0x000fe200078e0005 */
[----:B------:R-:W-:-:S03]  /*0900*/  SHF.R.S32.HI R5, RZ, 0x1f, R0 ;  /* 0x0000001fff057819 */ /* 0x000fc60000011400 */
[----:B------:R-:W-:Y:S01]  /*0910*/  @!P2 IMAD.MOV R17, RZ, RZ, -R17 ;  /* 0x000000ffff11a224 */ /* 0x000fe200078e0a11 */
[----:B------:R-:W-:Y:S02]  /*0920*/  LEA.HI R5, R5, R0, RZ, 0x9 ;  /* 0x0000000005057211 */ /* 0x000fe400078f48ff */
[----:B------:R-:W-:-:S04]  /*0930*/  @!P1 LOP3.LUT R17, RZ, R6, RZ, 0x33, !PT ;  /* 0x00000006ff119212 */ /* 0x000fc800078e33ff */
[----:B------:R-:W-:Y:S01]  /*0940*/  LEA.HI.SX32 R5, R5, -R17, 0x17 ;  /* 0x8000001105057211 */ /* 0x000fe200078fbaff */
[----:B------:R-:W-:-:S03]  /*0950*/  IMAD.MOV R8, RZ, RZ, -R17 ;  /* 0x000000ffff087224 */ /* 0x000fc600078e0a11 */
[----:B------:R-:W-:Y:S01]  /*0960*/  VIMNMX R11, R5, 0x1, PT ;  /* 0x00000001050b7848 */ /* 0x000fe20003fe0100 */
[----:B------:R-:W-:-:S03]  /*0970*/  IMAD R8, R6, R8, R7 ;  /* 0x0000000806087224 */ /* 0x000fc600078e0207 */
[-C--:B------:R-:W-:Y:S02]  /*0980*/  IABS R9, R11.reuse ;  /* 0x0000000b00097213 */ /* 0x080fe40000000000 */
[----:B------:R-:W-:Y:S02]  /*0990*/  IABS R12, R11 ;  /* 0x0000000b000c7213 */ /* 0x000fe40000000000 */
[----:B------:R-:W1:Y:S08]  /*09a0*/  I2F.RP R0, R9 ;  /* 0x0000000900007306 */ /* 0x000e700000209400 */
[----:B-1----:R-:W1:Y:S02]  /*09b0*/  MUFU.RCP R0, R0 ;  /* 0x0000000000007308 */ /* 0x002e640000001000 */
[----:B-1----:R-:W-:-:S06]  /*09c0*/  VIADD R4, R0, 0xffffffe ;  /* 0x0ffffffe00047836 */ /* 0x002fcc0000000000 */
[----:B------:R1:W2:Y:S02]  /*09d0*/  F2I.FTZ.U32.TRUNC.NTZ R5, R4 ;  /* 0x0000000400057305 */ /* 0x0002a4000021f000 */
[----:B-1----:R-:W-:Y:S02]  /*09e0*/  IMAD.MOV.U32 R4, RZ, RZ, RZ ;  /* 0x000000ffff047224 */ /* 0x002fe400078e00ff */
[----:B--2---:R-:W-:-:S04]  /*09f0*/  IMAD.MOV R10, RZ, RZ, -R5 ;  /* 0x000000ffff0a7224 */ /* 0x004fc800078e0a05 */
[----:B------:R-:W-:Y:S01]  /*0a00*/  IMAD.MOV.U32 R6, RZ, RZ, R10 ;  /* 0x000000ffff067224 */ /* 0x000fe200078e000a */
[----:B------:R-:W-:-:S03]  /*0a10*/  IABS R10, R8 ;  /* 0x00000008000a7213 */ /* 0x000fc60000000000 */
[----:B------:R-:W-:Y:S02]  /*0a20*/  IMAD R7, R6, R9, RZ ;  /* 0x0000000906077224 */ /* 0x000fe400078e02ff */
[----:B------:R-:W-:Y:S02]  /*0a30*/  IMAD.MOV.U32 R6, RZ, RZ, R10 ;  /* 0x000000ffff067224 */ /* 0x000fe400078e000a */
[----:B------:R-:W-:Y:S01]  /*0a40*/  IMAD.HI.U32 R5, R5, R7, R4 ;  /* 0x0000000705057227 */ /* 0x000fe200078e0004 */
[----:B0-----:R-:W-:-:S03]  /*0a50*/  LOP3.LUT R4, R18, 0x7f, RZ, 0xc0, !PT ;  /* 0x0000007f12047812 */ /* 0x001fc600078ec0ff */
[----:B------:R-:W-:Y:S01]  /*0a60*/  IMAD.MOV R7, RZ, RZ, -R12 ;  /* 0x000000ffff077224 */ /* 0x000fe200078e0a0c */
[----:B------:R-:W-:Y:S01]  /*0a70*/  CS2R R12, SRZ ;  /* 0x00000000000c7805 */ /* 0x000fe2000001ff00 */
[----:B------:R-:W-:Y:S01]  /*0a80*/  IMAD.HI.U32 R16, R5, R6, RZ ;  /* 0x0000000605107227 */ /* 0x000fe200078e00ff */
[----:B------:R-:W-:-:S03]  /*0a90*/  MOV R5, 0x400 ;  /* 0x0000040000057802 */ /* 0x000fc60000000f00 */
[----:B------:R-:W-:Y:S02]  /*0aa0*/  IMAD R0, R16, R7, R6 ;  /* 0x0000000710007224 */ /* 0x000fe400078e0206 */
[----:B------:R-:W0:Y:S03]  /*0ab0*/  S2R R6, SR_CgaCtaId ;  /* 0x0000000000067919 */ /* 0x000e260000008800 */
[----:B------:R-:W-:-:S13]  /*0ac0*/  ISETP.GT.U32.AND P1, PT, R9, R0, PT ;  /* 0x000000000900720c */ /* 0x000fda0003f24070 */
[----:B------:R-:W-:Y:S02]  /*0ad0*/  @!P1 IMAD.IADD R0, R0, 0x1, -R9 ;  /* 0x0000000100009824 */ /* 0x000fe400078e0a09 */
[----:B------:R-:W-:Y:S01]  /*0ae0*/  @!P1 VIADD R16, R16, 0x1 ;  /* 0x0000000110109836 */ /* 0x000fe20000000000 */
[----:B------:R-:W-:Y:S02]  /*0af0*/  ISETP.NE.AND P1, PT, R11, RZ, PT ;  /* 0x000000ff0b00720c */ /* 0x000fe40003f25270 */
[----:B------:R-:W-:Y:S02]  /*0b00*/  ISETP.GE.U32.AND P0, PT, R0, R9, PT ;  /* 0x000000090000720c */ /* 0x000fe40003f06070 */
[----:B------:R-:W-:-:S04]  /*0b10*/  LOP3.LUT R0, R8, R11, RZ, 0x3c, !PT ;  /* 0x0000000b08007212 */ /* 0x000fc800078e3cff */
[----:B------:R-:W-:Y:S02]  /*0b20*/  ISETP.GE.AND P2, PT, R0, RZ, PT ;  /* 0x000000ff0000720c */ /* 0x000fe40003f46270 */
[----:B0-----:R-:W-:Y:S02]  /*0b30*/  LEA R237, R6, R5, 0x18 ;  /* 0x0000000506ed7211 */ /* 0x001fe400078ec0ff */
[----:B------:R-:W-:-:S03]  /*0b40*/  CS2R R6, SRZ ;  /* 0x0000000000067805 */ /* 0x000fc6000001ff00 */
[----:B------:R-:W-:Y:S01]  /*0b50*/  @P0 VIADD R16, R16, 0x1 ;  /* 0x0000000110100836 */ /* 0x000fe20000000000 */
[----:B------:R0:W-:Y:S05]  /*0b60*/  STL [R1+0x1c8c], R237 ;  /* 0x001c8ced01007387 */ /* 0x0001ea0000100800 */
[----:B------:R-:W-:Y:S01]  /*0b70*/  @!P2 IMAD.MOV R16, RZ, RZ, -R16 ;  /* 0x000000ffff10a224 */ /* 0x000fe200078e0a10 */
[----:B------:R0:W-:Y:S01]  /*0b80*/  STL [R1+0x160], RZ ;  /* 0x000160ff01007387 */ /* 0x0001e20000100800 */
[----:B------:R-:W-:-:S03]  /*0b90*/  @!P1 LOP3.LUT R16, RZ, R11, RZ, 0x33, !PT ;  /* 0x0000000bff109212 */ /* 0x000fc600078e33ff */
[----:B------:R0:W-:Y:S02]  /*0ba0*/  STL [R1+0x164], RZ ;  /* 0x000164ff01007387 */ /* 0x0001e40000100800 */
[----:B------:R-:W-:Y:S02]  /*0bb0*/  IMAD.MOV R0, RZ, RZ, -R16 ;  /* 0x000000ffff007224 */ /* 0x000fe400078e0a10 */
[----:B------:R0:W-:Y:S01]  /*0bc0*/  STL [R1+0x168], RZ ;  /* 0x000168ff01007387 */ /* 0x0001e20000100800 */
[----:B------:R-:W-:Y:S02]  /*0bd0*/  IMAD.SHL.U32 R16, R16, 0x100, RZ ;  /* 0x0000010010107824 */ /* 0x000fe400078e00ff */
[----:B------:R-:W-:Y:S01]  /*0be0*/  IMAD R0, R11, R0, R8 ;  /* 0x000000000b007224 */ /* 0x000fe200078e0208 */
[----:B------:R0:W-:Y:S01]  /*0bf0*/  STL [R1+0x16c], RZ ;  /* 0x00016cff01007387 */ /* 0x0001e20000100800 */
[----:B------:R-:W-:Y:S02]  /*0c00*/  CS2R R8, SRZ ;  /* 0x0000000000087805 */ /* 0x000fe4000001ff00 */
[----:B------:R-:W-:Y:S01]  /*0c10*/  CS2R R10, SRZ ;  /* 0x00000000000a7805 */ /* 0x000fe2000001ff00 */
[----:B------:R-:W-:Y:S01]  /*0c20*/  IMAD.IADD R17, R17, 0x1, R0 ;  /* 0x0000000111117824 */ /* 0x000fe200078e0200 */
[----:B------:R0:W-:Y:S01]  /*0c30*/  STL [R1+0x180], RZ ;  /* 0x000180ff01007387 */ /* 0x0001e20000100800 */
[----:B------:R-:W1:Y:S02]  /*0c40*/  LDC R0, c[0x0][0x230] ;  /* 0x00008c00ff007b82 */ /* 0x000e640000000800 */
[----:B------:R-:W-:Y:S01]  /*0c50*/  IMAD R17, R17, 0x200, R4 ;  /* 0x0000020011117824 */ /* 0x000fe200078e0204 */
[----:B------:R0:W-:Y:S01]  /*0c60*/  STL [R1+0x184], RZ ;  /* 0x000184ff01007387 */ /* 0x0001e20000100800 */
[----:B------:R-:W-:-:S02]  /*0c70*/  CS2R R4, SRZ ;  /* 0x0000000000047805 */ /* 0x000fc4000001ff00 */
[C---:B------:R-:W-:Y:S01]  /*0c80*/  VIADD R20, R17.reuse, 0x80 ;  /* 0x0000008011147836 */ /* 0x040fe20000000000 */
[----:B------:R0:W-:Y:S01]  /*0c90*/  STL [R1+0x188], RZ ;  /* 0x000188ff01007387 */ /* 0x0001e20000100800 */
[C---:B------:R-:W-:Y:S02]  /*0ca0*/  VIADD R21, R17.reuse, 0x100 ;  /* 0x0000010011157836 */ /* 0x040fe40000000000 */
[----:B------:R-:W-:Y:S01]  /*0cb0*/  VIADD R22, R17, 0x180 ;  /* 0x0000018011167836 */ /* 0x000fe20000000000 */
[----:B------:R0:W-:Y:S04]  /*0cc0*/  STL [R1+0x18c], RZ ;  /* 0x00018cff01007387 */ /* 0x0001e80000100800 */
[----:B------:R0:W-:Y:S04]  /*0cd0*/  STL [R1+0x170], RZ ;  /* 0x000170ff01007387 */ /* 0x0001e80000100800 */
[----:B------:R0:W-:Y:S04]  /*0ce0*/  STL [R1+0x174], RZ ;  /* 0x000174ff01007387 */ /* 0x0001e80000100800 */
[----:B------:R0:W-:Y:S01]  /*0cf0*/  STL [R1+0x178], RZ ;  /* 0x000178ff01007387 */ /* 0x0001e20000100800 */
[----:B-1----:R-:W-:-:S03]  /*0d00*/  VIADD R0, R0, 0x3f ;  /* 0x0000003f00007836 */ /* 0x002fc60000000000 */
[----:B------:R0:W-:Y:S02]  /*0d10*/  STL [R1+0x17c], RZ ;  /* 0x00017cff01007387 */ /* 0x0001e40000100800 */
[----:B------:R-:W-:Y:S02]  /*0d20*/  ISETP.GE.AND P0, PT, R0, 0x40, PT ;  /* 0x000000400000780c */ /* 0x000fe40003f06270 */
[----:B------:R0:W-:Y:S04]  /*0d30*/  STL [R1+0x190], RZ ;  /* 0x000190ff01007387 */ /* 0x0001e80000100800 */
        /* <DEDUP_REMOVED lines=270> */
[----:B------:R0:W-:Y:S01]  /*1e20*/  STL [R1+0xecc], RZ ;  /* 0x000eccff01007387 */ /* 0x0001e20000100800 */
[----:B------:R-:W-:Y:S05]  /*1e30*/  @!P0 BRA `(.L_x_0) ;  /* 0x0000033800788947 */ /* 0x000fea0003800000 */
[----:B------:R-:W-:Y:S01]  /*1e40*/  IABS R13, R2 ;  /* 0x00000002000d7213 */ /* 0x000fe20000000000 */
[----:B------:R-:W1:Y:S01]  /*1e50*/  LDC R43, c[0x0][0x234] ;  /* 0x00008d00ff2b7b82 */ /* 0x000e620000000800 */
[----:B------:R-:W-:Y:S02]  /*1e60*/  IABS R5, R3 ;  /* 0x0000000300057213 */ /* 0x000fe40000000000 */
[----:B------:R-:W2:Y:S01]  /*1e70*/  I2F.RP R4, R13 ;  /* 0x0000000d00047306 */ /* 0x000ea20000209400 */
[----:B------:R-:W-:Y:S02]  /*1e80*/  SHF.R.S32.HI R11, RZ, 0x1f, R0 ;  /* 0x0000001fff0b7819 */ /* 0x000fe40000011400 */
[----:B------:R-:W-:Y:S02]  /*1e90*/  IABS R14, R21 ;  /* 0x00000015000e7213 */ /* 0x000fe40000000000 */
[----:B------:R-:W-:Y:S01]  /*1ea0*/  LEA.HI R46, R11, R0, RZ, 0x6 ;  /* 0x000000000b2e7211 */ /* 0x000fe200078f30ff */
[----:B------:R-:W3:Y:S01]  /*1eb0*/  LDC R49, c[0x0][0x23c] ;  /* 0x00008f00ff317b82 */ /* 0x000ee20000000800 */
[----:B------:R-:W-:Y:S01]  /*1ec0*/  IABS R24, R22 ;  /* 0x0000001600187213 */ /* 0x000fe20000000000 */
[----:B------:R-:W4:Y:S01]  /*1ed0*/  I2F.RP R10, R5 ;  /* 0x00000005000a7306 */ /* 0x000f220000209400 */
[----:B------:R-:W-:-:S02]  /*1ee0*/  LOP3.LUT R153, R18, 0x3f, RZ, 0xc0, !PT ;  /* 0x0000003f12997812 */ /* 0x000fc400078ec0ff */
[----:B------:R-:W-:Y:S02]  /*1ef0*/  SHF.R.S32.HI R45, RZ, 0x6, R18 ;  /* 0x00000006ff2d7819 */ /* 0x000fe40000011412 */
[----:B------:R-:W-:Y:S02]  /*1f00*/  LOP3.LUT R44, R18, 0x40, RZ, 0xc0, !PT ;  /* 0x00000040122c7812 */ /* 0x000fe400078ec0ff */
[----:B------:R-:W-:Y:S01]  /*1f10*/  SGXT R45, R45, 0x1 ;  /* 0x000000012d2d781a */ /* 0x000fe20000000200 */
[----:B--2---:R-:W2:Y:S01]  /*1f20*/  MUFU.RCP R4, R4 ;  /* 0x0000000400047308 */ /* 0x004ea20000001000 */
[----:B------:R-:W-:-:S07]  /*1f30*/  LOP3.LUT R243, RZ, R3, RZ, 0x33, !PT ;  /* 0x00000003fff37212 */ /* 0x000fce00078e33ff */
[----:B----4-:R-:W4:Y:S01]  /*1f40*/  MUFU.RCP R10, R10 ;  /* 0x0000000a000a7308 */ /* 0x010f220000001000 */
[----:B--2---:R-:W-:-:S07]  /*1f50*/  VIADD R6, R4, 0xffffffe ;  /* 0x0ffffffe04067836 */ /* 0x004fce0000000000 */
[----:B------:R2:W5:Y:S01]  /*1f60*/  F2I.FTZ.U32.TRUNC.NTZ R7, R6 ;  /* 0x0000000600077305 */ /* 0x000562000021f000 */
[----:B----4-:R-:W-:Y:S01]  /*1f70*/  VIADD R8, R10, 0xffffffe ;  /* 0x0ffffffe0a087836 */ /* 0x010fe20000000000 */
[----:B------:R-:W-:-:S06]  /*1f80*/  IABS R10, R17 ;  /* 0x00000011000a7213 */ /* 0x000fcc0000000000 */
[----:B------:R4:W0:Y:S01]  /*1f90*/  F2I.FTZ.U32.TRUNC.NTZ R9, R8 ;  /* 0x0000000800097305 */ /* 0x000822000021f000 */
[----:B--2---:R-:W-:Y:S02]  /*1fa0*/  IMAD.MOV.U32 R6, RZ, RZ, RZ ;  /* 0x000000ffff067224 */ /* 0x004fe400078e00ff */
[----:B-----5:R-:W-:Y:S02]  /*1fb0*/  IMAD.MOV R12, RZ, RZ, -R7 ;  /* 0x000000ffff0c7224 */ /* 0x020fe400078e0a07 */
[----:B----4-:R-:W-:Y:S02]  /*1fc0*/  IMAD.MOV.U32 R8, RZ, RZ, RZ ;  /* 0x000000ffff087224 */ /* 0x010fe400078e00ff */
[----:B------:R-:W-:Y:S01]  /*1fd0*/  IMAD R15, R12, R13, RZ ;  /* 0x0000000d0c0f7224 */ /* 0x000fe200078e02ff */
[----:B------:R-:W-:Y:S01]  /*1fe0*/  IABS R12, R20 ;  /* 0x00000014000c7213 */ /* 0x000fe20000000000 */
[----:B0-----:R-:W-:Y:S02]  /*1ff0*/  IMAD.MOV R0, RZ, RZ, -R9 ;  /* 0x000000ffff007224 */ /* 0x001fe400078e0a09 */
[----:B------:R-:W-:-:S04]  /*2000*/  IMAD.HI.U32 R7, R7, R15, R6 ;  /* 0x0000000f07077227 */ /* 0x000fc800078e0006 */
[----:B------:R-:W-:Y:S02]  /*2010*/  IMAD R11, R0, R5, RZ ;  /* 0x00000005000b7224 */ /* 0x000fe400078e02ff */
[----:B------:R-:W-:-:S04]  /*2020*/  IMAD.HI.U32 R0, R7, R10, RZ ;  /* 0x0000000a07007227 */ /* 0x000fc800078e00ff */
[----:B------:R-:W-:Y:S01]  /*2030*/  IMAD.HI.U32 R6, R9, R11, R8 ;  /* 0x0000000b09067227 */ /* 0x000fe200078e0008 */
[----:B------:R-:W-:-:S03]  /*2040*/  SHF.R.U32.HI R11, RZ, 0x6, R18 ;  /* 0x00000006ff0b7819 */ /* 0x000fc60000011612 */
[----:B------:R-:W-:-:S04]  /*2050*/  IMAD.HI.U32 R4, R7, R12, RZ ;  /* 0x0000000c07047227 */ /* 0x000fc800078e00ff */
[----:B------:R-:W-:-:S04]  /*2060*/  IMAD.HI.U32 R8, R7, R14, RZ ;  /* 0x0000000e07087227 */ /* 0x000fc800078e00ff */
[----:B------:R-:W-:-:S04]  /*2070*/  IMAD.HI.U32 R7, R7, R24, RZ ;  /* 0x0000001807077227 */ /* 0x000fc800078e00ff */
[----:B------:R-:W-:Y:S02]  /*2080*/  IMAD.MOV R0, RZ, RZ, -R0 ;  /* 0x000000ffff007224 */ /* 0x000fe400078e0a00 */
[----:B------:R-:W-:Y:S01]  /*2090*/  IMAD.MOV R9, RZ, RZ, -R7 ;  /* 0x000000ffff097224 */ /* 0x000fe200078e0a07 */
[----:B------:R-:W-:Y:S01]  /*20a0*/  SGXT.U32 R7, R11, 0x1 ;  /* 0x000000010b07781a */ /* 0x000fe20000000000 */
[C---:B------:R-:W-:Y:S02]  /*20b0*/  IMAD R0, R13.reuse, R0, R10 ;  /* 0x000000000d007224 */ /* 0x040fe400078e020a */
[----:B------:R-:W-:Y:S01]  /*20c0*/  IMAD.MOV R4, RZ, RZ, -R4 ;  /* 0x000000ffff047224 */ /* 0x000fe200078e0a04 */
[----:B------:R-:W-:Y:S01]  /*20d0*/  LOP3.LUT R7, R16, R7, RZ, 0xfc, !PT ;  /* 0x0000000710077212 */ /* 0x000fe200078efcff */
[C---:B------:R-:W-:Y:S01]  /*20e0*/  IMAD R9, R13.reuse, R9, R24 ;  /* 0x000000090d097224 */ /* 0x040fe200078e0218 */
[C---:B------:R-:W-:Y:S01]  /*20f0*/  ISETP.GT.U32.AND P0, PT, R13.reuse, R0, PT ;  /* 0x000000000d00720c */ /* 0x040fe20003f04070 */
[C---:B------:R-:W-:Y:S01]  /*2100*/  IMAD R4, R13.reuse, R4, R12 ;  /* 0x000000040d047224 */ /* 0x040fe200078e020c */
[----:B------:R-:W-:Y:S01]  /*2110*/  IABS R48, R7 ;  /* 0x0000000700307213 */ /* 0x000fe20000000000 */
[----:B------:R-:W-:Y:S01]  /*2120*/  IMAD.MOV R8, RZ, RZ, -R8 ;  /* 0x000000ffff087224 */ /* 0x000fe200078e0a08 */
[----:B------:R-:W-:Y:S01]  /*2130*/  ISETP.GT.U32.AND P3, PT, R13, R9, PT ;  /* 0x000000090d00720c */ /* 0x000fe20003f64070 */
[----:B------:R-:W-:Y:S01]  /*2140*/  IMAD.SHL.U32 R10, R153, 0x2, RZ ;  /* 0x00000002990a7824 */ /* 0x000fe200078e00ff */
[C---:B------:R-:W-:Y:S01]  /*2150*/  ISETP.GT.U32.AND P1, PT, R13.reuse, R4, PT ;  /* 0x000000040d00720c */ /* 0x040fe20003f24070 */
[----:B------:R-:W-:Y:S01]  /*2160*/  IMAD R8, R13, R8, R14 ;  /* 0x000000080d087224 */ /* 0x000fe200078e020e */
[C---:B------:R-:W-:Y:S01]  /*2170*/  LOP3.LUT R14, R7.reuse, 0xfe, RZ, 0xfc, !PT ;  /* 0x000000fe070e7812 */ /* 0x040fe200078efcff */
[----:B------:R-:W-:Y:S01]  /*2180*/  IMAD.HI.U32 R12, R6, R48, RZ ;  /* 0x00000030060c7227 */ /* 0x000fe200078e00ff */
[----:B------:R-:W-:-:S02]  /*2190*/  LOP3.LUT R15, R7, 0xfc, RZ, 0xfc, !PT ;  /* 0x000000fc070f7812 */ /* 0x000fc400078efcff */
[----:B------:R-:W-:Y:S01]  /*21a0*/  ISETP.GT.U32.AND P2, PT, R13, R8, PT ;  /* 0x000000080d00720c */ /* 0x000fe20003f44070 */
[--C-:B------:R-:W-:Y:S01]  /*21b0*/  @!P0 IMAD.IADD R0, R0, 0x1, -R13.reuse ;  /* 0x0000000100008824 */ /* 0x100fe200078e0a0d */
[----:B------:R-:W-:Y:S01]  /*21c0*/  IABS R90, R14 ;  /* 0x0000000e005a7213 */ /* 0x000fe20000000000 */
[----:B------:R-:W-:Y:S01]  /*21d0*/  IMAD.MOV R12, RZ, RZ, -R12 ;  /* 0x000000ffff0c7224 */ /* 0x000fe200078e0a0c */
[----:B------:R-:W-:Y:S01]  /*21e0*/  IABS R92, R15 ;  /* 0x0000000f005c7213 */ /* 0x000fe20000000000 */
[--C-:B------:R-:W-:Y:S01]  /*21f0*/  @!P3 IMAD.IADD R9, R9, 0x1, -R13.reuse ;  /* 0x000000010909b824 */ /* 0x100fe200078e0a0d */
[----:B------:R-:W-:Y:S01]  /*2200*/  ISETP.GT.U32.AND P3, PT, R13, R0, PT ;  /* 0x000000000d00720c */ /* 0x000fe20003f64070 */
[----:B------:R-:W-:Y:S01]  /*2210*/  @!P1 IMAD.IADD R4, R4, 0x1, -R13 ;  /* 0x0000000104049824 */ /* 0x000fe200078e0a0d */
[----:B------:R-:W-:Y:S01]  /*2220*/  ISETP.GE.AND P1, PT, R17, RZ, PT ;  /* 0x000000ff1100720c */ /* 0x000fe20003f26270 */
[----:B------:R-:W-:Y:S01]  /*2230*/  IMAD R48, R5, R12, R48 ;  /* 0x0000000c05307224 */ /* 0x000fe200078e0230 */
[C---:B------:R-:W-:Y:S01]  /*2240*/  ISETP.GT.U32.AND P6, PT, R13.reuse, R9, PT ;  /* 0x000000090d00720c */ /* 0x040fe20003fc4070 */
[----:B------:R-:W-:Y:S01]  /*2250*/  IMAD R44, R44, 0x80, R10 ;  /* 0x000000802c2c7824 */ /* 0x000fe200078e020a */
[----:B------:R-:W-:Y:S01]  /*2260*/  LOP3.LUT R45, R10, 0x90, R45, 0x78, !PT ;  /* 0x000000900a2d7812 */ /* 0x000fe200078e782d */
[----:B------:R-:W-:Y:S01]  /*2270*/  @!P2 IMAD.IADD R8, R8, 0x1, -R13 ;  /* 0x000000010808a824 */ /* 0x000fe200078e0a0d */
[----:B------:R-:W-:Y:S01]  /*2280*/  ISETP.GT.U32.AND P4, PT, R13, R4, PT ;  /* 0x000000040d00720c */ /* 0x000fe20003f84070 */
[----:B------:R-:W-:Y:S01]  /*2290*/  IMAD.HI.U32 R10, R6, R90, RZ ;  /* 0x0000005a060a7227 */ /* 0x000fe200078e00ff */
[----:B------:R-:W-:-:S02]  /*22a0*/  ISETP.GE.AND P2, PT, R14, RZ, PT ;  /* 0x000000ff0e00720c */ /* 0x000fc40003f46270 */
[----:B------:R-:W-:Y:S01]  /*22b0*/  ISETP.GT.U32.AND P5, PT, R13, R8, PT ;  /* 0x000000080d00720c */ /* 0x000fe20003fa4070 */
[----:B------:R-:W-:Y:S01]  /*22c0*/  @!P3 IMAD.IADD R0, R0, 0x1, -R13 ;  /* 0x000000010000b824 */ /* 0x000fe200078e0a0d */
[----:B------:R-:W-:Y:S01]  /*22d0*/  ISETP.GE.AND P3, PT, R20, RZ, PT ;  /* 0x000000ff1400720c */ /* 0x000fe20003f66270 */
[----:B------:R-:W-:Y:S01]  /*22e0*/  IMAD.HI.U32 R11, R6, R92, RZ ;  /* 0x0000005c060b7227 */ /* 0x000fe200078e00ff */
[----:B------:R-:W-:Y:S02]  /*22f0*/  LOP3.LUT R14, R7, 0xf0, RZ, 0xfc, !PT ;  /* 0x000000f0070e7812 */ /* 0x000fe400078efcff */
[----:B------:R-:W-:Y:S01]  /*2300*/  ISETP.GE.AND P0, PT, R15, RZ, PT ;  /* 0x000000ff0f00720c */ /* 0x000fe20003f06270 */
[----:B------:R-:W-:Y:S01]  /*2310*/  @!P1 IMAD.MOV R0, RZ, RZ, -R0 ;  /* 0x000000ffff009224 */ /* 0x000fe200078e0a00 */
[----:B------:R-:W-:Y:S01]  /*2320*/  ISETP.GT.U32.AND P1, PT, R5, R48, PT ;  /* 0x000000300500720c */ /* 0x000fe20003f24070 */
[----:B------:R-:W-:Y:S01]  /*2330*/  IMAD.MOV R10, RZ, RZ, -R10 ;  /* 0x000000ffff0a7224 */ /* 0x000fe200078e0a0a */
[----:B------:R-:W-:Y:S01]  /*2340*/  IABS R104, R14 ;  /* 0x0000000e00687213 */ /* 0x000fe20000000000 */
[----:B------:R-:W-:Y:S01]  /*2350*/  IMAD.MOV R11, RZ, RZ, -R11 ;  /* 0x000000ffff0b7224 */ /* 0x000fe200078e0a0b */
[----:B------:R-:W-:Y:S01]  /*2360*/  LOP3.LUT R15, R7, 0xdc, RZ, 0xfc, !PT ;  /* 0x000000dc070f7812 */ /* 0x000fe200078efcff */
[--C-:B------:R-:W-:Y:S01]  /*2370*/  @!P5 IMAD.IADD R8, R8, 0x1, -R13.reuse ;  /* 0x000000010808d824 */ /* 0x100fe200078e0a0d */
[----:B------:R-:W-:Y:S01]  /*2380*/  ISETP.GE.AND P5, PT, R22, RZ, PT ;  /* 0x000000ff1600720c */ /* 0x000fe20003fa6270 */
[----:B------:R-:W-:Y:S01]  /*2390*/  @!P6 IMAD.IADD R9, R9, 0x1, -R13 ;  /* 0x000000010909e824 */ /* 0x000fe200078e0a0d */
[----:B------:R-:W-:Y:S01]  /*23a0*/  ISETP.GE.AND P6, PT, R21, RZ, PT ;  /* 0x000000ff1500720c */ /* 0x000fe20003fc6270 */
[----:B------:R-:W-:Y:S01]  /*23b0*/  IMAD R90, R5, R10, R90 ;  /* 0x0000000a055a7224 */ /* 0x000fe200078e025a */
[----:B------:R-:W-:Y:S01]  /*23c0*/  LOP3.LUT R10, R7, 0xfa, RZ, 0xfc, !PT ;  /* 0x000000fa070a7812 */ /* 0x000fe200078efcff */
[----:B------:R-:W-:Y:S01]  /*23d0*/  IMAD R92, R5, R11, R92 ;  /* 0x0000000b055c7224 */ /* 0x000fe200078e025c */
[----:B------:R-:W-:Y:S01]  /*23e0*/  LOP3.LUT R11, R7, 0xf8, RZ, 0xfc, !PT ;  /* 0x000000f8070b7812 */ /* 0x000fe200078efcff */
[----:B------:R-:W-:Y:S01]  /*23f0*/  @!P1 IMAD.IADD R48, R48, 0x1, -R5 ;  /* 0x0000000130309824 */ /* 0x000fe200078e0a05 */
[----:B------:R-:W-:Y:S01]  /*2400*/  IABS R94, R10 ;  /* 0x0000000a005e7213 */ /* 0x000fe20000000000 */
[----:B------:R-:W-:Y:S01]  /*2410*/  IMAD.MOV.U32 R34, RZ, RZ, R9 ;  /* 0x000000ffff227224 */ /* 0x000fe200078e0009 */
[----:B------:R-:W-:Y:S01]  /*2420*/  IABS R96, R11 ;  /* 0x0000000b00607213 */ /* 0x000fe20000000000 */
[----:B------:R-:W-:Y:S01]  /*2430*/  @!P4 IMAD.IADD R4, R4, 0x1, -R13 ;  /* 0x000000010404c824 */ /* 0x000fe200078e0a0d */
[C---:B------:R-:W-:Y:S01]  /*2440*/  ISETP.GT.U32.AND P1, PT, R5.reuse, R48, PT ;  /* 0x000000300500720c */ /* 0x040fe20003f24070 */
[----:B------:R-:W-:Y:S01]  /*2450*/  @!P5 IMAD.MOV R34, RZ, RZ, -R34 ;  /* 0x000000ffff22d224 */ /* 0x000fe200078e0a22 */
[----:B------:R-:W-:Y:S01]  /*2460*/  ISETP.GT.U32.AND P5, PT, R5, R90, PT ;  /* 0x0000005a0500720c */ /* 0x000fe20003fa4070 */
[----:B------:R-:W-:Y:S01]  /*2470*/  @!P3 IMAD.MOV R4, RZ, RZ, -R4 ;  /* 0x000000ffff04b224 */ /* 0x000fe200078e0a04 */
[----:B------:R-:W-:Y:S01]  /*2480*/  ISETP.GE.AND P3, PT, R10, RZ, PT ;  /* 0x000000ff0a00720c */ /* 0x000fe20003f66270 */
[----:B------:R-:W-:Y:S01]  /*2490*/  VIADD R12, R237, 0x10000 ;  /* 0x00010000ed0c7836 */ /* 0x000fe20000000000 */
[----:B------:R-:W-:Y:S01]  /*24a0*/  ISETP.NE.AND P4, PT, R2, RZ, PT ;  /* 0x000000ff0200720c */ /* 0x000fe20003f85270 */
[----:B------:R-:W-:Y:S01]  /*24b0*/  IMAD.HI.U32 R10, R6, R96, RZ ;  /* 0x00000060060a7227 */ /* 0x000fe200078e00ff */
[----:B------:R-:W-:-:S02]  /*24c0*/  LOP3.LUT R9, RZ, R2, RZ, 0x33, !PT ;  /* 0x00000002ff097212 */ /* 0x000fc400078e33ff */
[----:B------:R-:W-:Y:S01]  /*24d0*/  SHF.R.U32.HI R12, RZ, 0x4, R12 ;  /* 0x00000004ff0c7819 */ /* 0x000fe2000001160c */
[----:B------:R-:W-:Y:S01]  /*24e0*/  @!P6 IMAD.MOV R8, RZ, RZ, -R8 ;  /* 0x000000ffff08e224 */ /* 0x000fe200078e0a08 */
[----:B------:R-:W-:Y:S01]  /*24f0*/  SEL R42, R9, R0, !P4 ;  /* 0x00000000092a7207 */ /* 0x000fe20006000000 */
[--C-:B------:R-:W-:Y:S01]  /*2500*/  @!P1 IMAD.IADD R48, R48, 0x1, -R5.reuse ;  /* 0x0000000130309824 */ /* 0x100fe200078e0a05 */
[----:B------:R-:W-:Y:S01]  /*2510*/  ISETP.GT.U32.AND P1, PT, R5, R92, PT ;  /* 0x0000005c0500720c */ /* 0x000fe20003f24070 */
[----:B------:R-:W-:Y:S01]  /*2520*/  IMAD.MOV R10, RZ, RZ, -R10 ;  /* 0x000000ffff0a7224 */ /* 0x000fe200078e0a0a */
[C---:B------:R-:W-:Y:S01]  /*2530*/  SEL R32, R9.reuse, R4, !P4 ;  /* 0x0000000409207207 */ /* 0x040fe20006000000 */
[----:B------:R-:W-:Y:S01]  /*2540*/  IMAD.HI.U32 R2, R6, R94, RZ ;  /* 0x0000005e06027227 */ /* 0x000fe200078e00ff */
[C---:B------:R-:W-:Y:S02]  /*2550*/  SEL R0, R9.reuse, R8, !P4 ;  /* 0x0000000809007207 */ /* 0x040fe40006000000 */
[----:B------:R-:W-:Y:S01]  /*2560*/  SEL R34, R9, R34, !P4 ;  /* 0x0000002209227207 */ /* 0x000fe20006000000 */
[--C-:B------:R-:W-:Y:S01]  /*2570*/  @!P5 IMAD.IADD R90, R90, 0x1, -R5.reuse ;  /* 0x000000015a5ad824 */ /* 0x100fe200078e0a05 */
[----:B------:R-:W-:Y:S01]  /*2580*/  SGXT.U32 R9, R12, 0xe ;  /* 0x0000000e0c09781a */ /* 0x000fe20000000000 */
[----:B------:R-:W-:Y:S01]  /*2590*/  IMAD R96, R5, R10, R96 ;  /* 0x0000000a05607224 */ /* 0x000fe200078e0260 */
[----:B------:R-:W-:Y:S01]  /*25a0*/  LOP3.LUT R8, R7, 0xf6, RZ, 0xfc, !PT ;  /* 0x000000f607087812 */ /* 0x000fe200078efcff */
[----:B------:R-:W-:Y:S01]  /*25b0*/  IMAD.MOV R2, RZ, RZ, -R2 ;  /* 0x000000ffff027224 */ /* 0x000fe200078e0a02 */
[----:B------:R-:W-:Y:S01]  /*25c0*/  IADD3 R12, P4, R9, 0x2, RZ ;  /* 0x00000002090c7810 */ /* 0x000fe20007f9e0ff */
[----:B------:R-:W-:Y:S01]  /*25d0*/  IMAD.MOV.U32 R4, RZ, RZ, RZ ;  /* 0x000000ffff047224 */ /* 0x000fe200078e00ff */
[C---:B------:R-:W-:Y:S01]  /*25e0*/  ISETP.GT.U32.AND P5, PT, R5.reuse, R90, PT ;  /* 0x0000005a0500720c */ /* 0x040fe20003fa4070 */
[----:B------:R-:W-:Y:S01]  /*25f0*/  @!P1 IMAD.IADD R92, R92, 0x1, -R5 ;  /* 0x000000015c5c9824 */ /* 0x000fe200078e0a05 */
[C---:B------:R-:W-:Y:S01]  /*2600*/  ISETP.GT.U32.AND P1, PT, R5.reuse, R96, PT ;  /* 0x000000600500720c */ /* 0x040fe20003f24070 */
[----:B------:R-:W-:Y:S01]  /*2610*/  IMAD R94, R5, R2, R94 ;  /* 0x00000002055e7224 */ /* 0x000fe200078e025e */
[----:B------:R-:W-:Y:S01]  /*2620*/  IADD3.X R2, R4, 0x40000040, RZ, P4, !PT ;  /* 0x4000004004027810 */ /* 0x000fe200027fe4ff */
[----:B------:R-:W-:Y:S01]  /*2630*/  IMAD.HI.U32 R10, R6, R104, RZ ;  /* 0x00000068060a7227 */ /* 0x000fe200078e00ff */
[----:B------:R-:W-:-:S02]  /*2640*/  ISETP.GE.AND P4, PT, R7, RZ, PT ;  /* 0x000000ff0700720c */ /* 0x000fc40003f86270 */
[----:B------:R-:W-:Y:S01]  /*2650*/  LOP3.LUT R13, R7, 0xf2, RZ, 0xfc, !PT ;  /* 0x000000f2070d7812 */ /* 0x000fe200078efcff */
[----:B------:R-:W-:Y:S01]  /*2660*/  IMAD.MOV R10, RZ, RZ, -R10 ;  /* 0x000000ffff0a7224 */ /* 0x000fe200078e0a0a */
[----:B------:R-:W-:Y:S01]  /*2670*/  IABS R98, R8 ;  /* 0x0000000800627213 */ /* 0x000fe20000000000 */
[----:B-1----:R-:W-:Y:S01]  /*2680*/  IMAD R42, R42, R43, RZ ;  /* 0x0000002b2a2a7224 */ /* 0x002fe200078e02ff */
[----:B------:R-:W-:Y:S01]  /*2690*/  IABS R102, R13 ;  /* 0x0000000d00667213 */ /* 0x000fe20000000000 */
[--C-:B------:R-:W-:Y:S01]  /*26a0*/  @!P5 IMAD.IADD R90, R90, 0x1, -R5.reuse ;  /* 0x000000015a5ad824 */ /* 0x100fe200078e0a05 */
[----:B------:R-:W-:Y:S01]  /*26b0*/  ISETP.GE.AND P6, PT, R11, RZ, PT ;  /* 0x000000ff0b00720c */ /* 0x000fe20003fc6270 */
[----:B------:R-:W-:Y:S01]  /*26c0*/  @!P1 IMAD.IADD R96, R96, 0x1, -R5 ;  /* 0x0000000160609824 */ /* 0x000fe200078e0a05 */
[----:B------:R-:W-:Y:S01]  /*26d0*/  LOP3.LUT R11, R7, 0xf4, RZ, 0xfc, !PT ;  /* 0x000000f4070b7812 */ /* 0x000fe200078efcff */
[----:B------:R-:W-:Y:S01]  /*26e0*/  @!P2 IMAD.MOV R90, RZ, RZ, -R90 ;  /* 0x000000ffff5aa224 */ /* 0x000fe200078e0a5a */
[----:B------:R-:W-:Y:S01]  /*26f0*/  ISETP.GE.AND P2, PT, R8, RZ, PT ;  /* 0x000000ff0800720c */ /* 0x000fe20003f46270 */
[----:B------:R-:W-:Y:S01]  /*2700*/  @!P4 IMAD.MOV R48, RZ, RZ, -R48 ;  /* 0x000000ffff30c224 */ /* 0x000fe200078e0a30 */
[C---:B------:R-:W-:Y:S01]  /*2710*/  ISETP.GT.U32.AND P4, PT, R5.reuse, R92, PT ;  /* 0x0000005c0500720c */ /* 0x040fe20003f84070 */
[----:B------:R-:W-:Y:S01]  /*2720*/  IMAD.HI.U32 R4, R6, R98, RZ ;  /* 0x0000006206047227 */ /* 0x000fe200078e00ff */
[----:B------:R-:W-:-:S02]  /*2730*/  ISETP.GT.U32.AND P1, PT, R5, R96, PT ;  /* 0x000000600500720c */ /* 0x000fc40003f24070 */
[----:B------:R-:W-:Y:S01]  /*2740*/  IABS R100, R11 ;  /* 0x0000000b00647213 */ /* 0x000fe20000000000 */
[----:B------:R-:W-:Y:S01]  /*2750*/  IMAD.HI.U32 R8, R6, R102, RZ ;  /* 0x0000006606087227 */ /* 0x000fe200078e00ff */
[----:B------:R-:W-:Y:S02]  /*2760*/  ISETP.GT.U32.AND P5, PT, R5, R94, PT ;  /* 0x0000005e0500720c */ /* 0x000fe40003fa4070 */
[----:B------:R-:W-:Y:S01]  /*2770*/  IABS R126, R15 ;  /* 0x0000000f007e7213 */ /* 0x000fe20000000000 */
[----:B------:R-:W-:Y:S01]  /*2780*/  IMAD.MOV R4, RZ, RZ, -R4 ;  /* 0x000000ffff047224 */ /* 0x000fe200078e0a04 */
[C---:B------:R-:W-:Y:S01]  /*2790*/  LOP3.LUT R18, R7.reuse, 0x94, RZ, 0xfc, !PT ;  /* 0x0000009407127812 */ /* 0x040fe200078efcff */
[----:B------:R-:W-:Y:S01]  /*27a0*/  IMAD.MOV R8, RZ, RZ, -R8 ;  /* 0x000000ffff087224 */ /* 0x000fe200078e0a08 */
[----:B------:R-:W-:Y:S01]  /*27b0*/  LOP3.LUT R19, R7, 0x74, RZ, 0xfc, !PT ;  /* 0x0000007407137812 */ /* 0x000fe200078efcff */
[C---:B------:R-:W-:Y:S01]  /*27c0*/  IMAD R98, R5.reuse, R4, R98 ;  /* 0x0000000405627224 */ /* 0x040fe200078e0262 */
[----:B------:R-:W-:Y:S01]  /*27d0*/  IABS R196, R18 ;  /* 0x0000001200c47213 */ /* 0x000fe20000000000 */
[----:B------:R-:W-:Y:S01]  /*27e0*/  IMAD R102, R5, R8, R102 ;  /* 0x0000000805667224 */ /* 0x000fe200078e0266 */
[----:B------:R-:W-:Y:S01]  /*27f0*/  LOP3.LUT R8, R7, 0xee, RZ, 0xfc, !PT ;  /* 0x000000ee07087812 */ /* 0x000fe200078efcff */
[--C-:B------:R-:W-:Y:S01]  /*2800*/  @!P4 IMAD.IADD R92, R92, 0x1, -R5.reuse ;  /* 0x000000015c5cc824 */ /* 0x100fe200078e0a05 */
[C---:B------:R-:W-:Y:S01]  /*2810*/  ISETP.GT.U32.AND P4, PT, R5.reuse, R98, PT ;  /* 0x000000620500720c */ /* 0x040fe20003f84070 */
[C---:B------:R-:W-:Y:S01]  /*2820*/  IMAD R104, R5.reuse, R10, R104 ;  /* 0x0000000a05687224 */ /* 0x040fe200078e0268 */
[----:B------:R-:W-:Y:S01]  /*2830*/  IABS R106, R8 ;  /* 0x00000008006a7213 */ /* 0x000fe20000000000 */
[----:B------:R-:W-:Y:S01]  /*2840*/  @!P1 IMAD.IADD R96, R96, 0x1, -R5 ;  /* 0x0000000160609824 */ /* 0x000fe200078e0a05 */
[----:B------:R-:W-:Y:S01]  /*2850*/  ISETP.GT.U32.AND P1, PT, R5, R102, PT ;  /* 0x000000660500720c */ /* 0x000fe20003f24070 */
[----:B------:R-:W-:Y:S01]  /*2860*/  IMAD.HI.U32 R4, R6, R100, RZ ;  /* 0x0000006406047227 */ /* 0x000fe200078e00ff */
[----:B------:R-:W-:-:S02]  /*2870*/  LOP3.LUT R10, R7, 0xec, RZ, 0xfc, !PT ;  /* 0x000000ec070a7812 */ /* 0x000fc400078efcff */
[----:B------:R-:W-:Y:S01]  /*2880*/  IABS R230, R19 ;  /* 0x0000001300e67213 */ /* 0x000fe20000000000 */
[----:B------:R-:W-:Y:S01]  /*2890*/  @!P6 IMAD.MOV R96, RZ, RZ, -R96 ;  /* 0x000000ffff60e224 */ /* 0x000fe200078e0a60 */
[----:B------:R-:W-:Y:S01]  /*28a0*/  ISETP.GT.U32.AND P6, PT, R5, R104, PT ;  /* 0x000000680500720c */ /* 0x000fe20003fc4070 */
[----:B------:R-:W-:Y:S01]  /*28b0*/  IMAD.MOV R4, RZ, RZ, -R4 ;  /* 0x000000ffff047224 */ /* 0x000fe200078e0a04 */
[----:B------:R-:W-:Y:S01]  /*28c0*/  IABS R108, R10 ;  /* 0x0000000a006c7213 */ /* 0x000fe20000000000 */
[----:B------:R-:W-:Y:S01]  /*28d0*/  @!P4 IMAD.IADD R98, R98, 0x1, -R5 ;  /* 0x000000016262c824 */ /* 0x000fe200078e0a05 */
[----:B------:R-:W-:Y:S01]  /*28e0*/  LOP3.LUT R27, R7, 0x14, RZ, 0xfc, !PT ;  /* 0x00000014071b7812 */ /* 0x000fe200078efcff */
[----:B------:R-:W-:Y:S01]  /*28f0*/  IMAD R100, R5, R4, R100 ;  /* 0x0000000405647224 */ /* 0x000fe200078e0264 */
[----:B------:R-:W-:Y:S01]  /*2900*/  LOP3.LUT R29, R7, 0x12, RZ, 0xfc, !PT ;  /* 0x00000012071d7812 */ /* 0x000fe200078efcff */
[----:B------:R-:W-:Y:S01]  /*2910*/  IMAD.HI.U32 R4, R6, R106, RZ ;  /* 0x0000006a06047227 */ /* 0x000fe200078e00ff */
[----:B------:R-:W-:-:S02]  /*2920*/  ISETP.GT.U32.AND P4, PT, R5, R98, PT ;  /* 0x000000620500720c */ /* 0x000fc40003f84070 */
[C---:B------:R-:W-:Y:S01]  /*2930*/  LOP3.LUT R33, R7.reuse, 0xe, RZ, 0xfc, !PT ;  /* 0x0000000e07217812 */ /* 0x040fe200078efcff */
[--C-:B------:R-:W-:Y:S01]  /*2940*/  @!P1 IMAD.IADD R102, R102, 0x1, -R5.reuse ;  /* 0x0000000166669824 */ /* 0x100fe200078e0a05 */
[----:B------:R-:W-:Y:S01]  /*2950*/  IABS R23, R29 ;  /* 0x0000001d00177213 */ /* 0x000fe20000000000 */
[--C-:B------:R-:W-:Y:S01]  /*2960*/  @!P5 IMAD.IADD R94, R94, 0x1, -R5.reuse ;  /* 0x000000015e5ed824 */ /* 0x100fe200078e0a05 */
[----:B------:R-:W-:Y:S01]  /*2970*/  IABS R56, R33 ;  /* 0x0000002100387213 */ /* 0x000fe20000000000 */
[----:B------:R-:W-:Y:S01]  /*2980*/  IMAD.MOV R4, RZ, RZ, -R4 ;  /* 0x000000ffff047224 */ /* 0x000fe200078e0a04 */
[----:B------:R-:W-:Y:S01]  /*2990*/  LOP3.LUT R31, R7, 0x10, RZ, 0xfc, !PT ;  /* 0x00000010071f7812 */ /* 0x000fe200078efcff */
[----:B------:R-:W-:Y:S01]  /*29a0*/  @!P6 IMAD.IADD R104, R104, 0x1, -R5 ;  /* 0x000000016868e824 */ /* 0x000fe200078e0a05 */
[C---:B------:R-:W-:Y:S01]  /*29b0*/  ISETP.GT.U32.AND P6, PT, R5.reuse, R102, PT ;  /* 0x000000660500720c */ /* 0x040fe20003fc4070 */
[C---:B------:R-:W-:Y:S01]  /*29c0*/  IMAD R106, R5.reuse, R4, R106 ;  /* 0x00000004056a7224 */ /* 0x040fe200078e026a */
[----:B------:R-:W-:Y:S01]  /*29d0*/  ISETP.GT.U32.AND P5, PT, R5, R94, PT ;  /* 0x0000005e0500720c */ /* 0x000fe20003fa4070 */
[----:B------:R-:W-:Y:S01]  /*29e0*/  IMAD.HI.U32 R4, R6, R108, RZ ;  /* 0x0000006c06047227 */ /* 0x000fe200078e00ff */
[----:B------:R-:W-:-:S02]  /*29f0*/  IABS R25, R31 ;  /* 0x0000001f00197213 */ /* 0x000fc40000000000 */
[----:B------:R-:W-:Y:S01]  /*2a00*/  LOP3.LUT R35, R7, 0x6, RZ, 0xfc, !PT ;  /* 0x0000000607237812 */ /* 0x000fe200078efcff */
[----:B------:R-:W-:Y:S01]  /*2a10*/  @!P0 IMAD.MOV R92, RZ, RZ, -R92 ;  /* 0x000000ffff5c8224 */ /* 0x000fe200078e0a5c */
[C---:B------:R-:W-:Y:S01]  /*2a20*/  ISETP.GT.U32.AND P0, PT, R5.reuse, R100, PT ;  /* 0x000000640500720c */ /* 0x040fe20003f04070 */
[----:B------:R-:W-:Y:S01]  /*2a30*/  IMAD.MOV R4, RZ, RZ, -R4 ;  /* 0x000000ffff047224 */ /* 0x000fe200078e0a04 */
[----:B------:R-:W-:Y:S01]  /*2a40*/  IABS R54, R35 ;  /* 0x0000002300367213 */ /* 0x000fe20000000000 */
[--C-:B------:R-:W-:Y:S01]  /*2a50*/  @!P4 IMAD.IADD R98, R98, 0x1, -R5.reuse ;  /* 0x000000016262c824 */ /* 0x100fe200078e0a05 */
[----:B------:R-:W-:Y:S01]  /*2a60*/  ISETP.GE.AND P4, PT, R14, RZ, PT ;  /* 0x000000ff0e00720c */ /* 0x000fe20003f86270 */
[----:B------:R-:W-:Y:S01]  /*2a70*/  IMAD R108, R5, R4, R108 ;  /* 0x00000004056c7224 */ /* 0x000fe200078e026c */
[C---:B------:R-:W-:Y:S01]  /*2a80*/  LOP3.LUT R14, R7.reuse, 0xe6, RZ, 0xfc, !PT ;  /* 0x000000e6070e7812 */ /* 0x040fe200078efcff */
[--C-:B------:R-:W-:Y:S01]  /*2a90*/  @!P6 IMAD.IADD R102, R102, 0x1, -R5.reuse ;  /* 0x000000016666e824 */ /* 0x100fe200078e0a05 */
[----:B------:R-:W-:Y:S01]  /*2aa0*/  LOP3.LUT R37, R7, 0x4, RZ, 0xfc, !PT ;  /* 0x0000000407257812 */ /* 0x000fe200078efcff */
[--C-:B------:R-:W-:Y:S01]  /*2ab0*/  @!P5 IMAD.IADD R94, R94, 0x1, -R5.reuse ;  /* 0x000000015e5ed824 */ /* 0x100fe200078e0a05 */
[----:B------:R-:W-:Y:S01]  /*2ac0*/  ISETP.GT.U32.AND P6, PT, R5, R108, PT ;  /* 0x0000006c0500720c */ /* 0x000fe20003fc4070 */
[----:B------:R-:W-:Y:S01]  /*2ad0*/  @!P2 IMAD.MOV R98, RZ, RZ, -R98 ;  /* 0x000000ffff62a224 */ /* 0x000fe200078e0a62 */
[----:B------:R-:W-:Y:S01]  /*2ae0*/  ISETP.GE.AND P5, PT, R11, RZ, PT ;  /* 0x000000ff0b00720c */ /* 0x000fe20003fa6270 */
[----:B------:R-:W-:Y:S01]  /*2af0*/  @!P3 IMAD.MOV R94, RZ, RZ, -R94 ;  /* 0x000000ffff5eb224 */ /* 0x000fe200078e0a5e */
[----:B------:R-:W-:Y:S01]  /*2b00*/  LOP3.LUT R11, R7, 0xea, RZ, 0xfc, !PT ;  /* 0x000000ea070b7812 */ /* 0x000fe200078efcff */
[--C-:B------:R-:W-:Y:S01]  /*2b10*/  @!P0 IMAD.IADD R100, R100, 0x1, -R5.reuse ;  /* 0x0000000164648824 */ /* 0x100fe200078e0a05 */
[----:B------:R-:W-:Y:S01]  /*2b20*/  ISETP.GT.U32.AND P2, PT, R5, R104, PT ;  /* 0x000000680500720c */ /* 0x000fe20003f44070 */
[-C--:B------:R-:W-:Y:S01]  /*2b30*/  IMAD R32, R32, R43.reuse, RZ ;  /* 0x0000002b20207224 */ /* 0x080fe200078e02ff */
[----:B------:R-:W-:Y:S01]  /*2b40*/  ISETP.GE.AND P3, PT, R13, RZ, PT ;  /* 0x000000ff0d00720c */ /* 0x000fe20003f66270 */
[-C--:B------:R-:W-:Y:S01]  /*2b50*/  IMAD R0, R0, R43.reuse, RZ ;  /* 0x0000002b00007224 */ /* 0x080fe200078e02ff */
[----:B------:R-:W-:Y:S01]  /*2b60*/  LOP3.LUT R13, R7, 0xe8, RZ, 0xfc, !PT ;  /* 0x000000e8070d7812 */ /* 0x000fe200078efcff */
[----:B------:R-:W-:Y:S01]  /*2b70*/  IMAD R34, R34, R43, RZ ;  /* 0x0000002b22227224 */ /* 0x000fe200078e02ff */
[----:B------:R-:W-:Y:S01]  /*2b80*/  IABS R110, R11 ;  /* 0x0000000b006e7213 */ /* 0x000fe20000000000 */
[----:B------:R-:W-:Y:S01]  /*2b90*/  @!P6 IMAD.IADD R108, R108, 0x1, -R5 ;  /* 0x000000016c6ce824 */ /* 0x000fe200078e0a05 */
[----:B------:R-:W-:Y:S01]  /*2ba0*/  ISETP.GT.U32.AND P1, PT, R5, R100, PT ;  /* 0x000000640500720c */ /* 0x000fe20003f24070 */
[----:B------:R-:W0:Y:S01]  /*2bb0*/  LDC R43, c[0x0][0x238] ;  /* 0x00008e00ff2b7b82 */ /* 0x000e220000000800 */
[----:B------:R-:W-:Y:S01]  /*2bc0*/  IABS R112, R13 ;  /* 0x0000000d00707213 */ /* 0x000fe20000000000 */
[----:B------:R-:W-:Y:S01]  /*2bd0*/  IMAD.HI.U32 R4, R6, R110, RZ ;  /* 0x0000006e06047227 */ /* 0x000fe200078e00ff */
[----:B------:R-:W-:-:S02]  /*2be0*/  ISETP.GE.AND P0, PT, R8, RZ, PT ;  /* 0x000000ff0800720c */ /* 0x000fc40003f06270 */
[----:B------:R-:W-:Y:S01]  /*2bf0*/  IABS R114, R14 ;  /* 0x0000000e00727213 */ /* 0x000fe20000000000 */
[----:B------:R-:W-:Y:S01]  /*2c00*/  IMAD.HI.U32 R8, R6, R112, RZ ;  /* 0x0000007006087227 */ /* 0x000fe200078e00ff */
[----:B------:R-:W-:Y:S02]  /*2c10*/  ISETP.GT.U32.AND P6, PT, R5, R108, PT ;  /* 0x0000006c0500720c */ /* 0x000fe40003fc4070 */
[----:B------:R-:W-:Y:S01]  /*2c20*/  IABS R52, R37 ;  /* 0x0000002500347213 */ /* 0x000fe20000000000 */
[----:B------:R-:W-:Y:S01]  /*2c30*/  IMAD.MOV R4, RZ, RZ, -R4 ;  /* 0x000000ffff047224 */ /* 0x000fe200078e0a04 */
[----:B------:R-:W-:Y:S01]  /*2c40*/  R2UR UR18, R9 ;  /* 0x00000000091272ca */ /* 0x000fe200000e0000 */
[----:B------:R-:W-:Y:S01]  /*2c50*/  @!P2 IMAD.IADD R104, R104, 0x1, -R5 ;  /* 0x000000016868a824 */ /* 0x000fe200078e0a05 */
[----:B------:R-:W-:Y:S01]  /*2c60*/  ISETP.GE.AND P2, PT, R10, RZ, PT ;  /* 0x000000ff0a00720c */ /* 0x000fe20003f46270 */
[----:B------:R-:W-:Y:S01]  /*2c70*/  IMAD.HI.U32 R10, R6, R114, RZ ;  /* 0x00000072060a7227 */ /* 0x000fe200078e00ff */
[----:B------:R-:W-:-:S02]  /*2c80*/  R2UR UR6, R12 ;  /* 0x000000000c0672ca */ /* 0x000fc400000e0000 */
[----:B------:R-:W-:Y:S01]  /*2c90*/  R2UR UR7, R2 ;  /* 0x00000000020772ca */ /* 0x000fe200000e0000 */
[----:B------:R-:W-:Y:S02]  /*2ca0*/  IMAD.MOV R8, RZ, RZ, -R8 ;  /* 0x000000ffff087224 */ /* 0x000fe400078e0a08 */
[C---:B------:R-:W-:Y:S02]  /*2cb0*/  IMAD R110, R5.reuse, R4, R110 ;  /* 0x00000004056e7224 */ /* 0x040fe400078e026e */
[--C-:B------:R-:W-:Y:S01]  /*2cc0*/  @!P1 IMAD.IADD R100, R100, 0x1, -R5.reuse ;  /* 0x0000000164649824 */ /* 0x100fe200078e0a05 */
[C---:B------:R-:W-:Y:S01]  /*2cd0*/  ISETP.GT.U32.AND P1, PT, R5.reuse, R106, PT ;  /* 0x0000006a0500720c */ /* 0x040fe20003f24070 */
[----:B------:R-:W-:Y:S02]  /*2ce0*/  IMAD.MOV R10, RZ, RZ, -R10 ;  /* 0x000000ffff0a7224 */ /* 0x000fe400078e0a0a */
[C---:B------:R-:W-:Y:S02]  /*2cf0*/  IMAD R112, R5.reuse, R8, R112 ;  /* 0x0000000805707224 */ /* 0x040fe400078e0270 */
[----:B------:R-:W-:Y:S01]  /*2d00*/  @!P3 IMAD.MOV R102, RZ, RZ, -R102 ;  /* 0x000000ffff66b224 */ /* 0x000fe200078e0a66 */
[C---:B------:R-:W-:Y:S01]  /*2d10*/  ISETP.GT.U32.AND P3, PT, R5.reuse, R110, PT ;  /* 0x0000006e0500720c */ /* 0x040fe20003f64070 */
[----:B------:R-:W-:Y:S01]  /*2d20*/  IMAD R114, R5, R10, R114 ;  /* 0x0000000a05727224 */ /* 0x000fe200078e0272 */
[----:B------:R-:W-:Y:S01]  /*2d30*/  LOP3.LUT R10, R7, 0xe4, RZ, 0xfc, !PT ;  /* 0x000000e4070a7812 */ /* 0x000fe200078efcff */
[----:B------:R-:W-:Y:S01]  /*2d40*/  @!P4 IMAD.MOV R104, RZ, RZ, -R104 ;  /* 0x000000ffff68c224 */ /* 0x000fe200078e0a68 */
[C---:B------:R-:W-:Y:S01]  /*2d50*/  ISETP.GT.U32.AND P4, PT, R5.reuse, R112, PT ;  /* 0x000000700500720c */ /* 0x040fe20003f84070 */
[--C-:B------:R-:W-:Y:S01]  /*2d60*/  @!P6 IMAD.IADD R108, R108, 0x1, -R5.reuse ;  /* 0x000000016c6ce824 */ /* 0x100fe200078e0a05 */
[----:B------:R-:W-:Y:S01]  /*2d70*/  ISETP.GT.U32.AND P6, PT, R5, R114, PT ;  /* 0x000000720500720c */ /* 0x000fe20003fc4070 */
[--C-:B------:R-:W-:Y:S01]  /*2d80*/  @!P1 IMAD.IADD R106, R106, 0x1, -R5.reuse ;  /* 0x000000016a6a9824 */ /* 0x100fe200078e0a05 */
[----:B------:R-:W-:Y:S01]  /*2d90*/  ISETP.GE.AND P1, PT, R11, RZ, PT ;  /* 0x000000ff0b00720c */ /* 0x000fe20003f26270 */
[----:B------:R-:W-:Y:S01]  /*2da0*/  @!P5 IMAD.MOV R100, RZ, RZ, -R100 ;  /* 0x000000ffff64d224 */ /* 0x000fe200078e0a64 */
[----:B------:R-:W-:Y:S01]  /*2db0*/  IABS R116, R10 ;  /* 0x0000000a00747213 */ /* 0x000fe20000000000 */
[----:B------:R-:W-:Y:S01]  /*2dc0*/  @!P2 IMAD.MOV R108, RZ, RZ, -R108 ;  /* 0x000000ffff6ca224 */ /* 0x000fe200078e0a6c */
[----:B------:R-:W-:Y:S01]  /*2dd0*/  LOP3.LUT R11, R7, 0xe2, RZ, 0xfc, !PT ;  /* 0x000000e2070b7812 */ /* 0x000fe200078efcff */
[----:B------:R-:W-:Y:S01]  /*2de0*/  @!P3 IMAD.IADD R110, R110, 0x1, -R5 ;  /* 0x000000016e6eb824 */ /* 0x000fe200078e0a05 */
[----:B------:R-:W-:Y:S01]  /*2df0*/  ISETP.GT.U32.AND P5, PT, R5, R106, PT ;  /* 0x0000006a0500720c */ /* 0x000fe20003fa4070 */
[----:B------:R-:W-:Y:S01]  /*2e00*/  IMAD.HI.U32 R4, R6, R116, RZ ;  /* 0x0000007406047227 */ /* 0x000fe200078e00ff */
[----:B------:R-:W-:-:S02]  /*2e10*/  IABS R118, R11 ;  /* 0x0000000b00767213 */ /* 0x000fc40000000000 */
[----:B------:R-:W-:Y:S01]  /*2e20*/  ISETP.GE.AND P3, PT, R14, RZ, PT ;  /* 0x000000ff0e00720c */ /* 0x000fe20003f66270 */
[--C-:B------:R-:W-:Y:S01]  /*2e30*/  @!P4 IMAD.IADD R112, R112, 0x1, -R5.reuse ;  /* 0x000000017070c824 */ /* 0x100fe200078e0a05 */
[----:B------:R-:W-:Y:S01]  /*2e40*/  ISETP.GT.U32.AND P4, PT, R5, R110, PT ;  /* 0x0000006e0500720c */ /* 0x000fe20003f84070 */
[----:B------:R-:W-:Y:S01]  /*2e50*/  @!P6 IMAD.IADD R114, R114, 0x1, -R5 ;  /* 0x000000017272e824 */ /* 0x000fe200078e0a05 */
[----:B------:R-:W-:Y:S01]  /*2e60*/  LOP3.LUT R14, R7, 0xde, RZ, 0xfc, !PT ;  /* 0x000000de070e7812 */ /* 0x000fe200078efcff */
[----:B------:R-:W-:Y:S01]  /*2e70*/  IMAD.MOV R8, RZ, RZ, -R4 ;  /* 0x000000ffff087224 */ /* 0x000fe200078e0a04 */
[----:B------:R-:W-:Y:S01]  /*2e80*/  ISETP.GT.U32.AND P6, PT, R5, R112, PT ;  /* 0x000000700500720c */ /* 0x000fe20003fc4070 */
[----:B------:R-:W-:Y:S01]  /*2e90*/  IMAD.HI.U32 R4, R6, R118, RZ ;  /* 0x0000007606047227 */ /* 0x000fe200078e00ff */
[----:B------:R-:W-:-:S03]  /*2ea0*/  IABS R124, R14 ;  /* 0x0000000e007c7213 */ /* 0x000fc60000000000 */
[C---:B------:R-:W-:Y:S02]  /*2eb0*/  IMAD R116, R5.reuse, R8, R116 ;  /* 0x0000000805747224 */ /* 0x040fe400078e0274 */
[----:B------:R-:W-:Y:S02]  /*2ec0*/  IMAD.MOV R4, RZ, RZ, -R4 ;  /* 0x000000ffff047224 */ /* 0x000fe400078e0a04 */
[--C-:B------:R-:W-:Y:S01]  /*2ed0*/  @!P4 IMAD.IADD R110, R110, 0x1, -R5.reuse ;  /* 0x000000016e6ec824 */ /* 0x100fe200078e0a05 */
[C---:B------:R-:W-:Y:S01]  /*2ee0*/  ISETP.GT.U32.AND P4, PT, R5.reuse, R116, PT ;  /* 0x000000740500720c */ /* 0x040fe20003f84070 */
[----:B------:R-:W-:Y:S02]  /*2ef0*/  IMAD R118, R5, R4, R118 ;  /* 0x0000000405767224 */ /* 0x000fe400078e0276 */
[--C-:B------:R-:W-:Y:S01]  /*2f00*/  @!P5 IMAD.IADD R106, R106, 0x1, -R5.reuse ;  /* 0x000000016a6ad824 */ /* 0x100fe200078e0a05 */
[----:B------:R-:W-:Y:S01]  /*2f10*/  ISETP.GE.AND P5, PT, R13, RZ, PT ;  /* 0x000000ff0d00720c */ /* 0x000fe20003fa6270 */
[--C-:B------:R-:W-:Y:S01]  /*2f20*/  @!P6 IMAD.IADD R112, R112, 0x1, -R5.reuse ;  /* 0x000000017070e824 */ /* 0x100fe200078e0a05 */
[----:B------:R-:W-:Y:S01]  /*2f30*/  ISETP.GT.U32.AND P6, PT, R5, R118, PT ;  /* 0x000000760500720c */ /* 0x000fe20003fc4070 */
[----:B------:R-:W-:Y:S01]  /*2f40*/  @!P1 IMAD.MOV R110, RZ, RZ, -R110 ;  /* 0x000000ffff6e9224 */ /* 0x000fe200078e0a6e */
[----:B------:R-:W-:Y:S01]  /*2f50*/  LOP3.LUT R13, R7, 0xe0, RZ, 0xfc, !PT ;  /* 0x000000e0070d7812 */ /* 0x000fe200078efcff */
[----:B------:R-:W-:Y:S01]  /*2f60*/  @!P0 IMAD.MOV R106, RZ, RZ, -R106 ;  /* 0x000000ffff6a8224 */ /* 0x000fe200078e0a6a */
[----:B------:R-:W-:Y:S01]  /*2f70*/  ISETP.GT.U32.AND P0, PT, R5, R114, PT ;  /* 0x000000720500720c */ /* 0x000fe20003f04070 */
[----:B------:R-:W-:Y:S01]  /*2f80*/  IMAD.MOV.U32 R9, RZ, RZ, RZ ;  /* 0x000000ffff097224 */ /* 0x000fe200078e00ff */
[----:B------:R-:W-:Y:S01]  /*2f90*/  IABS R122, R13 ;  /* 0x0000000d007a7213 */ /* 0x000fe20000000000 */
[----:B------:R-:W-:Y:S01]  /*2fa0*/  @!P4 IMAD.IADD R116, R116, 0x1, -R5 ;  /* 0x000000017474c824 */ /* 0x000fe200078e0a05 */
[----:B------:R-:W-:-:S02]  /*2fb0*/  ISETP.GE.AND P4, PT, R11, RZ, PT ;  /* 0x000000ff0b00720c */ /* 0x000fc40003f86270 */
[----:B------:R-:W-:Y:S01]  /*2fc0*/  LOP3.LUT R11, R7, 0xd6, RZ, 0xfc, !PT ;  /* 0x000000d6070b7812 */ /* 0x000fe200078efcff */
[----:B------:R-:W-:-:S03]  /*2fd0*/  IMAD.HI.U32 R4, R6, R122, RZ ;  /* 0x0000007a06047227 */ /* 0x000fc600078e00ff */
[----:B------:R-:W-:Y:S01]  /*2fe0*/  IABS R132, R11 ;  /* 0x0000000b00847213 */ /* 0x000fe20000000000 */
[----:B------:R-:W-:Y:S01]  /*2ff0*/  @!P6 IMAD.IADD R118, R118, 0x1, -R5 ;  /* 0x000000017676e824 */ /* 0x000fe200078e0a05 */
[C---:B------:R-:W-:Y:S01]  /*3000*/  ISETP.GT.U32.AND P6, PT, R5.reuse, R116, PT ;  /* 0x000000740500720c */ /* 0x040fe20003fc4070 */
[----:B------:R-:W-:Y:S02]  /*3010*/  IMAD.MOV R8, RZ, RZ, -R4 ;  /* 0x000000ffff087224 */ /* 0x000fe400078e0a04 */
[----:B------:R-:W-:Y:S01]  /*3020*/  IMAD.HI.U32 R4, R6, R124, RZ ;  /* 0x0000007c06047227 */ /* 0x000fe200078e00ff */
[----:B------:R-:W-:-:S03]  /*3030*/  ISETP.GT.U32.AND P2, PT, R5, R118, PT ;  /* 0x000000760500720c */ /* 0x000fc60003f44070 */
[C---:B------:R-:W-:Y:S02]  /*3040*/  IMAD R122, R5.reuse, R8, R122 ;  /* 0x00000008057a7224 */ /* 0x040fe400078e027a */
[----:B------:R-:W-:Y:S02]  /*3050*/  IMAD.MOV R8, RZ, RZ, -R4 ;  /* 0x000000ffff087224 */ /* 0x000fe400078e0a04 */
[----:B------:R-:W-:Y:S01]  /*3060*/  IMAD.HI.U32 R4, R6, R126, RZ ;  /* 0x0000007e06047227 */ /* 0x000fe200078e00ff */
[----:B------:R-:W-:-:S03]  /*3070*/  ISETP.GT.U32.AND P1, PT, R5, R122, PT ;  /* 0x0000007a0500720c */ /* 0x000fc60003f24070 */
[----:B------:R-:W-:Y:S01]  /*3080*/  IMAD R124, R5, R8, R124 ;  /* 0x00000008057c7224 */ /* 0x000fe200078e027c */
[----:B------:R-:W-:Y:S01]  /*3090*/  LOP3.LUT R8, R7, 0xda, RZ, 0xfc, !PT ;  /* 0x000000da07087812 */ /* 0x000fe200078efcff */
[--C-:B------:R-:W-:Y:S02]  /*30a0*/  @!P6 IMAD.IADD R116, R116, 0x1, -R5.reuse ;  /* 0x000000017474e824 */ /* 0x100fe400078e0a05 */
[----:B------:R-:W-:Y:S01]  /*30b0*/  IMAD.MOV R4, RZ, RZ, -R4 ;  /* 0x000000ffff047224 */ /* 0x000fe200078e0a04 */
[C---:B------:R-:W-:Y:S01]  /*30c0*/  ISETP.GT.U32.AND P6, PT, R5.reuse, R124, PT ;  /* 0x0000007c0500720c */ /* 0x040fe20003fc4070 */
[--C-:B------:R-:W-:Y:S01]  /*30d0*/  @!P0 IMAD.IADD R114, R114, 0x1, -R5.reuse ;  /* 0x0000000172728824 */ /* 0x100fe200078e0a05 */
[----:B------:R-:W-:Y:S01]  /*30e0*/  IABS R128, R8 ;  /* 0x0000000800807213 */ /* 0x000fe20000000000 */
[----:B------:R-:W-:Y:S01]  /*30f0*/  IMAD R126, R5, R4, R126 ;  /* 0x00000004057e7224 */ /* 0x000fe200078e027e */
[----:B------:R-:W-:Y:S01]  /*3100*/  ISETP.GE.AND P0, PT, R10, RZ, PT ;  /* 0x000000ff0a00720c */ /* 0x000fe20003f06270 */
[----:B------:R-:W-:Y:S01]  /*3110*/  @!P1 IMAD.IADD R122, R122, 0x1, -R5 ;  /* 0x000000017a7a9824 */ /* 0x000fe200078e0a05 */
[----:B------:R-:W-:Y:S01]  /*3120*/  LOP3.LUT R10, R7, 0xd8, RZ, 0xfc, !PT ;  /* 0x000000d8070a7812 */ /* 0x000fe200078efcff */
[----:B------:R-:W-:Y:S01]  /*3130*/  IMAD.HI.U32 R4, R6, R128, RZ ;  /* 0x0000008006047227 */ /* 0x000fe200078e00ff */
[----:B------:R-:W-:-:S02]  /*3140*/  ISETP.GE.AND P1, PT, R8, RZ, PT ;  /* 0x000000ff0800720c */ /* 0x000fc40003f26270 */
[----:B------:R-:W-:Y:S01]  /*3150*/  IABS R130, R10 ;  /* 0x0000000a00827213 */ /* 0x000fe20000000000 */
[--C-:B------:R-:W-:Y:S01]  /*3160*/  @!P2 IMAD.IADD R118, R118, 0x1, -R5.reuse ;  /* 0x000000017676a824 */ /* 0x100fe200078e0a05 */
[----:B------:R-:W-:Y:S01]  /*3170*/  ISETP.GE.AND P2, PT, R15, RZ, PT ;  /* 0x000000ff0f00720c */ /* 0x000fe20003f46270 */
[----:B------:R-:W-:Y:S01]  /*3180*/  @!P6 IMAD.IADD R124, R124, 0x1, -R5 ;  /* 0x000000017c7ce824 */ /* 0x000fe200078e0a05 */
[----:B------:R-:W-:Y:S01]  /*3190*/  ISETP.GT.U32.AND P6, PT, R5, R122, PT ;  /* 0x0000007a0500720c */ /* 0x000fe20003fc4070 */
[----:B------:R-:W-:Y:S01]  /*31a0*/  IMAD.MOV R4, RZ, RZ, -R4 ;  /* 0x000000ffff047224 */ /* 0x000fe200078e0a04 */
[----:B------:R-:W-:Y:S01]  /*31b0*/  LOP3.LUT R15, R7, 0xcc, RZ, 0xfc, !PT ;  /* 0x000000cc070f7812 */ /* 0x000fe200078efcff */
[----:B------:R-:W-:Y:S01]  /*31c0*/  @!P4 IMAD.MOV R118, RZ, RZ, -R118 ;  /* 0x000000ffff76c224 */ /* 0x000fe200078e0a76 */
[C---:B------:R-:W-:Y:S01]  /*31d0*/  ISETP.GT.U32.AND P4, PT, R5.reuse, R126, PT ;  /* 0x0000007e0500720c */ /* 0x040fe20003f84070 */
[C---:B------:R-:W-:Y:S01]  /*31e0*/  IMAD R128, R5.reuse, R4, R128 ;  /* 0x0000000405807224 */ /* 0x040fe200078e0280 */
[----:B------:R-:W-:Y:S01]  /*31f0*/  IABS R142, R15 ;  /* 0x0000000f008e7213 */ /* 0x000fe20000000000 */
[----:B------:R-:W-:Y:S01]  /*3200*/  @!P0 IMAD.MOV R116, RZ, RZ, -R116 ;  /* 0x000000ffff748224 */ /* 0x000fe200078e0a74 */
[----:B------:R-:W-:Y:S01]  /*3210*/  ISETP.GT.U32.AND P0, PT, R5, R124, PT ;  /* 0x0000007c0500720c */ /* 0x000fe20003f04070 */
[----:B------:R-:W-:Y:S01]  /*3220*/  @!P3 IMAD.MOV R114, RZ, RZ, -R114 ;  /* 0x000000ffff72b224 */ /* 0x000fe200078e0a72 */
[----:B------:R-:W-:Y:S01]  /*3230*/  ISETP.GE.AND P3, PT, R14, RZ, PT ;  /* 0x000000ff0e00720c */ /* 0x000fe20003f66270 */
[----:B------:R-:W-:Y:S01]  /*3240*/  IMAD.HI.U32 R4, R6, R130, RZ ;  /* 0x0000008206047227 */ /* 0x000fe200078e00ff */
[----:B------:R-:W-:-:S03]  /*3250*/  LOP3.LUT R14, R7, 0xce, RZ, 0xfc, !PT ;  /* 0x000000ce070e7812 */ /* 0x000fc600078efcff */
[--C-:B------:R-:W-:Y:S01]  /*3260*/  @!P6 IMAD.IADD R122, R122, 0x1, -R5.reuse ;  /* 0x000000017a7ae824 */ /* 0x100fe200078e0a05 */
[----:B------:R-:W-:Y:S01]  /*3270*/  ISETP.GT.U32.AND P6, PT, R5, R128, PT ;  /* 0x000000800500720c */ /* 0x000fe20003fc4070 */
[--C-:B------:R-:W-:Y:S01]  /*3280*/  @!P4 IMAD.IADD R126, R126, 0x1, -R5.reuse ;  /* 0x000000017e7ec824 */ /* 0x100fe200078e0a05 */
[----:B------:R-:W-:Y:S01]  /*3290*/  ISETP.GE.AND P4, PT, R11, RZ, PT ;  /* 0x000000ff0b00720c */ /* 0x000fe20003f86270 */
[----:B------:R-:W-:Y:S01]  /*32a0*/  @!P5 IMAD.MOV R112, RZ, RZ, -R112 ;  /* 0x000000ffff70d224 */ /* 0x000fe200078e0a70 */
[----:B------:R-:W-:Y:S01]  /*32b0*/  ISETP.GE.AND P5, PT, R13, RZ, PT ;  /* 0x000000ff0d00720c */ /* 0x000fe20003fa6270 */
[--C-:B------:R-:W-:Y:S01]  /*32c0*/  @!P0 IMAD.IADD R124, R124, 0x1, -R5.reuse ;  /* 0x000000017c7c8824 */ /* 0x100fe200078e0a05 */
[----:B------:R-:W-:Y:S01]  /*32d0*/  ISETP.GE.AND P0, PT, R10, RZ, PT ;  /* 0x000000ff0a00720c */ /* 0x000fe20003f06270 */
[----:B------:R-:W-:Y:S01]  /*32e0*/  IMAD.HI.U32 R8, R6, R132, RZ ;  /* 0x0000008406087227 */ /* 0x000fe200078e00ff */
[C---:B------:R-:W-:Y:S02]  /*32f0*/  LOP3.LUT R13, R7.reuse, 0xd4, RZ, 0xfc, !PT ;  /* 0x000000d4070d7812 */ /* 0x040fe400078efcff */
[----:B------:R-:W-:Y:S01]  /*3300*/  LOP3.LUT R11, R7, 0xd0, RZ, 0xfc, !PT ;  /* 0x000000d0070b7812 */ /* 0x000fe200078efcff */
[----:B------:R-:W-:Y:S01]  /*3310*/  IMAD.MOV R10, RZ, RZ, -R4 ;  /* 0x000000ffff0a7224 */ /* 0x000fe200078e0a04 */
[----:B------:R-:W-:Y:S01]  /*3320*/  IABS R134, R13 ;  /* 0x0000000d00867213 */ /* 0x000fe20000000000 */
[----:B------:R-:W-:Y:S01]  /*3330*/  @!P6 IMAD.IADD R128, R128, 0x1, -R5 ;  /* 0x000000018080e824 */ /* 0x000fe200078e0a05 */
[C---:B------:R-:W-:Y:S01]  /*3340*/  ISETP.GT.U32.AND P6, PT, R5.reuse, R126, PT ;  /* 0x0000007e0500720c */ /* 0x040fe20003fc4070 */
[----:B------:R-:W-:Y:S01]  /*3350*/  IMAD.MOV R8, RZ, RZ, -R8 ;  /* 0x000000ffff087224 */ /* 0x000fe200078e0a08 */
[----:B------:R-:W-:Y:S01]  /*3360*/  IABS R138, R11 ;  /* 0x0000000b008a7213 */ /* 0x000fe20000000000 */
[----:B------:R-:W-:Y:S01]  /*3370*/  IMAD R130, R5, R10, R130 ;  /* 0x0000000a05827224 */ /* 0x000fe200078e0282 */
[----:B------:R-:W-:Y:S01]  /*3380*/  LOP3.LUT R10, R7, 0xd2, RZ, 0xfc, !PT ;  /* 0x000000d2070a7812 */ /* 0x000fe200078efcff */
[C---:B------:R-:W-:Y:S01]  /*3390*/  IMAD R132, R5.reuse, R8, R132 ;  /* 0x0000000805847224 */ /* 0x040fe200078e0284 */
[----:B------:R-:W-:Y:S01]  /*33a0*/  IABS R140, R14 ;  /* 0x0000000e008c7213 */ /* 0x000fe20000000000 */
[----:B------:R-:W-:Y:S01]  /*33b0*/  @!P3 IMAD.MOV R124, RZ, RZ, -R124 ;  /* 0x000000ffff7cb224 */ /* 0x000fe200078e0a7c */
[C---:B------:R-:W-:Y:S01]  /*33c0*/  ISETP.GT.U32.AND P3, PT, R5.reuse, R130, PT ;  /* 0x000000820500720c */ /* 0x040fe20003f64070 */
[----:B------:R-:W-:Y:S01]  /*33d0*/  @!P5 IMAD.MOV R122, RZ, RZ, -R122 ;  /* 0x000000ffff7ad224 */ /* 0x000fe200078e0a7a */
[----:B------:R-:W-:Y:S01]  /*33e0*/  ISETP.GT.U32.AND P5, PT, R5, R128, PT ;  /* 0x000000800500720c */ /* 0x000fe20003fa4070 */
[----:B------:R-:W-:Y:S01]  /*33f0*/  IMAD.HI.U32 R4, R6, R134, RZ ;  /* 0x0000008606047227 */ /* 0x000fe200078e00ff */
[----:B------:R-:W-:-:S03]  /*3400*/  IABS R136, R10 ;  /* 0x0000000a00887213 */ /* 0x000fc60000000000 */
[----:B------:R-:W-:Y:S01]  /*3410*/  @!P6 IMAD.IADD R126, R126, 0x1, -R5 ;  /* 0x000000017e7ee824 */ /* 0x000fe200078e0a05 */
[----:B------:R-:W-:Y:S01]  /*3420*/  ISETP.GT.U32.AND P6, PT, R5, R132, PT ;  /* 0x000000840500720c */ /* 0x000fe20003fc4070 */
[----:B------:R-:W-:Y:S02]  /*3430*/  IMAD.MOV R4, RZ, RZ, -R4 ;  /* 0x000000ffff047224 */ /* 0x000fe400078e0a04 */
[----:B------:R-:W-:-:S04]  /*3440*/  IMAD.HI.U32 R8, R6, R138, RZ ;  /* 0x0000008a06087227 */ /* 0x000fc800078e00ff */
[----:B------:R-:W-:Y:S02]  /*3450*/  IMAD R134, R5, R4, R134 ;  /* 0x0000000405867224 */ /* 0x000fe400078e0286 */
[--C-:B------:R-:W-:Y:S01]  /*3460*/  @!P3 IMAD.IADD R130, R130, 0x1, -R5.reuse ;  /* 0x000000018282b824 */ /* 0x100fe200078e0a05 */
[----:B------:R-:W-:Y:S01]  /*3470*/  ISETP.GE.AND P3, PT, R13, RZ, PT ;  /* 0x000000ff0d00720c */ /* 0x000fe20003f66270 */
[--C-:B------:R-:W-:Y:S01]  /*3480*/  @!P5 IMAD.IADD R128, R128, 0x1, -R5.reuse ;  /* 0x000000018080d824 */ /* 0x100fe200078e0a05 */
[C---:B------:R-:W-:Y:S01]  /*3490*/  ISETP.GT.U32.AND P5, PT, R5.reuse, R134, PT ;  /* 0x000000860500720c */ /* 0x040fe20003fa4070 */
[----:B------:R-:W-:Y:S01]  /*34a0*/  @!P6 IMAD.IADD R132, R132, 0x1, -R5 ;  /* 0x000000018484e824 */ /* 0x000fe200078e0a05 */
[----:B------:R-:W-:Y:S01]  /*34b0*/  ISETP.GT.U32.AND P6, PT, R5, R130, PT ;  /* 0x000000820500720c */ /* 0x000fe20003fc4070 */
[----:B------:R-:W-:Y:S01]  /*34c0*/  IMAD.HI.U32 R4, R6, R136, RZ ;  /* 0x0000008806047227 */ /* 0x000fe200078e00ff */
[----:B------:R-:W-:-:S03]  /*34d0*/  LOP3.LUT R13, R7, 0xba, RZ, 0xfc, !PT ;  /* 0x000000ba070d7812 */ /* 0x000fc600078efcff */
[----:B------:R-:W-:Y:S01]  /*34e0*/  IMAD.MOV R4, RZ, RZ, -R4 ;  /* 0x000000ffff047224 */ /* 0x000fe200078e0a04 */
[----:B------:R-:W-:Y:S01]  /*34f0*/  IABS R160, R13 ;  /* 0x0000000d00a07213 */ /* 0x000fe20000000000 */
[----:B------:R-:W-:Y:S02]  /*3500*/  IMAD.MOV R8, RZ, RZ, -R8 ;  /* 0x000000ffff087224 */ /* 0x000fe400078e0a08 */
[C---:B------:R-:W-:Y:S02]  /*3510*/  IMAD R136, R5.reuse, R4, R136 ;  /* 0x0000000405887224 */ /* 0x040fe400078e0288 */
[--C-:B------:R-:W-:Y:S01]  /*3520*/  @!P5 IMAD.IADD R134, R134, 0x1, -R5.reuse ;  /* 0x000000018686d824 */ /* 0x100fe200078e0a05 */
[C---:B------:R-:W-:Y:S01]  /*3530*/  ISETP.GT.U32.AND P5, PT, R5.reuse, R132, PT ;  /* 0x000000840500720c */ /* 0x040fe20003fa4070 */
[----:B------:R-:W-:Y:S01]  /*3540*/  @!P6 IMAD.IADD R130, R130, 0x1, -R5 ;  /* 0x000000018282e824 */ /* 0x000fe200078e0a05 */
[C---:B------:R-:W-:Y:S01]  /*3550*/  ISETP.GT.U32.AND P6, PT, R5.reuse, R136, PT ;  /* 0x000000880500720c */ /* 0x040fe20003fc4070 */
[----:B------:R-:W-:-:S02]  /*3560*/  IMAD R138, R5, R8, R138 ;  /* 0x00000008058a7224 */ /* 0x000fc400078e028a */
[----:B------:R-:W-:-:S04]  /*3570*/  IMAD.HI.U32 R8, R6, R142, RZ ;  /* 0x0000008e06087227 */ /* 0x000fc800078e00ff */
[----:B------:R-:W-:Y:S02]  /*3580*/  IMAD.MOV R8, RZ, RZ, -R8 ;  /* 0x000000ffff087224 */ /* 0x000fe400078e0a08 */
[----:B------:R-:W-:Y:S01]  /*3590*/  @!P1 IMAD.MOV R128, RZ, RZ, -R128 ;  /* 0x000000ffff809224 */ /* 0x000fe200078e0a80 */
[----:B------:R-:W-:Y:S01]  /*35a0*/  ISETP.GE.AND P1, PT, R10, RZ, PT ;  /* 0x000000ff0a00720c */ /* 0x000fe20003f26270 */
[--C-:B------:R-:W-:Y:S01]  /*35b0*/  @!P5 IMAD.IADD R132, R132, 0x1, -R5.reuse ;  /* 0x000000018484d824 */ /* 0x100fe200078e0a05 */
[C---:B------:R-:W-:Y:S01]  /*35c0*/  ISETP.GT.U32.AND P5, PT, R5.reuse, R138, PT ;  /* 0x0000008a0500720c */ /* 0x040fe20003fa4070 */
[----:B------:R-:W-:Y:S01]  /*35d0*/  IMAD R142, R5, R8, R142 ;  /* 0x00000008058e7224 */ /* 0x000fe200078e028e */
[C---:B------:R-:W-:Y:S01]  /*35e0*/  LOP3.LUT R10, R7.reuse, 0xca, RZ, 0xfc, !PT ;  /* 0x000000ca070a7812 */ /* 0x040fe200078efcff */
[----:B------:R-:W-:Y:S01]  /*35f0*/  @!P6 IMAD.IADD R136, R136, 0x1, -R5 ;  /* 0x000000018888e824 */ /* 0x000fe200078e0a05 */
[----:B------:R-:W-:Y:S01]  /*3600*/  LOP3.LUT R8, R7, 0xc8, RZ, 0xfc, !PT ;  /* 0x000000c807087812 */ /* 0x000fe200078efcff */
[----:B------:R-:W-:Y:S01]  /*3610*/  @!P0 IMAD.MOV R130, RZ, RZ, -R130 ;  /* 0x000000ffff828224 */ /* 0x000fe200078e0a82 */
[----:B------:R-:W-:Y:S01]  /*3620*/  IABS R144, R10 ;  /* 0x0000000a00907213 */ /* 0x000fe20000000000 */
[----:B------:R-:W-:Y:S01]  /*3630*/  @!P4 IMAD.MOV R132, RZ, RZ, -R132 ;  /* 0x000000ffff84c224 */ /* 0x000fe200078e0a84 */
[C---:B------:R-:W-:Y:S01]  /*3640*/  ISETP.GT.U32.AND P0, PT, R5.reuse, R136, PT ;  /* 0x000000880500720c */ /* 0x040fe20003f04070 */
[----:B------:R-:W-:Y:S01]  /*3650*/  IMAD.HI.U32 R4, R6, R140, RZ ;  /* 0x0000008c06047227 */ /* 0x000fe200078e00ff */
[----:B------:R-:W-:-:S02]  /*3660*/  ISETP.GT.U32.AND P4, PT, R5, R142, PT ;  /* 0x0000008e0500720c */ /* 0x000fc40003f84070 */
[----:B------:R-:W-:Y:S01]  /*3670*/  IABS R146, R8 ;  /* 0x0000000800927213 */ /* 0x000fe20000000000 */
[----:B------:R-:W-:Y:S02]  /*3680*/  IMAD.MOV R4, RZ, RZ, -R4 ;  /* 0x000000ffff047224 */ /* 0x000fe400078e0a04 */
[--C-:B------:R-:W-:Y:S02]  /*3690*/  @!P5 IMAD.IADD R138, R138, 0x1, -R5.reuse ;  /* 0x000000018a8ad824 */ /* 0x100fe400078e0a05 */
[C---:B------:R-:W-:Y:S02]  /*36a0*/  IMAD R140, R5.reuse, R4, R140 ;  /* 0x00000004058c7224 */ /* 0x040fe400078e028c */
[----:B------:R-:W-:Y:S01]  /*36b0*/  IMAD.HI.U32 R4, R6, R144, RZ ;  /* 0x0000009006047227 */ /* 0x000fe200078e00ff */
[C---:B------:R-:W-:Y:S02]  /*36c0*/  ISETP.GT.U32.AND P5, PT, R5.reuse, R138, PT ;  /* 0x0000008a0500720c */ /* 0x040fe40003fa4070 */
[----:B------:R-:W-:Y:S01]  /*36d0*/  ISETP.GT.U32.AND P6, PT, R5, R140, PT ;  /* 0x0000008c0500720c */ /* 0x000fe20003fc4070 */
[--C-:B------:R-:W-:Y:S01]  /*36e0*/  @!P0 IMAD.IADD R136, R136, 0x1, -R5.reuse ;  /* 0x0000000188888824 */ /* 0x100fe200078e0a05 */
[----:B------:R-:W-:Y:S01]  /*36f0*/  ISETP.GE.AND P0, PT, R15, RZ, PT ;  /* 0x000000ff0f00720c */ /* 0x000fe20003f06270 */
[----:B------:R-:W-:Y:S01]  /*3700*/  @!P4 IMAD.IADD R142, R142, 0x1, -R5 ;  /* 0x000000018e8ec824 */ /* 0x000fe200078e0a05 */
[----:B------:R-:W-:Y:S01]  /*3710*/  ISETP.GE.AND P4, PT, R10, RZ, PT ;  /* 0x000000ff0a00720c */ /* 0x000fe20003f86270 */
[----:B------:R-:W-:Y:S01]  /*3720*/  IMAD.MOV R4, RZ, RZ, -R4 ;  /* 0x000000ffff047224 */ /* 0x000fe200078e0a04 */
[----:B------:R-:W-:Y:S01]  /*3730*/  LOP3.LUT R10, R7, 0xc2, RZ, 0xfc, !PT ;  /* 0x000000c2070a7812 */ /* 0x000fe200078efcff */
[----:B------:R-:W-:Y:S01]  /*3740*/  @!P1 IMAD.MOV R136, RZ, RZ, -R136 ;  /* 0x000000ffff889224 */ /* 0x000fe200078e0a88 */
[C---:B------:R-:W-:Y:S01]  /*3750*/  ISETP.GT.U32.AND P1, PT, R5.reuse, R142, PT ;  /* 0x0000008e0500720c */ /* 0x040fe20003f24070 */
[----:B------:R-:W-:Y:S01]  /*3760*/  IMAD R144, R5, R4, R144 ;  /* 0x0000000405907224 */ /* 0x000fe200078e0290 */
[----:B------:R-:W-:Y:S01]  /*3770*/  IABS R152, R10 ;  /* 0x0000000a00987213 */ /* 0x000fe20000000000 */
[----:B------:R-:W-:Y:S01]  /*3780*/  IMAD.HI.U32 R4, R6, R146, RZ ;  /* 0x0000009206047227 */ /* 0x000fe200078e00ff */
[----:B------:R-:W-:-:S03]  /*3790*/  LOP3.LUT R15, R7, 0xb6, RZ, 0xfc, !PT ;  /* 0x000000b6070f7812 */ /* 0x000fc600078efcff */
[----:B------:R-:W-:Y:S01]  /*37a0*/  @!P2 IMAD.MOV R126, RZ, RZ, -R126 ;  /* 0x000000ffff7ea224 */ /* 0x000fe200078e0a7e */
[C---:B------:R-:W-:Y:S01]  /*37b0*/  ISETP.GT.U32.AND P2, PT, R5.reuse, R134, PT ;  /* 0x000000860500720c */ /* 0x040fe20003f44070 */
[----:B------:R-:W-:Y:S01]  /*37c0*/  IMAD.MOV R4, RZ, RZ, -R4 ;  /* 0x000000ffff047224 */ /* 0x000fe200078e0a04 */
[----:B------:R-:W-:Y:S01]  /*37d0*/  IABS R164, R15 ;  /* 0x0000000f00a47213 */ /* 0x000fe20000000000 */
[--C-:B------:R-:W-:Y:S01]  /*37e0*/  @!P5 IMAD.IADD R138, R138, 0x1, -R5.reuse ;  /* 0x000000018a8ad824 */ /* 0x100fe200078e0a05 */
[C---:B------:R-:W-:Y:S01]  /*37f0*/  ISETP.GT.U32.AND P5, PT, R5.reuse, R144, PT ;  /* 0x000000900500720c */ /* 0x040fe20003fa4070 */
[----:B------:R-:W-:Y:S01]  /*3800*/  IMAD R146, R5, R4, R146 ;  /* 0x0000000405927224 */ /* 0x000fe200078e0292 */
[----:B------:R-:W-:Y:S01]  /*3810*/  LOP3.LUT R4, R7, 0xc6, RZ, 0xfc, !PT ;  /* 0x000000c607047812 */ /* 0x000fe200078efcff */
[--C-:B------:R-:W-:Y:S02]  /*3820*/  @!P6 IMAD.IADD R140, R140, 0x1, -R5.reuse ;  /* 0x000000018c8ce824 */ /* 0x100fe400078e0a05 */
[----:B------:R-:W-:Y:S01]  /*3830*/  @!P1 IMAD.IADD R142, R142, 0x1, -R5 ;  /* 0x000000018e8e9824 */ /* 0x000fe200078e0a05 */
[----:B------:R-:W-:-:S02]  /*3840*/  ISETP.GT.U32.AND P1, PT, R5, R146, PT ;  /* 0x000000920500720c */ /* 0x000fc40003f24070 */
[----:B------:R-:W-:Y:S01]  /*3850*/  ISETP.GT.U32.AND P6, PT, R5, R140, PT ;  /* 0x0000008c0500720c */ /* 0x000fe20003fc4070 */
[--C-:B------:R-:W-:Y:S01]  /*3860*/  @!P2 IMAD.IADD R134, R134, 0x1, -R5.reuse ;  /* 0x000000018686a824 */ /* 0x100fe200078e0a05 */
[----:B------:R-:W-:Y:S01]  /*3870*/  ISETP.GE.AND P2, PT, R11, RZ, PT ;  /* 0x000000ff0b00720c */ /* 0x000fe20003f46270 */
[----:B------:R-:W-:Y:S01]  /*3880*/  @!P0 IMAD.MOV R142, RZ, RZ, -R142 ;  /* 0x000000ffff8e8224 */ /* 0x000fe200078e0a8e */
[----:B------:R-:W-:Y:S01]  /*3890*/  IABS R148, R4 ;  /* 0x0000000400947213 */ /* 0x000fe20000000000 */
[----:B------:R-:W-:Y:S01]  /*38a0*/  @!P3 IMAD.MOV R134, RZ, RZ, -R134 ;  /* 0x000000ffff86b224 */ /* 0x000fe200078e0a86 */
[----:B------:R-:W-:Y:S01]  /*38b0*/  ISETP.GE.AND P3, PT, R14, RZ, PT ;  /* 0x000000ff0e00720c */ /* 0x000fe20003f66270 */
[--C-:B------:R-:W-:Y:S01]  /*38c0*/  @!P5 IMAD.IADD R144, R144, 0x1, -R5.reuse ;  /* 0x000000019090d824 */ /* 0x100fe200078e0a05 */
[----:B------:R-:W-:Y:S02]  /*38d0*/  ISETP.GE.AND P0, PT, R10, RZ, PT ;  /* 0x000000ff0a00720c */ /* 0x000fe40003f06270 */
[----:B------:R-:W-:Y:S01]  /*38e0*/  LOP3.LUT R11, R7, 0xc0, RZ, 0xfc, !PT ;  /* 0x000000c0070b7812 */ /* 0x000fe200078efcff */
[--C-:B------:R-:W-:Y:S01]  /*38f0*/  @!P1 IMAD.IADD R146, R146, 0x1, -R5.reuse ;  /* 0x0000000192929824 */ /* 0x100fe200078e0a05 */
[----:B------:R-:W-:Y:S01]  /*3900*/  ISETP.GT.U32.AND P5, PT, R5, R144, PT ;  /* 0x000000900500720c */ /* 0x000fe20003fa4070 */
[----:B------:R-:W-:Y:S01]  /*3910*/  @!P6 IMAD.IADD R140, R140, 0x1, -R5 ;  /* 0x000000018c8ce824 */ /* 0x000fe200078e0a05 */
[----:B------:R-:W-:Y:S01]  /*3920*/  ISETP.GE.AND P6, PT, R8, RZ, PT ;  /* 0x000000ff0800720c */ /* 0x000fe20003fc6270 */
[----:B------:R-:W-:Y:S01]  /*3930*/  @!P2 IMAD.MOV R138, RZ, RZ, -R138 ;  /* 0x000000ffff8aa224 */ /* 0x000fe200078e0a8a */
[----:B------:R-:W-:-:S02]  /*3940*/  LOP3.LUT R8, R7, 0xc4, RZ, 0xfc, !PT ;  /* 0x000000c407087812 */ /* 0x000fc400078efcff */
[----:B------:R-:W-:Y:S01]  /*3950*/  ISETP.GE.AND P2, PT, R4, RZ, PT ;  /* 0x000000ff0400720c */ /* 0x000fe20003f46270 */
[----:B------:R-:W-:Y:S01]  /*3960*/  IMAD.HI.U32 R4, R6, R148, RZ ;  /* 0x0000009406047227 */ /* 0x000fe200078e00ff */
[----:B------:R-:W-:Y:S02]  /*3970*/  ISETP.GT.U32.AND P1, PT, R5, R146, PT ;  /* 0x000000920500720c */ /* 0x000fe40003f24070 */
[----:B------:R-:W-:Y:S01]  /*3980*/  IABS R150, R8 ;  /* 0x0000000800967213 */ /* 0x000fe20000000000 */
[----:B------:R-:W-:Y:S01]  /*3990*/  @!P3 IMAD.MOV R140, RZ, RZ, -R140 ;  /* 0x000000ffff8cb224 */ /* 0x000fe200078e0a8c */
[----:B------:R-:W-:Y:S01]  /*39a0*/  ISETP.GE.AND P3, PT, R8, RZ, PT ;  /* 0x000000ff0800720c */ /* 0x000fe20003f66270 */
[----:B------:R-:W-:Y:S01]  /*39b0*/  IMAD.MOV R10, RZ, RZ, -R4 ;  /* 0x000000ffff0a7224 */ /* 0x000fe200078e0a04 */
[----:B------:R-:W-:Y:S01]  /*39c0*/  IABS R154, R11 ;  /* 0x0000000b009a7213 */ /* 0x000fe20000000000 */
[----:B------:R-:W-:Y:S01]  /*39d0*/  IMAD.HI.U32 R8, R6, R152, RZ ;  /* 0x0000009806087227 */ /* 0x000fe200078e00ff */
[----:B------:R-:W-:-:S03]  /*39e0*/  LOP3.LUT R14, R7, 0xb8, RZ, 0xfc, !PT ;  /* 0x000000b8070e7812 */ /* 0x000fc600078efcff */
[--C-:B------:R-:W-:Y:S01]  /*39f0*/  @!P5 IMAD.IADD R144, R144, 0x1, -R5.reuse ;  /* 0x000000019090d824 */ /* 0x100fe200078e0a05 */
[----:B------:R-:W-:Y:S01]  /*3a00*/  ISETP.GE.AND P5, PT, R11, RZ, PT ;  /* 0x000000ff0b00720c */ /* 0x000fe20003fa6270 */
[----:B------:R-:W-:Y:S01]  /*3a10*/  IMAD R148, R5, R10, R148 ;  /* 0x0000000a05947224 */ /* 0x000fe200078e0294 */
[----:B------:R-:W-:Y:S01]  /*3a20*/  LOP3.LUT R11, R7, 0xbc, RZ, 0xfc, !PT ;  /* 0x000000bc070b7812 */ /* 0x000fe200078efcff */
[----:B------:R-:W-:Y:S01]  /*3a30*/  IMAD.MOV R8, RZ, RZ, -R8 ;  /* 0x000000ffff087224 */ /* 0x000fe200078e0a08 */
[----:B------:R-:W-:Y:S01]  /*3a40*/  IABS R162, R14 ;  /* 0x0000000e00a27213 */ /* 0x000fe20000000000 */
[----:B------:R-:W-:Y:S01]  /*3a50*/  @!P4 IMAD.MOV R144, RZ, RZ, -R144 ;  /* 0x000000ffff90c224 */ /* 0x000fe200078e0a90 */
[C---:B------:R-:W-:Y:S01]  /*3a60*/  ISETP.GT.U32.AND P4, PT, R5.reuse, R148, PT ;  /* 0x000000940500720c */ /* 0x040fe20003f84070 */
[----:B------:R-:W-:Y:S01]  /*3a70*/  @!P1 IMAD.IADD R146, R146, 0x1, -R5 ;  /* 0x0000000192929824 */ /* 0x000fe200078e0a05 */
[----:B------:R-:W-:Y:S01]  /*3a80*/  IABS R158, R11 ;  /* 0x0000000b009e7213 */ /* 0x000fe20000000000 */
[----:B------:R-:W-:-:S02]  /*3a90*/  IMAD R152, R5, R8, R152 ;  /* 0x0000000805987224 */ /* 0x000fc400078e0298 */
[----:B------:R-:W-:Y:S02]  /*3aa0*/  @!P6 IMAD.MOV R146, RZ, RZ, -R146 ;  /* 0x000000ffff92e224 */ /* 0x000fe400078e0a92 */
[----:B------:R-:W-:Y:S01]  /*3ab0*/  IMAD.HI.U32 R4, R6, R150, RZ ;  /* 0x0000009606047227 */ /* 0x000fe200078e00ff */
[----:B------:R-:W-:-:S03]  /*3ac0*/  ISETP.GT.U32.AND P6, PT, R5, R152, PT ;  /* 0x000000980500720c */ /* 0x000fc60003fc4070 */
[----:B------:R-:W-:Y:S02]  /*3ad0*/  IMAD.MOV R10, RZ, RZ, -R4 ;  /* 0x000000ffff0a7224 */ /* 0x000fe400078e0a04 */
[--C-:B------:R-:W-:Y:S02]  /*3ae0*/  @!P4 IMAD.IADD R148, R148, 0x1, -R5.reuse ;  /* 0x000000019494c824 */ /* 0x100fe400078e0a05 */
[----:B------:R-:W-:Y:S01]  /*3af0*/  IMAD R150, R5, R10, R150 ;  /* 0x0000000a05967224 */ /* 0x000fe200078e0296 */
[----:B------:R-:W-:Y:S01]  /*3b00*/  LOP3.LUT R10, R7, 0xbe, RZ, 0xfc, !PT ;  /* 0x000000be070a7812 */ /* 0x000fe200078efcff */
[----:B------:R-:W-:Y:S01]  /*3b10*/  IMAD.HI.U32 R4, R6, R154, RZ ;  /* 0x0000009a06047227 */ /* 0x000fe200078e00ff */
[C---:B------:R-:W-:Y:S02]  /*3b20*/  ISETP.GT.U32.AND P4, PT, R5.reuse, R148, PT ;  /* 0x000000940500720c */ /* 0x040fe40003f84070 */
[----:B------:R-:W-:Y:S01]  /*3b30*/  ISETP.GT.U32.AND P1, PT, R5, R150, PT ;  /* 0x000000960500720c */ /* 0x000fe20003f24070 */
[----:B------:R-:W-:Y:S01]  /*3b40*/  @!P6 IMAD.IADD R152, R152, 0x1, -R5 ;  /* 0x000000019898e824 */ /* 0x000fe200078e0a05 */
[----:B------:R-:W-:Y:S01]  /*3b50*/  IABS R156, R10 ;  /* 0x0000000a009c7213 */ /* 0x000fe20000000000 */
[----:B------:R-:W-:-:S02]  /*3b60*/  IMAD.MOV R4, RZ, RZ, -R4 ;  /* 0x000000ffff047224 */ /* 0x000fc400078e0a04 */
[----:B------:R-:W-:Y:S01]  /*3b70*/  IMAD.HI.U32 R8, R6, R158, RZ ;  /* 0x0000009e06087227 */ /* 0x000fe200078e00ff */
[----:B------:R-:W-:-:S03]  /*3b80*/  ISETP.GT.U32.AND P6, PT, R5, R152, PT ;  /* 0x000000980500720c */ /* 0x000fc60003fc4070 */
[C---:B------:R-:W-:Y:S02]  /*3b90*/  IMAD R154, R5.reuse, R4, R154 ;  /* 0x00000004059a7224 */ /* 0x040fe400078e029a */
[----:B------:R-:W-:Y:S02]  /*3ba0*/  IMAD.MOV R8, RZ, RZ, -R8 ;  /* 0x000000ffff087224 */ /* 0x000fe400078e0a08 */
[--C-:B------:R-:W-:Y:S02]  /*3bb0*/  @!P1 IMAD.IADD R150, R150, 0x1, -R5.reuse ;  /* 0x0000000196969824 */ /* 0x100fe400078e0a05 */
[--C-:B------:R-:W-:Y:S01]  /*3bc0*/  @!P4 IMAD.IADD R148, R148, 0x1, -R5.reuse ;  /* 0x000000019494c824 */ /* 0x100fe200078e0a05 */
[C---:B------:R-:W-:Y:S01]  /*3bd0*/  ISETP.GT.U32.AND P4, PT, R5.reuse, R154, PT ;  /* 0x0000009a0500720c */ /* 0x040fe20003f84070 */
[C---:B------:R-:W-:Y:S01]  /*3be0*/  IMAD R158, R5.reuse, R8, R158 ;  /* 0x00000008059e7224 */ /* 0x040fe200078e029e */
[----:B------:R-:W-:Y:S01]  /*3bf0*/  ISETP.GT.U32.AND P1, PT, R5, R150, PT ;  /* 0x000000960500720c */ /* 0x000fe20003f24070 */
[----:B------:R-:W-:-:S02]  /*3c00*/  @!P6 IMAD.IADD R152, R152, 0x1, -R5 ;  /* 0x000000019898e824 */ /* 0x000fc400078e0a05 */
[----:B------:R-:W-:Y:S01]  /*3c10*/  IMAD.HI.U32 R4, R6, R156, RZ ;  /* 0x0000009c06047227 */ /* 0x000fe200078e00ff */
[----:B------:R-:W-:-:S03]  /*3c20*/  ISETP.GT.U32.AND P6, PT, R5, R158, PT ;  /* 0x0000009e0500720c */ /* 0x000fc60003fc4070 */
[----:B------:R-:W-:Y:S02]  /*3c30*/  IMAD.MOV R4, RZ, RZ, -R4 ;  /* 0x000000ffff047224 */ /* 0x000fe400078e0a04 */
[----:B------:R-:W-:Y:S02]  /*3c40*/  @!P2 IMAD.MOV R148, RZ, RZ, -R148 ;  /* 0x000000ffff94a224 */ /* 0x000fe400078e0a94 */
[----:B------:R-:W-:Y:S02]  /*3c50*/  IMAD R156, R5, R4, R156 ;  /* 0x00000004059c7224 */ /* 0x000fe400078e029c */
[--C-:B------:R-:W-:Y:S01]  /*3c60*/  @!P4 IMAD.IADD R154, R154, 0x1, -R5.reuse ;  /* 0x000000019a9ac824 */ /* 0x100fe200078e0a05 */
[----:B------:R-:W-:Y:S01]  /*3c70*/  ISETP.GE.AND P4, PT, R10, RZ, PT ;  /* 0x000000ff0a00720c */ /* 0x000fe20003f86270 */
[----:B------:R-:W-:Y:S01]  /*3c80*/  IMAD.HI.U32 R4, R6, R160, RZ ;  /* 0x000000a006047227 */ /* 0x000fe200078e00ff */
[----:B------:R-:W-:Y:S02]  /*3c90*/  LOP3.LUT R10, R7, 0xb4, RZ, 0xfc, !PT ;  /* 0x000000b4070a7812 */ /* 0x000fe400078efcff */
[C---:B------:R-:W-:Y:S01]  /*3ca0*/  ISETP.GT.U32.AND P2, PT, R5.reuse, R154, PT ;  /* 0x0000009a0500720c */ /* 0x040fe20003f44070 */
[--C-:B------:R-:W-:Y:S01]  /*3cb0*/  @!P1 IMAD.IADD R150, R150, 0x1, -R5.reuse ;  /* 0x0000000196969824 */ /* 0x100fe200078e0a05 */
[----:B------:R-:W-:Y:S01]  /*3cc0*/  ISETP.GT.U32.AND P1, PT, R5, R156, PT ;  /* 0x0000009c0500720c */ /* 0x000fe20003f24070 */
[----:B------:R-:W-:Y:S01]  /*3cd0*/  @!P6 IMAD.IADD R158, R158, 0x1, -R5 ;  /* 0x000000019e9ee824 */ /* 0x000fe200078e0a05 */
[----:B------:R-:W-:Y:S01]  /*3ce0*/  IABS R168, R10 ;  /* 0x0000000a00a87213 */ /* 0x000fe20000000000 */
[----:B------:R-:W-:-:S02]  /*3cf0*/  IMAD.MOV R4, RZ, RZ, -R4 ;  /* 0x000000ffff047224 */ /* 0x000fc400078e0a04 */
[----:B------:R-:W-:Y:S01]  /*3d00*/  IMAD.HI.U32 R8, R6, R162, RZ ;  /* 0x000000a206087227 */ /* 0x000fe200078e00ff */
[----:B------:R-:W-:-:S03]  /*3d10*/  ISETP.GT.U32.AND P6, PT, R5, R158, PT ;  /* 0x0000009e0500720c */ /* 0x000fc60003fc4070 */
[----:B------:R-:W-:Y:S02]  /*3d20*/  IMAD R160, R5, R4, R160 ;  /* 0x0000000405a07224 */ /* 0x000fe400078e02a0 */
[----:B------:R-:W-:-:S04]  /*3d30*/  IMAD.HI.U32 R4, R6, R164, RZ ;  /* 0x000000a406047227 */ /* 0x000fc800078e00ff */
[----:B------:R-:W-:Y:S02]  /*3d40*/  IMAD.MOV R8, RZ, RZ, -R8 ;  /* 0x000000ffff087224 */ /* 0x000fe400078e0a08 */
[----:B------:R-:W-:Y:S02]  /*3d50*/  IMAD.MOV R4, RZ, RZ, -R4 ;  /* 0x000000ffff047224 */ /* 0x000fe400078e0a04 */
[--C-:B------:R-:W-:Y:S01]  /*3d60*/  @!P1 IMAD.IADD R156, R156, 0x1, -R5.reuse ;  /* 0x000000019c9c9824 */ /* 0x100fe200078e0a05 */
[----:B------:R-:W-:Y:S01]  /*3d70*/  ISETP.GE.AND P1, PT, R11, RZ, PT ;  /* 0x000000ff0b00720c */ /* 0x000fe20003f26270 */
[----:B------:R-:W-:Y:S01]  /*3d80*/  IMAD R162, R5, R8, R162 ;  /* 0x0000000805a27224 */ /* 0x000fe200078e02a2 */
[----:B------:R-:W-:Y:S01]  /*3d90*/  LOP3.LUT R11, R7, 0xb2, RZ, 0xfc, !PT ;  /* 0x000000b2070b7812 */ /* 0x000fe200078efcff */
[--C-:B------:R-:W-:Y:S01]  /*3da0*/  @!P2 IMAD.IADD R154, R154, 0x1, -R5.reuse ;  /* 0x000000019a9aa824 */ /* 0x100fe200078e0a05 */
[C---:B------:R-:W-:Y:S01]  /*3db0*/  ISETP.GT.U32.AND P2, PT, R5.reuse, R160, PT ;  /* 0x000000a00500720c */ /* 0x040fe20003f44070 */
[C---:B------:R-:W-:Y:S01]  /*3dc0*/  IMAD R164, R5.reuse, R4, R164 ;  /* 0x0000000405a47224 */ /* 0x040fe200078e02a4 */
[----:B------:R-:W-:Y:S01]  /*3dd0*/  IABS R166, R11 ;  /* 0x0000000b00a67213 */ /* 0x000fe20000000000 */
[----:B------:R-:W-:Y:S01]  /*3de0*/  @!P3 IMAD.MOV R150, RZ, RZ, -R150 ;  /* 0x000000ffff96b224 */ /* 0x000fe200078e0a96 */
[C---:B------:R-:W-:Y:S01]  /*3df0*/  ISETP.GT.U32.AND P3, PT, R5.reuse, R156, PT ;  /* 0x0000009c0500720c */ /* 0x040fe20003f64070 */
[----:B------:R-:W-:Y:S01]  /*3e00*/  @!P5 IMAD.MOV R154, RZ, RZ, -R154 ;  /* 0x000000ffff9ad224 */ /* 0x000fe200078e0a9a */
[C---:B------:R-:W-:Y:S01]  /*3e10*/  ISETP.GT.U32.AND P5, PT, R5.reuse, R162, PT ;  /* 0x000000a20500720c */ /* 0x040fe20003fa4070 */
[----:B------:R-:W-:Y:S01]  /*3e20*/  @!P6 IMAD.IADD R158, R158, 0x1, -R5 ;  /* 0x000000019e9ee824 */ /* 0x000fe200078e0a05 */
[----:B------:R-:W-:Y:S01]  /*3e30*/  ISETP.GT.U32.AND P6, PT, R5, R164, PT ;  /* 0x000000a40500720c */ /* 0x000fe20003fc4070 */
[----:B------:R-:W-:-:S04]  /*3e40*/  IMAD.HI.U32 R4, R6, R168, RZ ;  /* 0x000000a806047227 */ /* 0x000fc800078e00ff */
[--C-:B------:R-:W-:Y:S01]  /*3e50*/  @!P2 IMAD.IADD R160, R160, 0x1, -R5.reuse ;  /* 0x00000001a0a0a824 */ /* 0x100fe200078e0a05 */
[----:B------:R-:W-:Y:S01]  /*3e60*/  ISETP.GE.AND P2, PT, R15, RZ, PT ;  /* 0x000000ff0f00720c */ /* 0x000fe20003f46270 */
[----:B------:R-:W-:Y:S01]  /*3e70*/  IMAD.MOV R8, RZ, RZ, -R4 ;  /* 0x000000ffff087224 */ /* 0x000fe200078e0a04 */
[----:B------:R-:W-:Y:S01]  /*3e80*/  LOP3.LUT R15, R7, 0x9c, RZ, 0xfc, !PT ;  /* 0x0000009c070f7812 */ /* 0x000fe200078efcff */
[--C-:B------:R-:W-:Y:S01]  /*3e90*/  @!P3 IMAD.IADD R156, R156, 0x1, -R5.reuse ;  /* 0x000000019c9cb824 */ /* 0x100fe200078e0a05 */
[----:B------:R-:W-:Y:S01]  /*3ea0*/  ISETP.GE.AND P3, PT, R14, RZ, PT ;  /* 0x000000ff0e00720c */ /* 0x000fe20003f66270 */
[--C-:B------:R-:W-:Y:S01]  /*3eb0*/  @!P5 IMAD.IADD R162, R162, 0x1, -R5.reuse ;  /* 0x00000001a2a2d824 */ /* 0x100fe200078e0a05 */
[----:B------:R-:W-:Y:S01]  /*3ec0*/  ISETP.GT.U32.AND P5, PT, R5, R160, PT ;  /* 0x000000a00500720c */ /* 0x000fe20003fa4070 */
[----:B------:R-:W-:Y:S01]  /*3ed0*/  @!P6 IMAD.IADD R164, R164, 0x1, -R5 ;  /* 0x00000001a4a4e824 */ /* 0x000fe200078e0a05 */
[----:B------:R-:W-:Y:S01]  /*3ee0*/  LOP3.LUT R14, R7, 0xae, RZ, 0xfc, !PT ;  /* 0x000000ae070e7812 */ /* 0x000fe200078efcff */
[----:B------:R-:W-:Y:S01]  /*3ef0*/  @!P4 IMAD.MOV R156, RZ, RZ, -R156 ;  /* 0x000000ffff9cc224 */ /* 0x000fe200078e0a9c */
[C---:B------:R-:W-:Y:S01]  /*3f00*/  ISETP.GT.U32.AND P6, PT, R5.reuse, R162, PT ;  /* 0x000000a20500720c */ /* 0x040fe20003fc4070 */
[----:B------:R-:W-:Y:S01]  /*3f10*/  IMAD.HI.U32 R4, R6, R166, RZ ;  /* 0x000000a606047227 */ /* 0x000fe200078e00ff */
[----:B------:R-:W-:-:S02]  /*3f20*/  ISETP.GT.U32.AND P4, PT, R5, R164, PT ;  /* 0x000000a40500720c */ /* 0x000fc40003f84070 */
[----:B------:R-:W-:Y:S01]  /*3f30*/  IABS R172, R14 ;  /* 0x0000000e00ac7213 */ /* 0x000fe20000000000 */
[C---:B------:R-:W-:Y:S01]  /*3f40*/  IMAD R168, R5.reuse, R8, R168 ;  /* 0x0000000805a87224 */ /* 0x040fe200078e02a8 */
[----:B------:R-:W-:Y:S01]  /*3f50*/  IABS R190, R15 ;  /* 0x0000000f00be7213 */ /* 0x000fe20000000000 */
[----:B------:R-:W-:Y:S02]  /*3f60*/  IMAD.MOV R4, RZ, RZ, -R4 ;  /* 0x000000ffff047224 */ /* 0x000fe400078e0a04 */
[--C-:B------:R-:W-:Y:S01]  /*3f70*/  @!P5 IMAD.IADD R160, R160, 0x1, -R5.reuse ;  /* 0x00000001a0a0d824 */ /* 0x100fe200078e0a05 */
[C---:B------:R-:W-:Y:S01]  /*3f80*/  ISETP.GT.U32.AND P5, PT, R5.reuse, R168, PT ;  /* 0x000000a80500720c */ /* 0x040fe20003fa4070 */
[----:B------:R-:W-:Y:S02]  /*3f90*/  IMAD R166, R5, R4, R166 ;  /* 0x0000000405a67224 */ /* 0x000fe400078e02a6 */
[----:B------:R-:W-:Y:S01]  /*3fa0*/  @!P0 IMAD.MOV R152, RZ, RZ, -R152 ;  /* 0x000000ffff988224 */ /* 0x000fe200078e0a98 */
[----:B------:R-:W-:Y:S01]  /*3fb0*/  ISETP.GE.AND P0, PT, R13, RZ, PT ;  /* 0x000000ff0d00720c */ /* 0x000fe20003f06270 */
[--C-:B------:R-:W-:Y:S01]  /*3fc0*/  @!P4 IMAD.IADD R164, R164, 0x1, -R5.reuse ;  /* 0x00000001a4a4c824 */ /* 0x100fe200078e0a05 */
[----:B------:R-:W-:Y:S01]  /*3fd0*/  ISETP.GT.U32.AND P4, PT, R5, R166, PT ;  /* 0x000000a60500720c */ /* 0x000fe20003f84070 */
[----:B------:R-:W-:Y:S01]  /*3fe0*/  @!P6 IMAD.IADD R162, R162, 0x1, -R5 ;  /* 0x00000001a2a2e824 */ /* 0x000fe200078e0a05 */
[----:B------:R-:W-:Y:S01]  /*3ff0*/  LOP3.LUT R13, R7, 0xb0, RZ, 0xfc, !PT ;  /* 0x000000b0070d7812 */ /* 0x000fe200078efcff */
[----:B------:R-:W-:Y:S01]  /*4000*/  IMAD.HI.U32 R8, R6, R172, RZ ;  /* 0x000000ac06087227 */ /* 0x000fe200078e00ff */
[----:B------:R-:W-:-:S02]  /*4010*/  ISETP.GE.AND P6, PT, R10, RZ, PT ;  /* 0x000000ff0a00720c */ /* 0x000fc40003fc6270 */
[----:B------:R-:W-:Y:S01]  /*4020*/  IABS R170, R13 ;  /* 0x0000000d00aa7213 */ /* 0x000fe20000000000 */
[--C-:B------:R-:W-:Y:S01]  /*4030*/  @!P5 IMAD.IADD R168, R168, 0x1, -R5.reuse ;  /* 0x00000001a8a8d824 */ /* 0x100fe200078e0a05 */
[----:B------:R-:W-:Y:S01]  /*4040*/  LOP3.LUT R10, R7, 0xac, RZ, 0xfc, !PT ;  /* 0x000000ac070a7812 */ /* 0x000fe200078efcff */
[----:B------:R-:W-:Y:S01]  /*4050*/  IMAD.MOV R8, RZ, RZ, -R8 ;  /* 0x000000ffff087224 */ /* 0x000fe200078e0a08 */
[----:B------:R-:W-:Y:S01]  /*4060*/  ISETP.GE.AND P5, PT, R11, RZ, PT ;  /* 0x000000ff0b00720c */ /* 0x000fe20003fa6270 */
[----:B------:R-:W-:Y:S01]  /*4070*/  IMAD.HI.U32 R4, R6, R170, RZ ;  /* 0x000000aa06047227 */ /* 0x000fe200078e00ff */
[----:B------:R-:W-:Y:S02]  /*4080*/  LOP3.LUT R11, R7, 0xaa, RZ, 0xfc, !PT ;  /* 0x000000aa070b7812 */ /* 0x000fe400078efcff */
[----:B------:R-:W-:Y:S01]  /*4090*/  IABS R174, R10 ;  /* 0x0000000a00ae7213 */ /* 0x000fe20000000000 */
[----:B------:R-:W-:Y:S01]  /*40a0*/  @!P4 IMAD.IADD R166, R166, 0x1, -R5 ;  /* 0x00000001a6a6c824 */ /* 0x000fe200078e0a05 */
[C---:B------:R-:W-:Y:S01]  /*40b0*/  ISETP.GT.U32.AND P4, PT, R5.reuse, R168, PT ;  /* 0x000000a80500720c */ /* 0x040fe20003f84070 */
[----:B------:R-:W-:Y:S01]  /*40c0*/  IMAD.MOV R4, RZ, RZ, -R4 ;  /* 0x000000ffff047224 */ /* 0x000fe200078e0a04 */
[----:B------:R-:W-:Y:S01]  /*40d0*/  IABS R176, R11 ;  /* 0x0000000b00b07213 */ /* 0x000fe20000000000 */
[----:B------:R-:W-:-:S02]  /*40e0*/  IMAD R172, R5, R8, R172 ;  /* 0x0000000805ac7224 */ /* 0x000fc400078e02ac */
[----:B------:R-:W-:Y:S01]  /*40f0*/  @!P0 IMAD.MOV R160, RZ, RZ, -R160 ;  /* 0x000000ffffa08224 */ /* 0x000fe200078e0aa0 */
[C---:B------:R-:W-:Y:S01]  /*4100*/  ISETP.GT.U32.AND P0, PT, R5.reuse, R166, PT ;  /* 0x000000a60500720c */ /* 0x040fe20003f04070 */
[----:B------:R-:W-:Y:S02]  /*4110*/  IMAD R170, R5, R4, R170 ;  /* 0x0000000405aa7224 */ /* 0x000fe400078e02aa */
[----:B------:R-:W-:-:S04]  /*4120*/  IMAD.HI.U32 R4, R6, R174, RZ ;  /* 0x000000ae06047227 */ /* 0x000fc800078e00ff */
[----:B------:R-:W-:Y:S01]  /*4130*/  @!P3 IMAD.MOV R162, RZ, RZ, -R162 ;  /* 0x000000ffffa2b224 */ /* 0x000fe200078e0aa2 */
[----:B------:R-:W-:Y:S01]  /*4140*/  ISETP.GT.U32.AND P3, PT, R5, R172, PT ;  /* 0x000000ac0500720c */ /* 0x000fe20003f64070 */
[----:B------:R-:W-:-:S04]  /*4150*/  IMAD.HI.U32 R8, R6, R176, RZ ;  /* 0x000000b006087227 */ /* 0x000fc800078e00ff */
[----:B------:R-:W-:Y:S02]  /*4160*/  IMAD.MOV R4, RZ, RZ, -R4 ;  /* 0x000000ffff047224 */ /* 0x000fe400078e0a04 */
[----:B------:R-:W-:Y:S01]  /*4170*/  @!P1 IMAD.MOV R158, RZ, RZ, -R158 ;  /* 0x000000ffff9e9224 */ /* 0x000fe200078e0a9e */
[----:B------:R-:W-:Y:S01]  /*4180*/  ISETP.GT.U32.AND P1, PT, R5, R170, PT ;  /* 0x000000aa0500720c */ /* 0x000fe20003f24070 */
[--C-:B------:R-:W-:Y:S01]  /*4190*/  @!P4 IMAD.IADD R168, R168, 0x1, -R5.reuse ;  /* 0x00000001a8a8c824 */ /* 0x100fe200078e0a05 */
[----:B------:R-:W-:Y:S01]  /*41a0*/  ISETP.GE.AND P4, PT, R14, RZ, PT ;  /* 0x000000ff0e00720c */ /* 0x000fe20003f86270 */
[----:B------:R-:W-:Y:S01]  /*41b0*/  IMAD.MOV R8, RZ, RZ, -R8 ;  /* 0x000000ffff087224 */ /* 0x000fe200078e0a08 */
[----:B------:R-:W-:Y:S01]  /*41c0*/  LOP3.LUT R14, R7, 0x9e, RZ, 0xfc, !PT ;  /* 0x0000009e070e7812 */ /* 0x000fe200078efcff */
[C---:B------:R-:W-:Y:S02]  /*41d0*/  IMAD R174, R5.reuse, R4, R174 ;  /* 0x0000000405ae7224 */ /* 0x040fe400078e02ae */
[--C-:B------:R-:W-:Y:S01]  /*41e0*/  @!P0 IMAD.IADD R166, R166, 0x1, -R5.reuse ;  /* 0x00000001a6a68824 */ /* 0x100fe200078e0a05 */
[----:B------:R-:W-:Y:S01]  /*41f0*/  ISETP.GE.AND P0, PT, R10, RZ, PT ;  /* 0x000000ff0a00720c */ /* 0x000fe20003f06270 */
[----:B------:R-:W-:Y:S01]  /*4200*/  IMAD R176, R5, R8, R176 ;  /* 0x0000000805b07224 */ /* 0x000fe200078e02b0 */
[----:B------:R-:W-:Y:S01]  /*4210*/  LOP3.LUT R8, R7, 0xa8, RZ, 0xfc, !PT ;  /* 0x000000a807087812 */ /* 0x000fe200078efcff */
[----:B------:R-:W-:Y:S01]  /*4220*/  @!P6 IMAD.MOV R168, RZ, RZ, -R168 ;  /* 0x000000ffffa8e224 */ /* 0x000fe200078e0aa8 */
[----:B------:R-:W-:Y:S01]  /*4230*/  ISETP.GT.U32.AND P6, PT, R5, R174, PT ;  /* 0x000000ae0500720c */ /* 0x000fe20003fc4070 */
[--C-:B------:R-:W-:Y:S01]  /*4240*/  @!P3 IMAD.IADD R172, R172, 0x1, -R5.reuse ;  /* 0x00000001acacb824 */ /* 0x100fe200078e0a05 */
[----:B------:R-:W-:Y:S01]  /*4250*/  LOP3.LUT R10, R7, 0xa6, RZ, 0xfc, !PT ;  /* 0x000000a6070a7812 */ /* 0x000fe200078efcff */
[----:B------:R-:W-:Y:S01]  /*4260*/  @!P5 IMAD.MOV R166, RZ, RZ, -R166 ;  /* 0x000000ffffa6d224 */ /* 0x000fe200078e0aa6 */
[C---:B------:R-:W-:Y:S01]  /*4270*/  ISETP.GT.U32.AND P5, PT, R5.reuse, R176, PT ;  /* 0x000000b00500720c */ /* 0x040fe20003fa4070 */
[----:B------:R-:W-:Y:S01]  /*4280*/  @!P1 IMAD.IADD R170, R170, 0x1, -R5 ;  /* 0x00000001aaaa9824 */ /* 0x000fe200078e0a05 */
[----:B------:R-:W-:Y:S01]  /*4290*/  ISETP.GT.U32.AND P3, PT, R5, R172, PT ;  /* 0x000000ac0500720c */ /* 0x000fe20003f64070 */
[----:B------:R-:W-:Y:S01]  /*42a0*/  @!P2 IMAD.MOV R164, RZ, RZ, -R164 ;  /* 0x000000ffffa4a224 */ /* 0x000fe200078e0aa4 */
[----:B------:R-:W-:-:S02]  /*42b0*/  IABS R178, R8 ;  /* 0x0000000800b27213 */ /* 0x000fc40000000000 */
[----:B------:R-:W-:Y:S02]  /*42c0*/  ISETP.GT.U32.AND P1, PT, R5, R170, PT ;  /* 0x000000aa0500720c */ /* 0x000fe40003f24070 */
[----:B------:R-:W-:Y:S01]  /*42d0*/  IABS R180, R10 ;  /* 0x0000000a00b47213 */ /* 0x000fe20000000000 */
[--C-:B------:R-:W-:Y:S01]  /*42e0*/  @!P6 IMAD.IADD R174, R174, 0x1, -R5.reuse ;  /* 0x00000001aeaee824 */ /* 0x100fe200078e0a05 */
[----:B------:R-:W-:Y:S01]  /*42f0*/  ISETP.GE.AND P2, PT, R13, RZ, PT ;  /* 0x000000ff0d00720c */ /* 0x000fe20003f46270 */
[----:B------:R-:W-:Y:S01]  /*4300*/  IMAD.HI.U32 R4, R6, R178, RZ ;  /* 0x000000b206047227 */ /* 0x000fe200078e00ff */
[----:B------:R-:W-:Y:S02]  /*4310*/  IABS R188, R14 ;  /* 0x0000000e00bc7213 */ /* 0x000fe40000000000 */
[----:B------:R-:W-:Y:S01]  /*4320*/  ISETP.GT.U32.AND P6, PT, R5, R174, PT ;  /* 0x000000ae0500720c */ /* 0x000fe20003fc4070 */
[--C-:B------:R-:W-:Y:S01]  /*4330*/  @!P5 IMAD.IADD R176, R176, 0x1, -R5.reuse ;  /* 0x00000001b0b0d824 */ /* 0x100fe200078e0a05 */
[----:B------:R-:W-:Y:S01]  /*4340*/  LOP3.LUT R13, R7, 0xa0, RZ, 0xfc, !PT ;  /* 0x000000a0070d7812 */ /* 0x000fe200078efcff */
[----:B------:R-:W-:Y:S01]  /*4350*/  @!P3 IMAD.IADD R172, R172, 0x1, -R5 ;  /* 0x00000001acacb824 */ /* 0x000fe200078e0a05 */
[----:B------:R-:W-:Y:S01]  /*4360*/  ISETP.GE.AND P3, PT, R8, RZ, PT ;  /* 0x000000ff0800720c */ /* 0x000fe20003f66270 */
[----:B------:R-:W-:Y:S01]  /*4370*/  IMAD.HI.U32 R8, R6, R180, RZ ;  /* 0x000000b406087227 */ /* 0x000fe200078e00ff */
[----:B------:R-:W-:-:S02]  /*4380*/  ISETP.GT.U32.AND P5, PT, R5, R176, PT ;  /* 0x000000b00500720c */ /* 0x000fc40003fa4070 */
[----:B------:R-:W-:Y:S01]  /*4390*/  IABS R186, R13 ;  /* 0x0000000d00ba7213 */ /* 0x000fe20000000000 */
[----:B------:R-:W-:Y:S02]  /*43a0*/  IMAD.MOV R4, RZ, RZ, -R4 ;  /* 0x000000ffff047224 */ /* 0x000fe400078e0a04 */
[--C-:B------:R-:W-:Y:S01]  /*43b0*/  @!P1 IMAD.IADD R170, R170, 0x1, -R5.reuse ;  /* 0x00000001aaaa9824 */ /* 0x100fe200078e0a05 */
[----:B------:R-:W-:Y:S01]  /*43c0*/  ISETP.GE.AND P1, PT, R11, RZ, PT ;  /* 0x000000ff0b00720c */ /* 0x000fe20003f26270 */
[----:B------:R-:W-:Y:S01]  /*43d0*/  IMAD.MOV R8, RZ, RZ, -R8 ;  /* 0x000000ffff087224 */ /* 0x000fe200078e0a08 */
[----:B------:R-:W-:Y:S01]  /*43e0*/  LOP3.LUT R11, R7, 0xa4, RZ, 0xfc, !PT ;  /* 0x000000a4070b7812 */ /* 0x000fe200078efcff */
[C---:B------:R-:W-:Y:S02]  /*43f0*/  IMAD R178, R5.reuse, R4, R178 ;  /* 0x0000000405b27224 */ /* 0x040fe400078e02b2 */
[C---:B------:R-:W-:Y:S01]  /*4400*/  IMAD R180, R5.reuse, R8, R180 ;  /* 0x0000000805b47224 */ /* 0x040fe200078e02b4 */
[----:B------:R-:W-:Y:S01]  /*4410*/  IABS R182, R11 ;  /* 0x0000000b00b67213 */ /* 0x000fe20000000000 */
[--C-:B------:R-:W-:Y:S01]  /*4420*/  @!P6 IMAD.IADD R174, R174, 0x1, -R5.reuse ;  /* 0x00000001aeaee824 */ /* 0x100fe200078e0a05 */
[C---:B------:R-:W-:Y:S01]  /*4430*/  ISETP.GT.U32.AND P6, PT, R5.reuse, R178, PT ;  /* 0x000000b20500720c */ /* 0x040fe20003fc4070 */
[----:B------:R-:W-:Y:S01]  /*4440*/  @!P5 IMAD.IADD R176, R176, 0x1, -R5 ;  /* 0x00000001b0b0d824 */ /* 0x000fe200078e0a05 */
[----:B------:R-:W-:Y:S01]  /*4450*/  ISETP.GT.U32.AND P5, PT, R5, R180, PT ;  /* 0x000000b40500720c */ /* 0x000fe20003fa4070 */
[----:B------:R-:W-:-:S04]  /*4460*/  IMAD.HI.U32 R4, R6, R182, RZ ;  /* 0x000000b606047227 */ /* 0x000fc800078e00ff */
[----:B------:R-:W-:Y:S01]  /*4470*/  @!P2 IMAD.MOV R170, RZ, RZ, -R170 ;  /* 0x000000ffffaaa224 */ /* 0x000fe200078e0aaa */
[----:B------:R-:W-:Y:S01]  /*4480*/  ISETP.GE.AND P2, PT, R10, RZ, PT ;  /* 0x000000ff0a00720c */ /* 0x000fe20003f46270 */
[----:B------:R-:W-:Y:S01]  /*4490*/  IMAD.MOV R4, RZ, RZ, -R4 ;  /* 0x000000ffff047224 */ /* 0x000fe200078e0a04 */
[----:B------:R-:W-:Y:S01]  /*44a0*/  LOP3.LUT R10, R7, 0xa2, RZ, 0xfc, !PT ;  /* 0x000000a2070a7812 */ /* 0x000fe200078efcff */
[----:B------:R-:W-:-:S03]  /*44b0*/  IMAD.HI.U32 R8, R6, R186, RZ ;  /* 0x000000ba06087227 */ /* 0x000fc600078e00ff */
[----:B------:R-:W-:Y:S01]  /*44c0*/  IABS R184, R10 ;  /* 0x0000000a00b87213 */ /* 0x000fe20000000000 */
[C---:B------:R-:W-:Y:S02]  /*44d0*/  IMAD R182, R5.reuse, R4, R182 ;  /* 0x0000000405b67224 */ /* 0x040fe400078e02b6 */
[--C-:B------:R-:W-:Y:S02]  /*44e0*/  @!P6 IMAD.IADD R178, R178, 0x1, -R5.reuse ;  /* 0x00000001b2b2e824 */ /* 0x100fe400078e0a05 */
[----:B------:R-:W-:Y:S01]  /*44f0*/  @!P5 IMAD.IADD R180, R180, 0x1, -R5 ;  /* 0x00000001b4b4d824 */ /* 0x000fe200078e0a05 */
[C---:B------:R-:W-:Y:S01]  /*4500*/  ISETP.GT.U32.AND P6, PT, R5.reuse, R182, PT ;  /* 0x000000b60500720c */ /* 0x040fe20003fc4070 */
[----:B------:R-:W-:Y:S01]  /*4510*/  IMAD.HI.U32 R4, R6, R184, RZ ;  /* 0x000000b806047227 */ /* 0x000fe200078e00ff */
[----:B------:R-:W-:-:S03]  /*4520*/  ISETP.GT.U32.AND P5, PT, R5, R178, PT ;  /* 0x000000b20500720c */ /* 0x000fc60003fa4070 */
[----:B------:R-:W-:Y:S02]  /*4530*/  IMAD.MOV R4, RZ, RZ, -R4 ;  /* 0x000000ffff047224 */ /* 0x000fe400078e0a04 */
[----:B------:R-:W-:Y:S02]  /*4540*/  IMAD.MOV R8, RZ, RZ, -R8 ;  /* 0x000000ffff087224 */ /* 0x000fe400078e0a08 */
[----:B------:R-:W-:Y:S02]  /*4550*/  IMAD R184, R5, R4, R184 ;  /* 0x0000000405b87224 */ /* 0x000fe400078e02b8 */
[----:B------:R-:W-:-:S04]  /*4560*/  IMAD.HI.U32 R4, R6, R188, RZ ;  /* 0x000000bc06047227 */ /* 0x000fc800078e00ff */
[--C-:B------:R-:W-:Y:S01]  /*4570*/  @!P6 IMAD.IADD R182, R182, 0x1, -R5.reuse ;  /* 0x00000001b6b6e824 */ /* 0x100fe200078e0a05 */
[C---:B------:R-:W-:Y:S01]  /*4580*/  ISETP.GT.U32.AND P6, PT, R5.reuse, R180, PT ;  /* 0x000000b40500720c */ /* 0x040fe20003fc4070 */
[----:B------:R-:W-:Y:S01]  /*4590*/  @!P5 IMAD.IADD R178, R178, 0x1, -R5 ;  /* 0x00000001b2b2d824 */ /* 0x000fe200078e0a05 */
[C---:B------:R-:W-:Y:S01]  /*45a0*/  ISETP.GT.U32.AND P5, PT, R5.reuse, R184, PT ;  /* 0x000000b80500720c */ /* 0x040fe20003fa4070 */
[----:B------:R-:W-:Y:S02]  /*45b0*/  IMAD.MOV R4, RZ, RZ, -R4 ;  /* 0x000000ffff047224 */ /* 0x000fe400078e0a04 */
[C---:B------:R-:W-:Y:S02]  /*45c0*/  IMAD R186, R5.reuse, R8, R186 ;  /* 0x0000000805ba7224 */ /* 0x040fe400078e02ba */
[----:B------:R-:W-:Y:S02]  /*45d0*/  IMAD R188, R5, R4, R188 ;  /* 0x0000000405bc7224 */ /* 0x000fe400078e02bc */
[----:B------:R-:W-:-:S04]  /*45e0*/  IMAD.HI.U32 R8, R6, R190, RZ ;  /* 0x000000be06087227 */ /* 0x000fc800078e00ff */
        /* <DEDUP_REMOVED lines=8> */
[----:B------:R-:W-:Y:S01]  /*4670*/  IMAD.MOV R8, RZ, RZ, -R8 ;  /* 0x000000ffff087224 */ /* 0x000fe200078e0a08 */
[----:B------:R-:W-:Y:S01]  /*4680*/  ISETP.GE.AND P4, PT, R11, RZ, PT ;  /* 0x000000ff0b00720c */ /* 0x000fe20003f86270 */
[----:B------:R-:W-:Y:S01]  /*4690*/  @!P0 IMAD.MOV R174, RZ, RZ, -R174 ;  /* 0x000000ffffae8224 */ /* 0x000fe200078e0aae */
[----:B------:R-:W-:Y:S01]  /*46a0*/  LOP3.LUT R11, R7, 0x9a, RZ, 0xfc, !PT ;  /* 0x0000009a070b7812 */ /* 0x000fe200078efcff */
[C---:B------:R-:W-:Y:S01]  /*46b0*/  IMAD R190, R5.reuse, R8, R190 ;  /* 0x0000000805be7224 */ /* 0x040fe200078e02be */
[C---:B------:R-:W-:Y:S01]  /*46c0*/  ISETP.GT.U32.AND P0, PT, R5.reuse, R182, PT ;  /* 0x000000b60500720c */ /* 0x040fe20003f04070 */
[----:B------:R-:W-:Y:S01]  /*46d0*/  @!P3 IMAD.MOV R178, RZ, RZ, -R178 ;  /* 0x000000ffffb2b224 */ /* 0x000fe200078e0ab2 */
[----:B------:R-:W-:Y:S01]  /*46e0*/  IABS R192, R11 ;  /* 0x0000000b00c07213 */ /* 0x000fe20000000000 */
[--C-:B------:R-:W-:Y:S01]  /*46f0*/  @!P5 IMAD.IADD R188, R188, 0x1, -R5.reuse ;  /* 0x00000001bcbcd824 */ /* 0x100fe200078e0a05 */
[C---:B------:R-:W-:Y:S01]  /*4700*/  ISETP.GT.U32.AND P3, PT, R5.reuse, R186, PT ;  /* 0x000000ba0500720c */ /* 0x040fe20003f64070 */
[----:B------:R-:W-:Y:S01]  /*4710*/  @!P1 IMAD.MOV R176, RZ, RZ, -R176 ;  /* 0x000000ffffb09224 */ /* 0x000fe200078e0ab0 */
[----:B------:R-:W-:Y:S01]  /*4720*/  IABS R194, R13 ;  /* 0x0000000d00c27213 */ /* 0x000fe20000000000 */
[----:B------:R-:W-:Y:S01]  /*4730*/  @!P2 IMAD.IADD R184, R184, 0x1, -R5 ;  /* 0x00000001b8b8a824 */ /* 0x000fe200078e0a05 */
[C---:B------:R-:W-:Y:S01]  /*4740*/  ISETP.GT.U32.AND P2, PT, R5.reuse, R190, PT ;  /* 0x000000be0500720c */ /* 0x040fe20003f44070 */
[----:B------:R-:W-:Y:S01]  /*4750*/  IMAD.HI.U32 R4, R6, R192, RZ ;  /* 0x000000c006047227 */ /* 0x000fe200078e00ff */
[----:B------:R-:W-:-:S02]  /*4760*/  ISETP.GT.U32.AND P5, PT, R5, R188, PT ;  /* 0x000000bc0500720c */ /* 0x000fc40003fa4070 */
[----:B------:R-:W-:Y:S01]  /*4770*/  ISETP.GE.AND P1, PT, R10, RZ, PT ;  /* 0x000000ff0a00720c */ /* 0x000fe20003f26270 */
[----:B------:R-:W-:Y:S02]  /*4780*/  IMAD.MOV R4, RZ, RZ, -R4 ;  /* 0x000000ffff047224 */ /* 0x000fe400078e0a04 */
[--C-:B------:R-:W-:Y:S01]  /*4790*/  @!P0 IMAD.IADD R182, R182, 0x1, -R5.reuse ;  /* 0x00000001b6b68824 */ /* 0x100fe200078e0a05 */
[----:B------:R-:W-:Y:S01]  /*47a0*/  ISETP.GE.AND P0, PT, R14, RZ, PT ;  /* 0x000000ff0e00720c */ /* 0x000fe20003f06270 */
[----:B------:R-:W-:Y:S01]  /*47b0*/  IMAD R192, R5, R4, R192 ;  /* 0x0000000405c07224 */ /* 0x000fe200078e02c0 */
[----:B------:R-:W-:Y:S01]  /*47c0*/  LOP3.LUT R14, R7, 0x96, RZ, 0xfc, !PT ;  /* 0x00000096070e7812 */ /* 0x000fe200078efcff */
[--C-:B------:R-:W-:Y:S02]  /*47d0*/  @!P3 IMAD.IADD R186, R186, 0x1, -R5.reuse ;  /* 0x00000001babab824 */ /* 0x100fe400078e0a05 */
[--C-:B------:R-:W-:Y:S01]  /*47e0*/  @!P2 IMAD.IADD R190, R190, 0x1, -R5.reuse ;  /* 0x00000001bebea824 */ /* 0x100fe200078e0a05 */
[----:B------:R-:W-:Y:S01]  /*47f0*/  IABS R198, R14 ;  /* 0x0000000e00c67213 */ /* 0x000fe20000000000 */
[----:B------:R-:W-:Y:S01]  /*4800*/  @!P5 IMAD.IADD R188, R188, 0x1, -R5 ;  /* 0x00000001bcbcd824 */ /* 0x000fe200078e0a05 */
[C---:B------:R-:W-:Y:S01]  /*4810*/  ISETP.GT.U32.AND P5, PT, R5.reuse, R192, PT ;  /* 0x000000c00500720c */ /* 0x040fe20003fa4070 */
[----:B------:R-:W-:Y:S01]  /*4820*/  @!P4 IMAD.MOV R182, RZ, RZ, -R182 ;  /* 0x000000ffffb6c224 */ /* 0x000fe200078e0ab6 */
[C---:B------:R-:W-:Y:S01]  /*4830*/  ISETP.GT.U32.AND P4, PT, R5.reuse, R190, PT ;  /* 0x000000be0500720c */ /* 0x040fe20003f84070 */
[----:B------:R-:W-:Y:S01]  /*4840*/  IMAD.HI.U32 R10, R6, R196, RZ ;  /* 0x000000c4060a7227 */ /* 0x000fe200078e00ff */
[----:B------:R-:W-:-:S02]  /*4850*/  ISETP.GT.U32.AND P3, PT, R5, R186, PT ;  /* 0x000000ba0500720c */ /* 0x000fc40003f64070 */
[----:B------:R-:W-:Y:S01]  /*4860*/  ISETP.GE.AND P2, PT, R11, RZ, PT ;  /* 0x000000ff0b00720c */ /* 0x000fe20003f46270 */
[----:B------:R-:W-:Y:S01]  /*4870*/  IMAD.HI.U32 R4, R6, R194, RZ ;  /* 0x000000c206047227 */ /* 0x000fe200078e00ff */
[----:B------:R-:W-:-:S03]  /*4880*/  LOP3.LUT R11, R7, 0x92, RZ, 0xfc, !PT ;  /* 0x00000092070b7812 */ /* 0x000fc600078efcff */
[----:B------:R-:W-:Y:S01]  /*4890*/  IMAD.MOV R10, RZ, RZ, -R10 ;  /* 0x000000ffff0a7224 */ /* 0x000fe200078e0a0a */
[----:B------:R-:W-:Y:S01]  /*48a0*/  IABS R200, R11 ;  /* 0x0000000b00c87213 */ /* 0x000fe20000000000 */
[----:B------:R-:W-:-:S04]  /*48b0*/  IMAD.HI.U32 R8, R6, R198, RZ ;  /* 0x000000c606087227 */ /* 0x000fc800078e00ff */
[----:B------:R-:W-:Y:S02]  /*48c0*/  IMAD.MOV R4, RZ, RZ, -R4 ;  /* 0x000000ffff047224 */ /* 0x000fe400078e0a04 */
[----:B------:R-:W-:Y:S01]  /*48d0*/  IMAD R196, R5, R10, R196 ;  /* 0x0000000a05c47224 */ /* 0x000fe200078e02c4 */
[----:B------:R-:W-:Y:S01]  /*48e0*/  LOP3.LUT R10, R7, 0x90, RZ, 0xfc, !PT ;  /* 0x00000090070a7812 */ /* 0x000fe200078efcff */
[----:B------:R-:W-:Y:S02]  /*48f0*/  IMAD.MOV R8, RZ, RZ, -R8 ;  /* 0x000000ffff087224 */ /* 0x000fe400078e0a08 */
[C---:B------:R-:W-:Y:S01]  /*4900*/  IMAD R194, R5.reuse, R4, R194 ;  /* 0x0000000405c27224 */ /* 0x040fe200078e02c2 */
[----:B------:R-:W-:Y:S01]  /*4910*/  IABS R202, R10 ;  /* 0x0000000a00ca7213 */ /* 0x000fe20000000000 */
[--C-:B------:R-:W-:Y:S02]  /*4920*/  @!P5 IMAD.IADD R192, R192, 0x1, -R5.reuse ;  /* 0x00000001c0c0d824 */ /* 0x100fe400078e0a05 */
[--C-:B------:R-:W-:Y:S01]  /*4930*/  @!P4 IMAD.IADD R190, R190, 0x1, -R5.reuse ;  /* 0x00000001bebec824 */ /* 0x100fe200078e0a05 */
[C---:B------:R-:W-:Y:S01]  /*4940*/  ISETP.GT.U32.AND P4, PT, R5.reuse, R196, PT ;  /* 0x000000c40500720c */ /* 0x040fe20003f84070 */
[----:B------:R-:W-:Y:S01]  /*4950*/  @!P3 IMAD.IADD R186, R186, 0x1, -R5 ;  /* 0x00000001babab824 */ /* 0x000fe200078e0a05 */
[C---:B------:R-:W-:Y:S01]  /*4960*/  ISETP.GT.U32.AND P5, PT, R5.reuse, R192, PT ;  /* 0x000000c00500720c */ /* 0x040fe20003fa4070 */
[----:B------:R-:W-:Y:S01]  /*4970*/  IMAD R198, R5, R8, R198 ;  /* 0x0000000805c67224 */ /* 0x000fe200078e02c6 */
[----:B------:R-:W-:Y:S01]  /*4980*/  ISETP.GE.AND P3, PT, R15, RZ, PT ;  /* 0x000000ff0f00720c */ /* 0x000fe20003f66270 */
[----:B------:R-:W-:Y:S01]  /*4990*/  @!P1 IMAD.MOV R184, RZ, RZ, -R184 ;  /* 0x000000ffffb89224 */ /* 0x000fe200078e0ab8 */
[C---:B------:R-:W-:Y:S01]  /*49a0*/  ISETP.GT.U32.AND P1, PT, R5.reuse, R194, PT ;  /* 0x000000c20500720c */ /* 0x040fe20003f24070 */
[----:B------:R-:W-:Y:S01]  /*49b0*/  @!P6 IMAD.MOV R186, RZ, RZ, -R186 ;  /* 0x000000ffffbae224 */ /* 0x000fe200078e0aba */
[----:B------:R-:W-:Y:S01]  /*49c0*/  ISETP.GT.U32.AND P6, PT, R5, R198, PT ;  /* 0x000000c60500720c */ /* 0x000fe20003fc4070 */
[----:B------:R-:W-:Y:S01]  /*49d0*/  IMAD.HI.U32 R4, R6, R200, RZ ;  /* 0x000000c806047227 */ /* 0x000fe200078e00ff */
[----:B------:R-:W-:-:S03]  /*49e0*/  LOP3.LUT R15, R7, 0x7c, RZ, 0xfc, !PT ;  /* 0x0000007c070f7812 */ /* 0x000fc600078efcff */
[----:B------:R-:W-:Y:S01]  /*49f0*/  IMAD.MOV R8, RZ, RZ, -R4 ;  /* 0x000000ffff087224 */ /* 0x000fe200078e0a04 */
[----:B------:R-:W-:Y:S01]  /*4a00*/  IABS R222, R15 ;  /* 0x0000000f00de7213 */ /* 0x000fe20000000000 */
[--C-:B------:R-:W-:Y:S02]  /*4a10*/  @!P4 IMAD.IADD R196, R196, 0x1, -R5.reuse ;  /* 0x00000001c4c4c824 */ /* 0x100fe400078e0a05 */
[--C-:B------:R-:W-:Y:S01]  /*4a20*/  @!P5 IMAD.IADD R192, R192, 0x1, -R5.reuse ;  /* 0x00000001c0c0d824 */ /* 0x100fe200078e0a05 */
[----:B------:R-:W-:Y:S01]  /*4a30*/  ISETP.GE.AND P5, PT, R14, RZ, PT ;  /* 0x000000ff0e00720c */ /* 0x000fe20003fa6270 */
[--C-:B------:R-:W-:Y:S01]  /*4a40*/  @!P1 IMAD.IADD R194, R194, 0x1, -R5.reuse ;  /* 0x00000001c2c29824 */ /* 0x100fe200078e0a05 */
[----:B------:R-:W-:Y:S01]  /*4a50*/  LOP3.LUT R14, R7, 0x8c, RZ, 0xfc, !PT ;  /* 0x0000008c070e7812 */ /* 0x000fe200078efcff */
[C---:B------:R-:W-:Y:S01]  /*4a60*/  IMAD R200, R5.reuse, R8, R200 ;  /* 0x0000000805c87224 */ /* 0x040fe200078e02c8 */
[----:B------:R-:W-:Y:S01]  /*4a70*/  ISETP.GE.AND P1, PT, R18, RZ, PT ;  /* 0x000000ff1200720c */ /* 0x000fe20003f26270 */
[----:B------:R-:W-:Y:S01]  /*4a80*/  @!P3 IMAD.MOV R190, RZ, RZ, -R190 ;  /* 0x000000ffffbeb224 */ /* 0x000fe200078e0abe */
[C---:B------:R-:W-:Y:S01]  /*4a90*/  ISETP.GT.U32.AND P3, PT, R5.reuse, R196, PT ;  /* 0x000000c40500720c */ /* 0x040fe20003f64070 */
[----:B------:R-:W-:Y:S01]  /*4aa0*/  @!P6 IMAD.IADD R198, R198, 0x1, -R5 ;  /* 0x00000001c6c6e824 */ /* 0x000fe200078e0a05 */
[C---:B------:R-:W-:Y:S01]  /*4ab0*/  ISETP.GT.U32.AND P6, PT, R5.reuse, R194, PT ;  /* 0x000000c20500720c */ /* 0x040fe20003fc4070 */
[----:B------:R-:W-:Y:S01]  /*4ac0*/  @!P2 IMAD.MOV R192, RZ, RZ, -R192 ;  /* 0x000000ffffc0a224 */ /* 0x000fe200078e0ac0 */
[----:B------:R-:W-:Y:S01]  /*4ad0*/  ISETP.GT.U32.AND P2, PT, R5, R200, PT ;  /* 0x000000c80500720c */ /* 0x000fe20003f44070 */
[----:B------:R-:W-:Y:S01]  /*4ae0*/  @!P0 IMAD.MOV R188, RZ, RZ, -R188 ;  /* 0x000000ffffbc8224 */ /* 0x000fe200078e0abc */
[----:B------:R-:W-:Y:S01]  /*4af0*/  ISETP.GE.AND P0, PT, R13, RZ, PT ;  /* 0x000000ff0d00720c */ /* 0x000fe20003f06270 */
[----:B------:R-:W-:Y:S01]  /*4b00*/  IMAD.HI.U32 R4, R6, R202, RZ ;  /* 0x000000ca06047227 */ /* 0x000fe200078e00ff */
[----:B------:R-:W-:-:S02]  /*4b10*/  ISETP.GT.U32.AND P4, PT, R5, R198, PT ;  /* 0x000000c60500720c */ /* 0x000fc40003f84070 */
[----:B------:R-:W-:Y:S01]  /*4b20*/  LOP3.LUT R13, R7, 0x8e, RZ, 0xfc, !PT ;  /* 0x0000008e070d7812 */ /* 0x000fe200078efcff */
[----:B------:R-:W-:Y:S01]  /*4b30*/  IMAD.MOV R4, RZ, RZ, -R4 ;  /* 0x000000ffff047224 */ /* 0x000fe200078e0a04 */
[----:B------:R-:W-:Y:S01]  /*4b40*/  IABS R204, R14 ;  /* 0x0000000e00cc7213 */ /* 0x000fe20000000000 */
[--C-:B------:R-:W-:Y:S01]  /*4b50*/  @!P3 IMAD.IADD R196, R196, 0x1, -R5.reuse ;  /* 0x00000001c4c4b824 */ /* 0x100fe200078e0a05 */
[----:B------:R-:W-:Y:S01]  /*4b60*/  IABS R206, R13 ;  /* 0x0000000d00ce7213 */ /* 0x000fe20000000000 */
[----:B------:R-:W-:Y:S01]  /*4b70*/  IMAD R202, R5, R4, R202 ;  /* 0x0000000405ca7224 */ /* 0x000fe200078e02ca */
[----:B------:R-:W-:Y:S01]  /*4b80*/  ISETP.GE.AND P3, PT, R10, RZ, PT ;  /* 0x000000ff0a00720c */ /* 0x000fe20003f66270 */
[--C-:B------:R-:W-:Y:S01]  /*4b90*/  @!P6 IMAD.IADD R194, R194, 0x1, -R5.reuse ;  /* 0x00000001c2c2e824 */ /* 0x100fe200078e0a05 */
[----:B------:R-:W-:Y:S01]  /*4ba0*/  LOP3.LUT R10, R7, 0x8a, RZ, 0xfc, !PT ;  /* 0x0000008a070a7812 */ /* 0x000fe200078efcff */
[----:B------:R-:W-:Y:S01]  /*4bb0*/  @!P2 IMAD.IADD R200, R200, 0x1, -R5 ;  /* 0x00000001c8c8a824 */ /* 0x000fe200078e0a05 */
[----:B------:R-:W-:Y:S01]  /*4bc0*/  ISETP.GE.AND P6, PT, R11, RZ, PT ;  /* 0x000000ff0b00720c */ /* 0x000fe20003fc6270 */
[----:B------:R-:W-:Y:S01]  /*4bd0*/  IMAD.HI.U32 R4, R6, R206, RZ ;  /* 0x000000ce06047227 */ /* 0x000fe200078e00ff */
[----:B------:R-:W-:-:S02]  /*4be0*/  IABS R208, R10 ;  /* 0x0000000a00d07213 */ /* 0x000fc40000000000 */
[----:B------:R-:W-:Y:S01]  /*4bf0*/  LOP3.LUT R11, R7, 0x86, RZ, 0xfc, !PT ;  /* 0x00000086070b7812 */ /* 0x000fe200078efcff */
[----:B------:R-:W-:Y:S01]  /*4c00*/  @!P4 IMAD.IADD R198, R198, 0x1, -R5 ;  /* 0x00000001c6c6c824 */ /* 0x000fe200078e0a05 */
[C---:B------:R-:W-:Y:S01]  /*4c10*/  ISETP.GT.U32.AND P4, PT, R5.reuse, R202, PT ;  /* 0x000000ca0500720c */ /* 0x040fe20003f84070 */
[----:B------:R-:W-:Y:S01]  /*4c20*/  @!P0 IMAD.MOV R194, RZ, RZ, -R194 ;  /* 0x000000ffffc28224 */ /* 0x000fe200078e0ac2 */
[----:B------:R-:W-:Y:S01]  /*4c30*/  ISETP.GT.U32.AND P0, PT, R5, R200, PT ;  /* 0x000000c80500720c */ /* 0x000fe20003f04070 */
[----:B------:R-:W-:Y:S01]  /*4c40*/  IMAD.MOV R4, RZ, RZ, -R4 ;  /* 0x000000ffff047224 */ /* 0x000fe200078e0a04 */
[----:B------:R-:W-:Y:S01]  /*4c50*/  IABS R212, R11 ;  /* 0x0000000b00d47213 */ /* 0x000fe20000000000 */
[C---:B------:R-:W-:Y:S01]  /*4c60*/  IMAD.HI.U32 R8, R6.reuse, R204, RZ ;  /* 0x000000cc06087227 */ /* 0x040fe200078e00ff */
[----:B------:R-:W-:Y:S02]  /*4c70*/  ISETP.GE.AND P2, PT, R13, RZ, PT ;  /* 0x000000ff0d00720c */ /* 0x000fe40003f46270 */
[----:B------:R-:W-:Y:S01]  /*4c80*/  LOP3.LUT R13, R7, 0x84, RZ, 0xfc, !PT ;  /* 0x00000084070d7812 */ /* 0x000fe200078efcff */
[----:B------:R-:W-:Y:S01]  /*4c90*/  IMAD R206, R5, R4, R206 ;  /* 0x0000000405ce7224 */ /* 0x000fe200078e02ce */
[----:B------:R-:W-:Y:S01]  /*4ca0*/  LOP3.LUT R18, R7, 0x76, RZ, 0xfc, !PT ;  /* 0x0000007607127812 */ /* 0x000fe200078efcff */
[----:B------:R-:W-:Y:S01]  /*4cb0*/  IMAD.HI.U32 R4, R6, R208, RZ ;  /* 0x000000d006047227 */ /* 0x000fe200078e00ff */
[----:B------:R-:W-:-:S02]  /*4cc0*/  IABS R214, R13 ;  /* 0x0000000d00d67213 */ /* 0x000fc40000000000 */
[----:B------:R-:W-:Y:S01]  /*4cd0*/  IABS R228, R18 ;  /* 0x0000001200e47213 */ /* 0x000fe20000000000 */
[----:B------:R-:W-:Y:S02]  /*4ce0*/  IMAD.MOV R4, RZ, RZ, -R4 ;  /* 0x000000ffff047224 */ /* 0x000fe400078e0a04 */
[--C-:B------:R-:W-:Y:S02]  /*4cf0*/  @!P4 IMAD.IADD R202, R202, 0x1, -R5.reuse ;  /* 0x00000001cacac824 */ /* 0x100fe400078e0a05 */
[----:B------:R-:W-:Y:S02]  /*4d00*/  @!P0 IMAD.IADD R200, R200, 0x1, -R5 ;  /* 0x00000001c8c88824 */ /* 0x000fe400078e0a05 */
[C---:B------:R-:W-:Y:S01]  /*4d10*/  IMAD R208, R5.reuse, R4, R208 ;  /* 0x0000000405d07224 */ /* 0x040fe200078e02d0 */
[C---:B------:R-:W-:Y:S01]  /*4d20*/  ISETP.GT.U32.AND P4, PT, R5.reuse, R202, PT ;  /* 0x000000ca0500720c */ /* 0x040fe20003f84070 */
[----:B------:R-:W-:Y:S02]  /*4d30*/  @!P6 IMAD.MOV R200, RZ, RZ, -R200 ;  /* 0x000000ffffc8e224 */ /* 0x000fe400078e0ac8 */
[----:B------:R-:W-:Y:S01]  /*4d40*/  IMAD.MOV R8, RZ, RZ, -R8 ;  /* 0x000000ffff087224 */ /* 0x000fe200078e0a08 */
[C---:B------:R-:W-:Y:S01]  /*4d50*/  ISETP.GT.U32.AND P6, PT, R5.reuse, R208, PT ;  /* 0x000000d00500720c */ /* 0x040fe20003fc4070 */
[----:B------:R-:W-:Y:S01]  /*4d60*/  @!P5 IMAD.MOV R198, RZ, RZ, -R198 ;  /* 0x000000ffffc6d224 */ /* 0x000fe200078e0ac6 */
[C---:B------:R-:W-:Y:S01]  /*4d70*/  ISETP.GT.U32.AND P5, PT, R5.reuse, R206, PT ;  /* 0x000000ce0500720c */ /* 0x040fe20003fa4070 */
[----:B------:R-:W-:Y:S01]  /*4d80*/  IMAD R204, R5, R8, R204 ;  /* 0x0000000805cc7224 */ /* 0x000fe200078e02cc */
[----:B------:R-:W-:Y:S01]  /*4d90*/  LOP3.LUT R8, R7, 0x88, RZ, 0xfc, !PT ;  /* 0x0000008807087812 */ /* 0x000fe200078efcff */
[----:B------:R-:W-:Y:S01]  /*4da0*/  @!P1 IMAD.MOV R196, RZ, RZ, -R196 ;  /* 0x000000ffffc49224 */ /* 0x000fe200078e0ac4 */
[----:B------:R-:W-:-:S02]  /*4db0*/  ISETP.GE.AND P1, PT, R14, RZ, PT ;  /* 0x000000ff0e00720c */ /* 0x000fc40003f26270 */
[----:B------:R-:W-:Y:S01]  /*4dc0*/  ISETP.GT.U32.AND P0, PT, R5, R204, PT ;  /* 0x000000cc0500720c */ /* 0x000fe20003f04070 */
[--C-:B------:R-:W-:Y:S01]  /*4dd0*/  @!P4 IMAD.IADD R202, R202, 0x1, -R5.reuse ;  /* 0x00000001cacac824 */ /* 0x100fe200078e0a05 */
[----:B------:R-:W-:Y:S02]  /*4de0*/  IABS R210, R8 ;  /* 0x0000000800d27213 */ /* 0x000fe40000000000 */
[----:B------:R-:W-:Y:S01]  /*4df0*/  ISETP.GE.AND P4, PT, R10, RZ, PT ;  /* 0x000000ff0a00720c */ /* 0x000fe20003f86270 */
[----:B------:R-:W-:Y:S01]  /*4e00*/  @!P6 IMAD.IADD R208, R208, 0x1, -R5 ;  /* 0x00000001d0d0e824 */ /* 0x000fe200078e0a05 */
[----:B------:R-:W-:Y:S01]  /*4e10*/  LOP3.LUT R14, R7, 0x7e, RZ, 0xfc, !PT ;  /* 0x0000007e070e7812 */ /* 0x000fe200078efcff */
[----:B------:R-:W-:Y:S01]  /*4e20*/  @!P3 IMAD.MOV R202, RZ, RZ, -R202 ;  /* 0x000000ffffcab224 */ /* 0x000fe200078e0aca */
[----:B------:R-:W-:Y:S01]  /*4e30*/  ISETP.GE.AND P3, PT, R8, RZ, PT ;  /* 0x000000ff0800720c */ /* 0x000fe20003f66270 */
[----:B------:R-:W-:Y:S01]  /*4e40*/  IMAD.HI.U32 R8, R6, R212, RZ ;  /* 0x000000d406087227 */ /* 0x000fe200078e00ff */
[----:B------:R-:W-:-:S02]  /*4e50*/  ISETP.GT.U32.AND P6, PT, R5, R208, PT ;  /* 0x000000d00500720c */ /* 0x000fc40003fc4070 */
[----:B------:R-:W-:Y:S01]  /*4e60*/  IABS R220, R14 ;  /* 0x0000000e00dc7213 */ /* 0x000fe20000000000 */
[--C-:B------:R-:W-:Y:S02]  /*4e70*/  @!P5 IMAD.IADD R206, R206, 0x1, -R5.reuse ;  /* 0x00000001ceced824 */ /* 0x100fe400078e0a05 */
[----:B------:R-:W-:Y:S02]  /*4e80*/  IMAD.MOV R8, RZ, RZ, -R8 ;  /* 0x000000ffff087224 */ /* 0x000fe400078e0a08 */
[----:B------:R-:W-:Y:S01]  /*4e90*/  @!P0 IMAD.IADD R204, R204, 0x1, -R5 ;  /* 0x00000001cccc8824 */ /* 0x000fe200078e0a05 */
[C---:B------:R-:W-:Y:S01]  /*4ea0*/  ISETP.GT.U32.AND P5, PT, R5.reuse, R206, PT ;  /* 0x000000ce0500720c */ /* 0x040fe20003fa4070 */
[C---:B------:R-:W-:Y:S02]  /*4eb0*/  IMAD R212, R5.reuse, R8, R212 ;  /* 0x0000000805d47224 */ /* 0x040fe400078e02d4 */
[----:B------:R-:W-:Y:S01]  /*4ec0*/  IMAD.HI.U32 R4, R6, R210, RZ ;  /* 0x000000d206047227 */ /* 0x000fe200078e00ff */
[----:B------:R-:W-:-:S03]  /*4ed0*/  ISETP.GT.U32.AND P0, PT, R5, R204, PT ;  /* 0x000000cc0500720c */ /* 0x000fc60003f04070 */
[----:B------:R-:W-:Y:S01]  /*4ee0*/  @!P6 IMAD.IADD R208, R208, 0x1, -R5 ;  /* 0x00000001d0d0e824 */ /* 0x000fe200078e0a05 */
[----:B------:R-:W-:Y:S01]  /*4ef0*/  ISETP.GT.U32.AND P6, PT, R5, R212, PT ;  /* 0x000000d40500720c */ /* 0x000fe20003fc4070 */
[----:B------:R-:W-:Y:S02]  /*4f00*/  IMAD.MOV R4, RZ, RZ, -R4 ;  /* 0x000000ffff047224 */ /* 0x000fe400078e0a04 */
[----:B------:R-:W-:-:S04]  /*4f10*/  IMAD.HI.U32 R10, R6, R214, RZ ;  /* 0x000000d6060a7227 */ /* 0x000fc800078e00ff */
[--C-:B------:R-:W-:Y:S01]  /*4f20*/  @!P5 IMAD.IADD R206, R206, 0x1, -R5.reuse ;  /* 0x00000001ceced824 */ /* 0x100fe200078e0a05 */
[----:B------:R-:W-:Y:S01]  /*4f30*/  ISETP.GE.AND P5, PT, R11, RZ, PT ;  /* 0x000000ff0b00720c */ /* 0x000fe20003fa6270 */
[----:B------:R-:W-:Y:S01]  /*4f40*/  IMAD R210, R5, R4, R210 ;  /* 0x0000000405d27224 */ /* 0x000fe200078e02d2 */
[----:B------:R-:W-:Y:S01]  /*4f50*/  LOP3.LUT R4, R7, 0x82, RZ, 0xfc, !PT ;  /* 0x0000008207047812 */ /* 0x000fe200078efcff */
[--C-:B------:R-:W-:Y:S01]  /*4f60*/  @!P0 IMAD.IADD R204, R204, 0x1, -R5.reuse ;  /* 0x00000001cccc8824 */ /* 0x100fe200078e0a05 */
[----:B------:R-:W-:Y:S01]  /*4f70*/  ISETP.GE.AND P0, PT, R13, RZ, PT ;  /* 0x000000ff0d00720c */ /* 0x000fe20003f06270 */
[----:B------:R-:W-:Y:S01]  /*4f80*/  @!P2 IMAD.MOV R206, RZ, RZ, -R206 ;  /* 0x000000ffffcea224 */ /* 0x000fe200078e0ace */
[C---:B------:R-:W-:Y:S01]  /*4f90*/  ISETP.GT.U32.AND P2, PT, R5.reuse, R210, PT ;  /* 0x000000d20500720c */ /* 0x040fe20003f44070 */
[----:B------:R-:W-:Y:S01]  /*4fa0*/  @!P6 IMAD.IADD R212, R212, 0x1, -R5 ;  /* 0x00000001d4d4e824 */ /* 0x000fe200078e0a05 */
[----:B------:R-:W-:Y:S01]  /*4fb0*/  IABS R216, R4 ;  /* 0x0000000400d87213 */ /* 0x000fe20000000000 */
[----:B------:R-:W-:Y:S01]  /*4fc0*/  @!P1 IMAD.MOV R204, RZ, RZ, -R204 ;  /* 0x000000ffffcc9224 */ /* 0x000fe200078e0acc */
[----:B------:R-:W-:Y:S01]  /*4fd0*/  ISETP.GE.AND P1, PT, R4, RZ, PT ;  /* 0x000000ff0400720c */ /* 0x000fe20003f26270 */
[----:B------:R-:W-:Y:S01]  /*4fe0*/  IMAD.MOV R10, RZ, RZ, -R10 ;  /* 0x000000ffff0a7224 */ /* 0x000fe200078e0a0a */
[----:B------:R-:W-:Y:S01]  /*4ff0*/  ISETP.GT.U32.AND P6, PT, R5, R212, PT ;  /* 0x000000d40500720c */ /* 0x000fe20003fc4070 */
[----:B------:R-:W-:Y:S01]  /*5000*/  IMAD.HI.U32 R4, R6, R216, RZ ;  /* 0x000000d806047227 */ /* 0x000fe200078e00ff */
[----:B------:R-:W-:-:S03]  /*5010*/  LOP3.LUT R13, R7, 0x80, RZ, 0xfc, !PT ;  /* 0x00000080070d7812 */ /* 0x000fc600078efcff */
[C---:B------:R-:W-:Y:S01]  /*5020*/  IMAD R214, R5.reuse, R10, R214 ;  /* 0x0000000a05d67224 */ /* 0x040fe200078e02d6 */
[----:B------:R-:W-:Y:S01]  /*5030*/  IABS R218, R13 ;  /* 0x0000000d00da7213 */ /* 0x000fe20000000000 */
[----:B------:R-:W-:Y:S02]  /*5040*/  IMAD.MOV R4, RZ, RZ, -R4 ;  /* 0x000000ffff047224 */ /* 0x000fe400078e0a04 */
[--C-:B------:R-:W-:Y:S02]  /*5050*/  @!P2 IMAD.IADD R210, R210, 0x1, -R5.reuse ;  /* 0x00000001d2d2a824 */ /* 0x100fe400078e0a05 */
[----:B------:R-:W-:Y:S01]  /*5060*/  @!P4 IMAD.MOV R208, RZ, RZ, -R208 ;  /* 0x000000ffffd0c224 */ /* 0x000fe200078e0ad0 */
[C---:B------:R-:W-:Y:S01]  /*5070*/  ISETP.GT.U32.AND P4, PT, R5.reuse, R214, PT ;  /* 0x000000d60500720c */ /* 0x040fe20003f84070 */
[C---:B------:R-:W-:Y:S01]  /*5080*/  IMAD R216, R5.reuse, R4, R216 ;  /* 0x0000000405d87224 */ /* 0x040fe200078e02d8 */
[----:B------:R-:W-:Y:S01]  /*5090*/  ISETP.GT.U32.AND P2, PT, R5, R210, PT ;  /* 0x000000d20500720c */ /* 0x000fe20003f44070 */
[----:B------:R-:W-:-:S02]  /*50a0*/  @!P6 IMAD.IADD R212, R212, 0x1, -R5 ;  /* 0x00000001d4d4e824 */ /* 0x000fc400078e0a05 */
[----:B------:R-:W-:Y:S01]  /*50b0*/  IMAD.HI.U32 R8, R6, R218, RZ ;  /* 0x000000da06087227 */ /* 0x000fe200078e00ff */
[----:B------:R-:W-:-:S03]  /*50c0*/  ISETP.GT.U32.AND P6, PT, R5, R216, PT ;  /* 0x000000d80500720c */ /* 0x000fc60003fc4070 */
[----:B------:R-:W-:-:S04]  /*50d0*/  IMAD.HI.U32 R11, R6, R222, RZ ;  /* 0x000000de060b7227 */ /* 0x000fc800078e00ff */
[----:B------:R-:W-:Y:S02]  /*50e0*/  IMAD.MOV R8, RZ, RZ, -R8 ;  /* 0x000000ffff087224 */ /* 0x000fe400078e0a08 */
[----:B------:R-:W-:Y:S02]  /*50f0*/  IMAD.MOV R11, RZ, RZ, -R11 ;  /* 0x000000ffff0b7224 */ /* 0x000fe400078e0a0b */
[C---:B------:R-:W-:Y:S02]  /*5100*/  IMAD R218, R5.reuse, R8, R218 ;  /* 0x0000000805da7224 */ /* 0x040fe400078e02da */
[----:B------:R-:W-:Y:S01]  /*5110*/  IMAD R222, R5, R11, R222 ;  /* 0x0000000b05de7224 */ /* 0x000fe200078e02de */
[----:B------:R-:W-:Y:S01]  /*5120*/  LOP3.LUT R11, R7, 0x7a, RZ, 0xfc, !PT ;  /* 0x0000007a070b7812 */ /* 0x000fe200078efcff */
[--C-:B------:R-:W-:Y:S01]  /*5130*/  @!P4 IMAD.IADD R214, R214, 0x1, -R5.reuse ;  /* 0x00000001d6d6c824 */ /* 0x100fe200078e0a05 */
[C---:B------:R-:W-:Y:S01]  /*5140*/  ISETP.GT.U32.AND P4, PT, R5.reuse, R218, PT ;  /* 0x000000da0500720c */ /* 0x040fe20003f84070 */
[--C-:B------:R-:W-:Y:S01]  /*5150*/  @!P2 IMAD.IADD R210, R210, 0x1, -R5.reuse ;  /* 0x00000001d2d2a824 */ /* 0x100fe200078e0a05 */
[----:B------:R-:W-:Y:S01]  /*5160*/  IABS R224, R11 ;  /* 0x0000000b00e07213 */ /* 0x000fe20000000000 */
[----:B------:R-:W-:Y:S01]  /*5170*/  @!P6 IMAD.IADD R216, R216, 0x1, -R5 ;  /* 0x00000001d8d8e824 */ /* 0x000fe200078e0a05 */
[----:B------:R-:W-:Y:S01]  /*5180*/  ISETP.GT.U32.AND P6, PT, R5, R214, PT ;  /* 0x000000d60500720c */ /* 0x000fe20003fc4070 */
[----:B------:R-:W-:Y:S01]  /*5190*/  IMAD.HI.U32 R10, R6, R220, RZ ;  /* 0x000000dc060a7227 */ /* 0x000fe200078e00ff */
[----:B------:R-:W-:-:S02]  /*51a0*/  ISETP.GE.AND P2, PT, R13, RZ, PT ;  /* 0x000000ff0d00720c */ /* 0x000fc40003f46270 */
[----:B------:R-:W-:Y:S01]  /*51b0*/  LOP3.LUT R13, R7, 0x78, RZ, 0xfc, !PT ;  /* 0x00000078070d7812 */ /* 0x000fe200078efcff */
[----:B------:R-:W-:Y:S01]  /*51c0*/  @!P3 IMAD.MOV R210, RZ, RZ, -R210 ;  /* 0x000000ffffd2b224 */ /* 0x000fe200078e0ad2 */
[----:B------:R-:W-:Y:S01]  /*51d0*/  ISETP.GT.U32.AND P3, PT, R5, R216, PT ;  /* 0x000000d80500720c */ /* 0x000fe20003f64070 */
[----:B------:R-:W-:Y:S01]  /*51e0*/  IMAD.MOV R10, RZ, RZ, -R10 ;  /* 0x000000ffff0a7224 */ /* 0x000fe200078e0a0a */
[----:B------:R-:W-:Y:S01]  /*51f0*/  IABS R226, R13 ;  /* 0x0000000d00e27213 */ /* 0x000fe20000000000 */
[----:B------:R-:W-:-:S04]  /*5200*/  IMAD.HI.U32 R4, R6, R224, RZ ;  /* 0x000000e006047227 */ /* 0x000fc800078e00ff */
[C---:B------:R-:W-:Y:S02]  /*5210*/  IMAD R220, R5.reuse, R10, R220 ;  /* 0x0000000a05dc7224 */ /* 0x040fe400078e02dc */
[----:B------:R-:W-:Y:S02]  /*5220*/  IMAD.MOV R4, RZ, RZ, -R4 ;  /* 0x000000ffff047224 */ /* 0x000fe400078e0a04 */
[--C-:B------:R-:W-:Y:S02]  /*5230*/  @!P4 IMAD.IADD R218, R218, 0x1, -R5.reuse ;  /* 0x00000001dadac824 */ /* 0x100fe400078e0a05 */
[----:B------:R-:W-:Y:S01]  /*5240*/  @!P5 IMAD.MOV R212, RZ, RZ, -R212 ;  /* 0x000000ffffd4d224 */ /* 0x000fe200078e0ad4 */
[C---:B------:R-:W-:Y:S01]  /*5250*/  ISETP.GT.U32.AND P5, PT, R5.reuse, R220, PT ;  /* 0x000000dc0500720c */ /* 0x040fe20003fa4070 */
        /* <DEDUP_REMOVED lines=8> */
[--C-:B------:R-:W-:Y:S01]  /*52e0*/  @!P5 IMAD.IADD R220, R220, 0x1, -R5.reuse ;  /* 0x00000001dcdcd824 */ /* 0x100fe200078e0a05 */
[----:B------:R-:W-:Y:S01]  /*52f0*/  ISETP.GE.AND P5, PT, R14, RZ, PT ;  /* 0x000000ff0e00720c */ /* 0x000fe20003fa6270 */
[----:B------:R-:W-:Y:S01]  /*5300*/  IMAD R226, R5, R10, R226 ;  /* 0x0000000a05e27224 */ /* 0x000fe200078e02e2 */
[C---:B------:R-:W-:Y:S01]  /*5310*/  LOP3.LUT R10, R7.reuse, 0x72, RZ, 0xfc, !PT ;  /* 0x00000072070a7812 */ /* 0x040fe200078efcff */
[--C-:B------:R-:W-:Y:S01]  /*5320*/  @!P6 IMAD.IADD R222, R222, 0x1, -R5.reuse ;  /* 0x00000001dedee824 */ /* 0x100fe200078e0a05 */
[----:B------:R-:W-:Y:S01]  /*5330*/  LOP3.LUT R14, R7, 0x70, RZ, 0xfc, !PT ;  /* 0x00000070070e7812 */ /* 0x000fe200078efcff */
[----:B------:R-:W-:Y:S01]  /*5340*/  IMAD.HI.U32 R4, R6, R228, RZ ;  /* 0x000000e406047227 */ /* 0x000fe200078e00ff */
[----:B------:R-:W-:Y:S02]  /*5350*/  IABS R232, R10 ;  /* 0x0000000a00e87213 */ /* 0x000fe40000000000 */
[----:B------:R-:W-:Y:S01]  /*5360*/  IABS R234, R14 ;  /* 0x0000000e00ea7213 */ /* 0x000fe20000000000 */
[--C-:B------:R-:W-:Y:S01]  /*5370*/  @!P4 IMAD.IADD R218, R218, 0x1, -R5.reuse ;  /* 0x00000001dadac824 */ /* 0x100fe200078e0a05 */
[C---:B------:R-:W-:Y:S01]  /*5380*/  ISETP.GT.U32.AND P4, PT, R5.reuse, R226, PT ;  /* 0x000000e20500720c */ /* 0x040fe20003f84070 */
[----:B------:R-:W-:Y:S01]  /*5390*/  @!P3 IMAD.IADD R224, R224, 0x1, -R5 ;  /* 0x00000001e0e0b824 */ /* 0x000fe200078e0a05 */
[C---:B------:R-:W-:Y:S01]  /*53a0*/  ISETP.GT.U32.AND P3, PT, R5.reuse, R220, PT ;  /* 0x000000dc0500720c */ /* 0x040fe20003f64070 */
[----:B------:R-:W-:Y:S01]  /*53b0*/  @!P0 IMAD.MOV R214, RZ, RZ, -R214 ;  /* 0x000000ffffd68224 */ /* 0x000fe200078e0ad6 */
[----:B------:R-:W-:Y:S01]  /*53c0*/  ISETP.GT.U32.AND P0, PT, R5, R222, PT ;  /* 0x000000de0500720c */ /* 0x000fe20003f04070 */
[----:B------:R-:W-:Y:S01]  /*53d0*/  IMAD.HI.U32 R8, R6, R230, RZ ;  /* 0x000000e606087227 */ /* 0x000fe200078e00ff */
[----:B------:R-:W-:-:S02]  /*53e0*/  ISETP.GE.AND P6, PT, R15, RZ, PT ;  /* 0x000000ff0f00720c */ /* 0x000fc40003fc6270 */
[----:B------:R-:W-:Y:S01]  /*53f0*/  LOP3.LUT R15, R7, 0x5c, RZ, 0xfc, !PT ;  /* 0x0000005c070f7812 */ /* 0x000fe200078efcff */
[----:B------:R-:W-:Y:S02]  /*5400*/  IMAD.MOV R4, RZ, RZ, -R4 ;  /* 0x000000ffff047224 */ /* 0x000fe400078e0a04 */
[----:B------:R-:W-:Y:S01]  /*5410*/  IMAD.MOV R8, RZ, RZ, -R8 ;  /* 0x000000ffff087224 */ /* 0x000fe200078e0a08 */
[----:B------:R-:W-:Y:S01]  /*5420*/  IABS R73, R15 ;  /* 0x0000000f00497213 */ /* 0x000fe20000000000 */
[C---:B------:R-:W-:Y:S02]  /*5430*/  IMAD R228, R5.reuse, R4, R228 ;  /* 0x0000000405e47224 */ /* 0x040fe400078e02e4 */
[----:B------:R-:W-:Y:S01]  /*5440*/  @!P1 IMAD.MOV R216, RZ, RZ, -R216 ;  /* 0x000000ffffd89224 */ /* 0x000fe200078e0ad8 */
[C---:B------:R-:W-:Y:S01]  /*5450*/  ISETP.GT.U32.AND P1, PT, R5.reuse, R224, PT ;  /* 0x000000e00500720c */ /* 0x040fe20003f24070 */
[C---:B------:R-:W-:Y:S02]  /*5460*/  IMAD R230, R5.reuse, R8, R230 ;  /* 0x0000000805e67224 */ /* 0x040fe400078e02e6 */
[----:B------:R-:W-:Y:S01]  /*5470*/  @!P2 IMAD.MOV R218, RZ, RZ, -R218 ;  /* 0x000000ffffdaa224 */ /* 0x000fe200078e0ada */
[----:B------:R-:W-:Y:S01]  /*5480*/  ISETP.GT.U32.AND P2, PT, R5, R228, PT ;  /* 0x000000e40500720c */ /* 0x000fe20003f44070 */
[----:B------:R-:W-:-:S02]  /*5490*/  @!P4 IMAD.IADD R226, R226, 0x1, -R5 ;  /* 0x00000001e2e2c824 */ /* 0x000fc400078e0a05 */
[--C-:B------:R-:W-:Y:S01]  /*54a0*/  @!P3 IMAD.IADD R220, R220, 0x1, -R5.reuse ;  /* 0x00000001dcdcb824 */ /* 0x100fe200078e0a05 */
[----:B------:R-:W-:Y:S01]  /*54b0*/  ISETP.GE.AND P3, PT, R11, RZ, PT ;  /* 0x000000ff0b00720c */ /* 0x000fe20003f66270 */
[--C-:B------:R-:W-:Y:S01]  /*54c0*/  @!P0 IMAD.IADD R222, R222, 0x1, -R5.reuse ;  /* 0x00000001dede8824 */ /* 0x100fe200078e0a05 */
[C---:B------:R-:W-:Y:S01]  /*54d0*/  ISETP.GT.U32.AND P0, PT, R5.reuse, R230, PT ;  /* 0x000000e60500720c */ /* 0x040fe20003f04070 */
[----:B------:R-:W-:Y:S01]  /*54e0*/  IMAD.HI.U32 R4, R6, R232, RZ ;  /* 0x000000e806047227 */ /* 0x000fe200078e00ff */
[----:B------:R-:W-:Y:S02]  /*54f0*/  ISETP.GT.U32.AND P4, PT, R5, R226, PT ;  /* 0x000000e20500720c */ /* 0x000fe40003f84070 */
[----:B------:R-:W-:Y:S01]  /*5500*/  LOP3.LUT R11, R7, 0x64, RZ, 0xfc, !PT ;  /* 0x00000064070b7812 */ /* 0x000fe200078efcff */
[----:B------:R-:W-:Y:S02]  /*5510*/  IMAD.MOV R4, RZ, RZ, -R4 ;  /* 0x000000ffff047224 */ /* 0x000fe400078e0a04 */
[----:B------:R-:W-:Y:S01]  /*5520*/  @!P1 IMAD.IADD R224, R224, 0x1, -R5 ;  /* 0x00000001e0e09824 */ /* 0x000fe200078e0a05 */
[----:B------:R-:W-:Y:S01]  /*5530*/  ISETP.GE.AND P1, PT, R13, RZ, PT ;  /* 0x000000ff0d00720c */ /* 0x000fe20003f26270 */
[----:B------:R-:W-:Y:S01]  /*5540*/  IMAD.HI.U32 R8, R6, R234, RZ ;  /* 0x000000ea06087227 */ /* 0x000fe200078e00ff */
[----:B------:R-:W-:-:S02]  /*5550*/  LOP3.LUT R13, R7, 0x60, RZ, 0xfc, !PT ;  /* 0x00000060070d7812 */ /* 0x000fc400078efcff */
[----:B------:R-:W-:Y:S01]  /*5560*/  IABS R246, R11 ;  /* 0x0000000b00f67213 */ /* 0x000fe20000000000 */
[--C-:B------:R-:W-:Y:S01]  /*5570*/  @!P2 IMAD.IADD R228, R228, 0x1, -R5.reuse ;  /* 0x00000001e4e4a824 */ /* 0x100fe200078e0a05 */
[----:B------:R-:W-:Y:S01]  /*5580*/  ISETP.GE.AND P2, PT, R19, RZ, PT ;  /* 0x000000ff1300720c */ /* 0x000fe20003f46270 */
[----:B------:R-:W-:Y:S01]  /*5590*/  IMAD R232, R5, R4, R232 ;  /* 0x0000000405e87224 */ /* 0x000fe200078e02e8 */
[----:B------:R-:W-:Y:S01]  /*55a0*/  LOP3.LUT R4, R7, 0x6e, RZ, 0xfc, !PT ;  /* 0x0000006e07047812 */ /* 0x000fe200078efcff */
[----:B------:R-:W-:Y:S01]  /*55b0*/  IMAD.MOV R8, RZ, RZ, -R8 ;  /* 0x000000ffff087224 */ /* 0x000fe200078e0a08 */
[----:B------:R-:W-:Y:S01]  /*55c0*/  IABS R250, R13 ;  /* 0x0000000d00fa7213 */ /* 0x000fe20000000000 */
[--C-:B------:R-:W-:Y:S01]  /*55d0*/  @!P0 IMAD.IADD R230, R230, 0x1, -R5.reuse ;  /* 0x00000001e6e68824 */ /* 0x100fe200078e0a05 */
[C---:B------:R-:W-:Y:S01]  /*55e0*/  ISETP.GT.U32.AND P0, PT, R5.reuse, R228, PT ;  /* 0x000000e40500720c */ /* 0x040fe20003f04070 */
[----:B------:R-:W-:Y:S01]  /*55f0*/  @!P3 IMAD.MOV R224, RZ, RZ, -R224 ;  /* 0x000000ffffe0b224 */ /* 0x000fe200078e0ae0 */
[C---:B------:R-:W-:Y:S01]  /*5600*/  ISETP.GT.U32.AND P3, PT, R5.reuse, R232, PT ;  /* 0x000000e80500720c */ /* 0x040fe20003f64070 */
[--C-:B------:R-:W-:Y:S01]  /*5610*/  @!P4 IMAD.IADD R226, R226, 0x1, -R5.reuse ;  /* 0x00000001e2e2c824 */ /* 0x100fe200078e0a05 */
[----:B------:R-:W-:Y:S01]  /*5620*/  ISETP.GE.AND P4, PT, R18, RZ, PT ;  /* 0x000000ff1200720c */ /* 0x000fe20003f86270 */
[----:B------:R-:W-:Y:S01]  /*5630*/  IMAD R234, R5, R8, R234 ;  /* 0x0000000805ea7224 */ /* 0x000fe200078e02ea */
[----:B------:R-:W-:Y:S01]  /*5640*/  LOP3.LUT R8, R7, 0x6c, RZ, 0xfc, !PT ;  /* 0x0000006c07087812 */ /* 0x000fe200078efcff */
[----:B------:R-:W-:Y:S01]  /*5650*/  @!P1 IMAD.MOV R226, RZ, RZ, -R226 ;  /* 0x000000ffffe29224 */ /* 0x000fe200078e0ae2 */
[----:B------:R-:W-:Y:S01]  /*5660*/  IABS R236, R4 ;  /* 0x0000000400ec7213 */ /* 0x000fe20000000000 */
[----:B------:R-:W-:Y:S01]  /*5670*/  @!P6 IMAD.MOV R222, RZ, RZ, -R222 ;  /* 0x000000ffffdee224 */ /* 0x000fe200078e0ade */
[C---:B------:R-:W-:Y:S01]  /*5680*/  ISETP.GT.U32.AND P1, PT, R5.reuse, R234, PT ;  /* 0x000000ea0500720c */ /* 0x040fe20003f24070 */
[----:B------:R-:W-:Y:S01]  /*5690*/  @!P5 IMAD.MOV R220, RZ, RZ, -R220 ;  /* 0x000000ffffdcd224 */ /* 0x000fe200078e0adc */
[C---:B------:R-:W-:Y:S01]  /*56a0*/  ISETP.GT.U32.AND P6, PT, R5.reuse, R230, PT ;  /* 0x000000e60500720c */ /* 0x040fe20003fc4070 */
[--C-:B------:R-:W-:Y:S01]  /*56b0*/  @!P0 IMAD.IADD R228, R228, 0x1, -R5.reuse ;  /* 0x00000001e4e48824 */ /* 0x100fe200078e0a05 */
[----:B------:R-:W-:Y:S01]  /*56c0*/  IABS R238, R8 ;  /* 0x0000000800ee7213 */ /* 0x000fe20000000000 */
[----:B------:R-:W-:Y:S01]  /*56d0*/  @!P3 IMAD.IADD R232, R232, 0x1, -R5 ;  /* 0x00000001e8e8b824 */ /* 0x000fe200078e0a05 */
[----:B------:R-:W-:Y:S01]  /*56e0*/  ISETP.GE.AND P5, PT, R10, RZ, PT ;  /* 0x000000ff0a00720c */ /* 0x000fe20003fa6270 */
[----:B------:R-:W-:Y:S01]  /*56f0*/  @!P4 IMAD.MOV R228, RZ, RZ, -R228 ;  /* 0x000000ffffe4c224 */ /* 0x000fe200078e0ae4 */
[----:B------:R-:W-:Y:S01]  /*5700*/  ISETP.GE.AND P3, PT, R8, RZ, PT ;  /* 0x000000ff0800720c */ /* 0x000fe20003f66270 */
[----:B------:R-:W-:Y:S01]  /*5710*/  IMAD.HI.U32 R8, R6, R238, RZ ;  /* 0x000000ee06087227 */ /* 0x000fe200078e00ff */
[----:B------:R-:W-:-:S02]  /*5720*/  ISETP.GT.U32.AND P4, PT, R5, R232, PT ;  /* 0x000000e80500720c */ /* 0x000fc40003f84070 */
[----:B------:R-:W-:Y:S01]  /*5730*/  LOP3.LUT R10, R7, 0x6a, RZ, 0xfc, !PT ;  /* 0x0000006a070a7812 */ /* 0x000fe200078efcff */
[--C-:B------:R-:W-:Y:S01]  /*5740*/  @!P1 IMAD.IADD R234, R234, 0x1, -R5.reuse ;  /* 0x00000001eaea9824 */ /* 0x100fe200078e0a05 */
[----:B------:R-:W-:Y:S01]  /*5750*/  ISETP.GE.AND P0, PT, R14, RZ, PT ;  /* 0x000000ff0e00720c */ /* 0x000fe20003f06270 */
[--C-:B------:R-:W-:Y:S01]  /*5760*/  @!P6 IMAD.IADD R230, R230, 0x1, -R5.reuse ;  /* 0x00000001e6e6e824 */ /* 0x100fe200078e0a05 */
[----:B------:R-:W-:Y:S01]  /*5770*/  ISETP.GE.AND P6, PT, R4, RZ, PT ;  /* 0x000000ff0400720c */ /* 0x000fe20003fc6270 */
[----:B------:R-:W-:Y:S01]  /*5780*/  IMAD.HI.U32 R4, R6, R236, RZ ;  /* 0x000000ec06047227 */ /* 0x000fe200078e00ff */
[----:B------:R-:W-:Y:S02]  /*5790*/  ISETP.GT.U32.AND P1, PT, R5, R234, PT ;  /* 0x000000ea0500720c */ /* 0x000fe40003f24070 */
[----:B------:R-:W-:Y:S01]  /*57a0*/  IABS R240, R10 ;  /* 0x0000000a00f07213 */ /* 0x000fe20000000000 */
[----:B------:R-:W-:Y:S01]  /*57b0*/  IMAD.MOV R8, RZ, RZ, -R8 ;  /* 0x000000ffff087224 */ /* 0x000fe200078e0a08 */
[C---:B------:R-:W-:Y:S01]  /*57c0*/  LOP3.LUT R14, R7.reuse, 0x5e, RZ, 0xfc, !PT ;  /* 0x0000005e070e7812 */ /* 0x040fe200078efcff */
[----:B------:R-:W-:Y:S01]  /*57d0*/  IMAD.MOV R4, RZ, RZ, -R4 ;  /* 0x000000ffff047224 */ /* 0x000fe200078e0a04 */
[----:B------:R-:W-:Y:S01]  /*57e0*/  LOP3.LUT R18, R7, 0x20, RZ, 0xfc, !PT ;  /* 0x0000002007127812 */ /* 0x000fe200078efcff */
[----:B------:R-:W-:Y:S01]  /*57f0*/  IMAD R238, R5, R8, R238 ;  /* 0x0000000805ee7224 */ /* 0x000fe200078e02ee */
[----:B------:R-:W-:Y:S01]  /*5800*/  LOP3.LUT R8, R7, 0x66, RZ, 0xfc, !PT ;  /* 0x0000006607087812 */ /* 0x000fe200078efcff */
[--C-:B------:R-:W-:Y:S01]  /*5810*/  @!P4 IMAD.IADD R232, R232, 0x1, -R5.reuse ;  /* 0x00000001e8e8c824 */ /* 0x100fe200078e0a05 */
[----:B------:R-:W-:Y:S01]  /*5820*/  IABS R252, R14 ;  /* 0x0000000e00fc7213 */ /* 0x000fe20000000000 */
[----:B------:R-:W-:Y:S01]  /*5830*/  IMAD R236, R5, R4, R236 ;  /* 0x0000000405ec7224 */ /* 0x000fe200078e02ec */
[----:B------:R-:W-:Y:S01]  /*5840*/  LOP3.LUT R4, R7, 0x68, RZ, 0xfc, !PT ;  /* 0x0000006807047812 */ /* 0x000fe200078efcff */
[----:B------:R-:W-:Y:S01]  /*5850*/  @!P5 IMAD.MOV R232, RZ, RZ, -R232 ;  /* 0x000000ffffe8d224 */ /* 0x000fe200078e0ae8 */
[C---:B------:R-:W-:Y:S01]  /*5860*/  ISETP.GT.U32.AND P5, PT, R5.reuse, R238, PT ;  /* 0x000000ee0500720c */ /* 0x040fe20003fa4070 */
[----:B------:R-:W-:Y:S01]  /*5870*/  @!P1 IMAD.IADD R234, R234, 0x1, -R5 ;  /* 0x00000001eaea9824 */ /* 0x000fe200078e0a05 */
[----:B------:R-:W-:Y:S01]  /*5880*/  ISETP.GE.AND P1, PT, R4, RZ, PT ;  /* 0x000000ff0400720c */ /* 0x000fe20003f26270 */
[----:B------:R-:W-:Y:S01]  /*5890*/  @!P2 IMAD.MOV R230, RZ, RZ, -R230 ;  /* 0x000000ffffe6a224 */ /* 0x000fe200078e0ae6 */
[----:B------:R-:W-:Y:S01]  /*58a0*/  IABS R242, R4 ;  /* 0x0000000400f27213 */ /* 0x000fe20000000000 */
[----:B------:R-:W-:Y:S01]  /*58b0*/  IMAD.HI.U32 R4, R6, R240, RZ ;  /* 0x000000f006047227 */ /* 0x000fe200078e00ff */
[----:B------:R-:W-:-:S02]  /*58c0*/  ISETP.GT.U32.AND P4, PT, R5, R236, PT ;  /* 0x000000ec0500720c */ /* 0x000fc40003f84070 */
[----:B------:R-:W-:Y:S01]  /*58d0*/  ISETP.GE.AND P2, PT, R10, RZ, PT ;  /* 0x000000ff0a00720c */ /* 0x000fe20003f46270 */
[----:B------:R-:W-:Y:S01]  /*58e0*/  IMAD.MOV R10, RZ, RZ, -R4 ;  /* 0x000000ffff0a7224 */ /* 0x000fe200078e0a04 */
[----:B------:R-:W-:Y:S01]  /*58f0*/  IABS R244, R8 ;  /* 0x0000000800f47213 */ /* 0x000fe20000000000 */
[----:B------:R-:W-:Y:S01]  /*5900*/  IMAD.HI.U32 R4, R6, R242, RZ ;  /* 0x000000f206047227 */ /* 0x000fe200078e00ff */
[----:B------:R-:W-:-:S03]  /*5910*/  IABS R66, R18 ;  /* 0x0000001200427213 */ /* 0x000fc60000000000 */
[--C-:B------:R-:W-:Y:S02]  /*5920*/  @!P5 IMAD.IADD R238, R238, 0x1, -R5.reuse ;  /* 0x00000001eeeed824 */ /* 0x100fe400078e0a05 */
[----:B------:R-:W-:Y:S02]  /*5930*/  IMAD.MOV R4, RZ, RZ, -R4 ;  /* 0x000000ffff047224 */ /* 0x000fe400078e0a04 */
[----:B------:R-:W-:Y:S01]  /*5940*/  @!P4 IMAD.IADD R236, R236, 0x1, -R5 ;  /* 0x00000001ececc824 */ /* 0x000fe200078e0a05 */
[C---:B------:R-:W-:Y:S01]  /*5950*/  ISETP.GT.U32.AND P5, PT, R5.reuse, R238, PT ;  /* 0x000000ee0500720c */ /* 0x040fe20003fa4070 */
[C---:B------:R-:W-:Y:S02]  /*5960*/  IMAD R242, R5.reuse, R4, R242 ;  /* 0x0000000405f27224 */ /* 0x040fe400078e02f2 */
[----:B------:R-:W-:Y:S01]  /*5970*/  IMAD.HI.U32 R4, R6, R244, RZ ;  /* 0x000000f406047227 */ /* 0x000fe200078e00ff */
[----:B------:R-:W-:-:S03]  /*5980*/  ISETP.GT.U32.AND P4, PT, R5, R236, PT ;  /* 0x000000ec0500720c */ /* 0x000fc60003f84070 */
[----:B------:R-:W-:Y:S02]  /*5990*/  IMAD.MOV R4, RZ, RZ, -R4 ;  /* 0x000000ffff047224 */ /* 0x000fe400078e0a04 */
[----:B------:R-:W-:Y:S01]  /*59a0*/  IMAD R240, R5, R10, R240 ;  /* 0x0000000a05f07224 */ /* 0x000fe200078e02f0 */
[----:B------:R-:W-:Y:S01]  /*59b0*/  LOP3.LUT R10, R7, 0x62, RZ, 0xfc, !PT ;  /* 0x00000062070a7812 */ /* 0x000fe200078efcff */
[C---:B------:R-:W-:Y:S02]  /*59c0*/  IMAD R244, R5.reuse, R4, R244 ;  /* 0x0000000405f47224 */ /* 0x040fe400078e02f4 */
[--C-:B------:R-:W-:Y:S01]  /*59d0*/  @!P5 IMAD.IADD R238, R238, 0x1, -R5.reuse ;  /* 0x00000001eeeed824 */ /* 0x100fe200078e0a05 */
[----:B------:R-:W-:Y:S01]  /*59e0*/  IABS R248, R10 ;  /* 0x0000000a00f87213 */ /* 0x000fe20000000000 */
[----:B------:R-:W-:Y:S01]  /*59f0*/  @!P0 IMAD.MOV R234, RZ, RZ, -R234 ;  /* 0x000000ffffea8224 */ /* 0x000fe200078e0aea */
[C---:B------:R-:W-:Y:S01]  /*5a00*/  ISETP.GT.U32.AND P5, PT, R5.reuse, R244, PT ;  /* 0x000000f40500720c */ /* 0x040fe20003fa4070 */
[----:B------:R-:W-:Y:S01]  /*5a10*/  @!P4 IMAD.IADD R236, R236, 0x1, -R5 ;  /* 0x00000001ececc824 */ /* 0x000fe200078e0a05 */
[----:B------:R-:W-:Y:S01]  /*5a20*/  ISETP.GE.AND P0, PT, R8, RZ, PT ;  /* 0x000000ff0800720c */ /* 0x000fe20003f06270 */
[----:B------:R-:W-:Y:S01]  /*5a30*/  IMAD.HI.U32 R4, R6, R248, RZ ;  /* 0x000000f806047227 */ /* 0x000fe200078e00ff */
[----:B------:R-:W-:-:S03]  /*5a40*/  ISETP.GT.U32.AND P4, PT, R5, R240, PT ;  /* 0x000000f00500720c */ /* 0x000fc60003f84070 */
[----:B------:R-:W-:Y:S01]  /*5a50*/  @!P6 IMAD.MOV R236, RZ, RZ, -R236 ;  /* 0x000000ffffece224 */ /* 0x000fe200078e0aec */
[C---:B------:R-:W-:Y:S01]  /*5a60*/  ISETP.GT.U32.AND P6, PT, R5.reuse, R242, PT ;  /* 0x000000f20500720c */ /* 0x040fe20003fc4070 */
[----:B------:R-:W-:Y:S02]  /*5a70*/  IMAD.MOV R4, RZ, RZ, -R4 ;  /* 0x000000ffff047224 */ /* 0x000fe400078e0a04 */
[----:B------:R-:W-:Y:S02]  /*5a80*/  @!P3 IMAD.MOV R238, RZ, RZ, -R238 ;  /* 0x000000ffffeeb224 */ /* 0x000fe400078e0aee */
[----:B------:R-:W-:Y:S02]  /*5a90*/  @!P5 IMAD.IADD R244, R244, 0x1, -R5 ;  /* 0x00000001f4f4d824 */ /* 0x000fe400078e0a05 */
[C---:B------:R-:W-:Y:S02]  /*5aa0*/  IMAD R248, R5.reuse, R4, R248 ;  /* 0x0000000405f87224 */ /* 0x040fe400078e02f8 */
[----:B------:R-:W-:Y:S01]  /*5ab0*/  IMAD.HI.U32 R4, R6, R250, RZ ;  /* 0x000000fa06047227 */ /* 0x000fe200078e00ff */
[----:B------:R-:W-:-:S03]  /*5ac0*/  ISETP.GT.U32.AND P3, PT, R5, R244, PT ;  /* 0x000000f40500720c */ /* 0x000fc60003f64070 */
[----:B------:R-:W-:Y:S02]  /*5ad0*/  @!P6 IMAD.IADD R242, R242, 0x1, -R5 ;  /* 0x00000001f2f2e824 */ /* 0x000fe400078e0a05 */
[----:B------:R-:W-:-:S03]  /*5ae0*/  IMAD.HI.U32 R8, R6, R246, RZ ;  /* 0x000000f606087227 */ /* 0x000fc600078e00ff */
[C---:B------:R-:W-:Y:S01]  /*5af0*/  ISETP.GT.U32.AND P5, PT, R5.reuse, R242, PT ;  /* 0x000000f20500720c */ /* 0x040fe20003fa4070 */
[----:B------:R-:W-:Y:S02]  /*5b00*/  IMAD.MOV R4, RZ, RZ, -R4 ;  /* 0x000000ffff047224 */ /* 0x000fe400078e0a04 */
[----:B------:R-:W-:Y:S02]  /*5b10*/  IMAD.MOV R8, RZ, RZ, -R8 ;  /* 0x000000ffff087224 */ /* 0x000fe400078e0a08 */
[C---:B------:R-:W-:Y:S02]  /*5b20*/  IMAD R250, R5.reuse, R4, R250 ;  /* 0x0000000405fa7224 */ /* 0x040fe400078e02fa */
[C---:B------:R-:W-:Y:S02]  /*5b30*/  IMAD R246, R5.reuse, R8, R246 ;  /* 0x0000000805f67224 */ /* 0x040fe400078e02f6 */
[--C-:B------:R-:W-:Y:S01]  /*5b40*/  @!P3 IMAD.IADD R244, R244, 0x1, -R5.reuse ;  /* 0x00000001f4f4b824 */ /* 0x100fe200078e0a05 */
[C---:B------:R-:W-:Y:S01]  /*5b50*/  ISETP.GT.U32.AND P3, PT, R5.reuse, R250, PT ;  /* 0x000000fa0500720c */ /* 0x040fe20003f64070 */
[--C-:B------:R-:W-:Y:S01]  /*5b60*/  @!P4 IMAD.IADD R240, R240, 0x1, -R5.reuse ;  /* 0x00000001f0f0c824 */ /* 0x100fe200078e0a05 */
[----:B------:R-:W-:Y:S01]  /*5b70*/  ISETP.GT.U32.AND P4, PT, R5, R246, PT ;  /* 0x000000f60500720c */ /* 0x000fe20003f84070 */
[----:B------:R-:W-:Y:S01]  /*5b80*/  @!P5 IMAD.IADD R242, R242, 0x1, -R5 ;  /* 0x00000001f2f2d824 */ /* 0x000fe200078e0a05 */
[----:B------:R-:W-:Y:S01]  /*5b90*/  ISETP.GE.AND P5, PT, R11, RZ, PT ;  /* 0x000000ff0b00720c */ /* 0x000fe20003fa6270 */
[----:B------:R-:W-:Y:S01]  /*5ba0*/  IMAD.HI.U32 R4, R6, R252, RZ ;  /* 0x000000fc06047227 */ /* 0x000fe200078e00ff */
[----:B------:R-:W-:-:S02]  /*5bb0*/  ISETP.GT.U32.AND P6, PT, R5, R240, PT ;  /* 0x000000f00500720c */ /* 0x000fc40003fc4070 */
[----:B------:R-:W-:Y:S01]  /*5bc0*/  LOP3.LUT R11, R7, 0x5a, RZ, 0xfc, !PT ;  /* 0x0000005a070b7812 */ /* 0x000fe200078efcff */
[----:B------:R-:W-:Y:S02]  /*5bd0*/  IMAD.MOV R4, RZ, RZ, -R4 ;  /* 0x000000ffff047224 */ /* 0x000fe400078e0a04 */
[----:B------:R-:W-:Y:S01]  /*5be0*/  @!P1 IMAD.MOV R242, RZ, RZ, -R242 ;  /* 0x000000fffff29224 */ /* 0x000fe200078e0af2 */
[----:B------:R-:W-:Y:S01]  /*5bf0*/  IABS R71, R11 ;  /* 0x0000000b00477213 */ /* 0x000fe20000000000 */
[--C-:B------:R-:W-:Y:S02]  /*5c00*/  @!P3 IMAD.IADD R250, R250, 0x1, -R5.reuse ;  /* 0x00000001fafab824 */ /* 0x100fe400078e0a05 */
[----:B------:R-:W-:Y:S02]  /*5c10*/  @!P4 IMAD.IADD R246, R246, 0x1, -R5 ;  /* 0x00000001f6f6c824 */ /* 0x000fe400078e0a05 */
[C---:B------:R-:W-:Y:S01]  /*5c20*/  IMAD R252, R5.reuse, R4, R252 ;  /* 0x0000000405fc7224 */ /* 0x040fe200078e02fc */
[C---:B------:R-:W-:Y:S01]  /*5c30*/  ISETP.GT.U32.AND P1, PT, R5.reuse, R250, PT ;  /* 0x000000fa0500720c */ /* 0x040fe20003f24070 */
[----:B------:R-:W-:Y:S01]  /*5c40*/  IMAD.HI.U32 R4, R6, R71, RZ ;  /* 0x0000004706047227 */ /* 0x000fe200078e00ff */
[----:B------:R-:W-:-:S02]  /*5c50*/  ISETP.GT.U32.AND P4, PT, R5, R246, PT ;  /* 0x000000f60500720c */ /* 0x000fc40003f84070 */
[C---:B------:R-:W-:Y:S01]  /*5c60*/  ISETP.GT.U32.AND P3, PT, R5.reuse, R252, PT ;  /* 0x000000fc0500720c */ /* 0x040fe20003f64070 */
[----:B------:R-:W-:Y:S01]  /*5c70*/  @!P6 IMAD.IADD R240, R240, 0x1, -R5 ;  /* 0x00000001f0f0e824 */ /* 0x000fe200078e0a05 */
[----:B------:R-:W-:Y:S01]  /*5c80*/  ISETP.GT.U32.AND P6, PT, R5, R248, PT ;  /* 0x000000f80500720c */ /* 0x000fe20003fc4070 */
[----:B------:R-:W-:Y:S02]  /*5c90*/  IMAD.MOV R4, RZ, RZ, -R4 ;  /* 0x000000ffff047224 */ /* 0x000fe400078e0a04 */
[----:B------:R-:W-:-:S04]  /*5ca0*/  IMAD.HI.U32 R8, R6, R73, RZ ;  /* 0x0000004906087227 */ /* 0x000fc800078e00ff */
[C---:B------:R-:W-:Y:S02]  /*5cb0*/  IMAD R71, R5.reuse, R4, R71 ;  /* 0x0000000405477224 */ /* 0x040fe400078e0247 */
[--C-:B------:R-:W-:Y:S02]  /*5cc0*/  @!P1 IMAD.IADD R250, R250, 0x1, -R5.reuse ;  /* 0x00000001fafa9824 */ /* 0x100fe400078e0a05 */
[----:B------:R-:W-:Y:S01]  /*5cd0*/  IMAD.MOV R8, RZ, RZ, -R8 ;  /* 0x000000ffff087224 */ /* 0x000fe200078e0a08 */
[----:B------:R-:W-:Y:S01]  /*5ce0*/  ISETP.GT.U32.AND P1, PT, R5, R71, PT ;  /* 0x000000470500720c */ /* 0x000fe20003f24070 */
[--C-:B------:R-:W-:Y:S01]  /*5cf0*/  @!P4 IMAD.IADD R246, R246, 0x1, -R5.reuse ;  /* 0x00000001f6f6c824 */ /* 0x100fe200078e0a05 */
[----:B------:R-:W-:Y:S01]  /*5d00*/  ISETP.GE.AND P4, PT, R10, RZ, PT ;  /* 0x000000ff0a00720c */ /* 0x000fe20003f86270 */
[----:B------:R-:W-:Y:S01]  /*5d10*/  @!P6 IMAD.IADD R248, R248, 0x1, -R5 ;  /* 0x00000001f8f8e824 */ /* 0x000fe200078e0a05 */
[----:B------:R-:W-:Y:S01]  /*5d20*/  LOP3.LUT R10, R7, 0x58, RZ, 0xfc, !PT ;  /* 0x00000058070a7812 */ /* 0x000fe200078efcff */
[----:B------:R-:W-:Y:S01]  /*5d30*/  IMAD R73, R5, R8, R73 ;  /* 0x0000000805497224 */ /* 0x000fe200078e0249 */
[----:B------:R-:W-:Y:S01]  /*5d40*/  ISETP.GE.AND P6, PT, R13, RZ, PT ;  /* 0x000000ff0d00720c */ /* 0x000fe20003fc6270 */
[----:B------:R-:W-:Y:S01]  /*5d50*/  @!P2 IMAD.MOV R240, RZ, RZ, -R240 ;  /* 0x000000fffff0a224 */ /* 0x000fe200078e0af0 */
[C---:B------:R-:W-:Y:S01]  /*5d60*/  ISETP.GT.U32.AND P2, PT, R5.reuse, R248, PT ;  /* 0x000000f80500720c */ /* 0x040fe20003f44070 */
[----:B------:R-:W-:Y:S01]  /*5d70*/  @!P5 IMAD.MOV R246, RZ, RZ, -R246 ;  /* 0x000000fffff6d224 */ /* 0x000fe200078e0af6 */
[----:B------:R-:W-:Y:S01]  /*5d80*/  IABS R69, R10 ;  /* 0x0000000a00457213 */ /* 0x000fe20000000000 */
[--C-:B------:R-:W-:Y:S01]  /*5d90*/  @!P3 IMAD.IADD R252, R252, 0x1, -R5.reuse ;  /* 0x00000001fcfcb824 */ /* 0x100fe200078e0a05 */
[----:B------:R-:W-:Y:S01]  /*5da0*/  ISETP.GT.U32.AND P5, PT, R5, R73, PT ;  /* 0x000000490500720c */ /* 0x000fe20003fa4070 */
[----:B------:R-:W-:Y:S01]  /*5db0*/  @!P1 IMAD.IADD R71, R71, 0x1, -R5 ;  /* 0x0000000147479824 */ /* 0x000fe200078e0a05 */
[----:B------:R-:W-:Y:S01]  /*5dc0*/  LOP3.LUT R13, R7, 0x56, RZ, 0xfc, !PT ;  /* 0x00000056070d7812 */ /* 0x000fe200078efcff */
[----:B------:R-:W-:Y:S01]  /*5dd0*/  IMAD.HI.U32 R4, R6, R69, RZ ;  /* 0x0000004506047227 */ /* 0x000fe200078e00ff */
[----:B------:R-:W-:-:S02]  /*5de0*/  ISETP.GE.AND P3, PT, R11, RZ, PT ;  /* 0x000000ff0b00720c */ /* 0x000fc40003f66270 */
[----:B------:R-:W-:Y:S01]  /*5df0*/  IABS R67, R13 ;  /* 0x0000000d00437213 */ /* 0x000fe20000000000 */
[----:B------:R-:W-:Y:S01]  /*5e00*/  IMAD.MOV R8, RZ, RZ, -R4 ;  /* 0x000000ffff087224 */ /* 0x000fe200078e0a04 */
[----:B------:R-:W-:Y:S01]  /*5e10*/  ISETP.GT.U32.AND P1, PT, R5, R71, PT ;  /* 0x000000470500720c */ /* 0x000fe20003f24070 */
[--C-:B------:R-:W-:Y:S01]  /*5e20*/  @!P2 IMAD.IADD R248, R248, 0x1, -R5.reuse ;  /* 0x00000001f8f8a824 */ /* 0x100fe200078e0a05 */
[----:B------:R-:W-:Y:S01]  /*5e30*/  LOP3.LUT R11, R7, 0x54, RZ, 0xfc, !PT ;  /* 0x00000054070b7812 */ /* 0x000fe200078efcff */
[----:B------:R-:W-:Y:S01]  /*5e40*/  IMAD.HI.U32 R4, R6, R67, RZ ;  /* 0x0000004306047227 */ /* 0x000fe200078e00ff */
[----:B------:R-:W-:Y:S02]  /*5e50*/  ISETP.GE.AND P2, PT, R15, RZ, PT ;  /* 0x000000ff0f00720c */ /* 0x000fe40003f46270 */
[----:B------:R-:W-:Y:S01]  /*5e60*/  IABS R65, R11 ;  /* 0x0000000b00417213 */ /* 0x000fe20000000000 */
[----:B------:R-:W-:Y:S01]  /*5e70*/  @!P5 IMAD.IADD R73, R73, 0x1, -R5 ;  /* 0x000000014949d824 */ /* 0x000fe200078e0a05 */
[----:B------:R-:W-:Y:S01]  /*5e80*/  ISETP.GT.U32.AND P5, PT, R5, R252, PT ;  /* 0x000000fc0500720c */ /* 0x000fe20003fa4070 */
[----:B------:R-:W-:Y:S01]  /*5e90*/  IMAD.MOV R4, RZ, RZ, -R4 ;  /* 0x000000ffff047224 */ /* 0x000fe200078e0a04 */
[----:B------:R-:W-:Y:S01]  /*5ea0*/  LOP3.LUT R15, R7, 0x38, RZ, 0xfc, !PT ;  /* 0x00000038070f7812 */ /* 0x000fe200078efcff */
[----:B------:R-:W-:Y:S01]  /*5eb0*/  @!P4 IMAD.MOV R248, RZ, RZ, -R248 ;  /* 0x000000fffff8c224 */ /* 0x000fe200078e0af8 */
[C---:B------:R-:W-:Y:S01]  /*5ec0*/  ISETP.GT.U32.AND P4, PT, R5.reuse, R73, PT ;  /* 0x000000490500720c */ /* 0x040fe20003f84070 */
[----:B------:R-:W-:Y:S01]  /*5ed0*/  IMAD R67, R5, R4, R67 ;  /* 0x0000000405437224 */ /* 0x000fe200078e0243 */
[----:B------:R-:W-:Y:S01]  /*5ee0*/  IABS R84, R15 ;  /* 0x0000000f00547213 */ /* 0x000fe20000000000 */
[----:B------:R-:W-:-:S02]  /*5ef0*/  @!P1 IMAD.IADD R71, R71, 0x1, -R5 ;  /* 0x0000000147479824 */ /* 0x000fc400078e0a05 */
[----:B------:R-:W-:Y:S01]  /*5f00*/  IMAD.HI.U32 R4, R6, R65, RZ ;  /* 0x0000004106047227 */ /* 0x000fe200078e00ff */
[----:B------:R-:W-:-:S03]  /*5f10*/  ISETP.GT.U32.AND P1, PT, R5, R67, PT ;  /* 0x000000430500720c */ /* 0x000fc60003f24070 */
[----:B------:R-:W-:Y:S02]  /*5f20*/  IMAD R69, R5, R8, R69 ;  /* 0x0000000805457224 */ /* 0x000fe400078e0245 */
[----:B------:R-:W-:Y:S02]  /*5f30*/  IMAD.MOV R4, RZ, RZ, -R4 ;  /* 0x000000ffff047224 */ /* 0x000fe400078e0a04 */
[--C-:B------:R-:W-:Y:S01]  /*5f40*/  @!P4 IMAD.IADD R73, R73, 0x1, -R5.reuse ;  /* 0x000000014949c824 */ /* 0x100fe200078e0a05 */
[----:B------:R-:W-:Y:S01]  /*5f50*/  ISETP.GE.AND P4, PT, R10, RZ, PT ;  /* 0x000000ff0a00720c */ /* 0x000fe20003f86270 */
[--C-:B------:R-:W-:Y:S01]  /*5f60*/  @!P5 IMAD.IADD R252, R252, 0x1, -R5.reuse ;  /* 0x00000001fcfcd824 */ /* 0x100fe200078e0a05 */
[----:B------:R-:W-:Y:S01]  /*5f70*/  LOP3.LUT R10, R7, 0x50, RZ, 0xfc, !PT ;  /* 0x00000050070a7812 */ /* 0x000fe200078efcff */
[----:B------:R-:W-:Y:S01]  /*5f80*/  @!P6 IMAD.MOV R250, RZ, RZ, -R250 ;  /* 0x000000fffffae224 */ /* 0x000fe200078e0afa */
[----:B------:R-:W-:Y:S01]  /*5f90*/  ISETP.GT.U32.AND P5, PT, R5, R69, PT ;  /* 0x000000450500720c */ /* 0x000fe20003fa4070 */
[----:B------:R-:W-:Y:S01]  /*5fa0*/  @!P1 IMAD.IADD R67, R67, 0x1, -R5 ;  /* 0x0000000143439824 */ /* 0x000fe200078e0a05 */
[----:B------:R-:W-:Y:S01]  /*5fb0*/  IABS R61, R10 ;  /* 0x0000000a003d7213 */ /* 0x000fe20000000000 */
[----:B------:R-:W-:-:S02]  /*5fc0*/  IMAD R65, R5, R4, R65 ;  /* 0x0000000405417224 */ /* 0x000fc400078e0241 */
[----:B------:R-:W-:Y:S01]  /*5fd0*/  @!P0 IMAD.MOV R244, RZ, RZ, -R244 ;  /* 0x000000fffff48224 */ /* 0x000fe200078e0af4 */
[----:B------:R-:W-:Y:S01]  /*5fe0*/  ISETP.GT.U32.AND P6, PT, R5, R67, PT ;  /* 0x000000430500720c */ /* 0x000fe20003fc4070 */
[----:B------:R-:W-:Y:S01]  /*5ff0*/  IMAD.HI.U32 R4, R6, R61, RZ ;  /* 0x0000003d06047227 */ /* 0x000fe200078e00ff */
[----:B------:R-:W-:Y:S02]  /*6000*/  ISETP.GE.AND P0, PT, R14, RZ, PT ;  /* 0x000000ff0e00720c */ /* 0x000fe40003f06270 */
[----:B------:R-:W-:Y:S01]  /*6010*/  LOP3.LUT R14, R7, 0x52, RZ, 0xfc, !PT ;  /* 0x00000052070e7812 */ /* 0x000fe200078efcff */
[----:B------:R-:W-:Y:S02]  /*6020*/  IMAD.MOV R4, RZ, RZ, -R4 ;  /* 0x000000ffff047224 */ /* 0x000fe400078e0a04 */
[----:B------:R-:W-:Y:S01]  /*6030*/  @!P5 IMAD.IADD R69, R69, 0x1, -R5 ;  /* 0x000000014545d824 */ /* 0x000fe200078e0a05 */
[----:B------:R-:W-:Y:S01]  /*6040*/  IABS R63, R14 ;  /* 0x0000000e003f7213 */ /* 0x000fe20000000000 */
[----:B------:R-:W-:Y:S01]  /*6050*/  IMAD R61, R5, R4, R61 ;  /* 0x00000004053d7224 */ /* 0x000fe200078e023d */
[----:B------:R-:W-:Y:S01]  /*6060*/  ISETP.GE.AND P5, PT, R13, RZ, PT ;  /* 0x000000ff0d00720c */ /* 0x000fe20003fa6270 */
[----:B------:R-:W-:Y:S01]  /*6070*/  @!P3 IMAD.MOV R71, RZ, RZ, -R71 ;  /* 0x000000ffff47b224 */ /* 0x000fe200078e0a47 */
[----:B------:R-:W-:Y:S01]  /*6080*/  LOP3.LUT R13, R7, 0x4e, RZ, 0xfc, !PT ;  /* 0x0000004e070d7812 */ /* 0x000fe200078efcff */
[----:B------:R-:W-:Y:S01]  /*6090*/  @!P6 IMAD.IADD R67, R67, 0x1, -R5 ;  /* 0x000000014343e824 */ /* 0x000fe200078e0a05 */
[----:B------:R-:W-:Y:S01]  /*60a0*/  ISETP.GT.U32.AND P6, PT, R5, R61, PT ;  /* 0x0000003d0500720c */ /* 0x000fe20003fc4070 */
[----:B------:R-:W-:Y:S01]  /*60b0*/  IMAD.HI.U32 R8, R6, R63, RZ ;  /* 0x0000003f06087227 */ /* 0x000fe200078e00ff */
[----:B------:R-:W-:-:S02]  /*60c0*/  IABS R59, R13 ;  /* 0x0000000d003b7213 */ /* 0x000fc40000000000 */
[----:B------:R-:W-:Y:S01]  /*60d0*/  ISETP.GT.U32.AND P1, PT, R5, R69, PT ;  /* 0x000000450500720c */ /* 0x000fe20003f24070 */
[----:B------:R-:W-:Y:S02]  /*60e0*/  IMAD.MOV R8, RZ, RZ, -R8 ;  /* 0x000000ffff087224 */ /* 0x000fe400078e0a08 */
[----:B------:R-:W-:-:S04]  /*60f0*/  IMAD.HI.U32 R4, R6, R59, RZ ;  /* 0x0000003b06047227 */ /* 0x000fc800078e00ff */
[----:B------:R-:W-:Y:S01]  /*6100*/  IMAD R63, R5, R8, R63 ;  /* 0x00000008053f7224 */ /* 0x000fe200078e023f */
[----:B------:R-:W-:Y:S01]  /*6110*/  LOP3.LUT R8, R7, 0x4c, RZ, 0xfc, !PT ;  /* 0x0000004c07087812 */ /* 0x000fe200078efcff */
[----:B------:R-:W-:Y:S02]  /*6120*/  @!P6 IMAD.IADD R61, R61, 0x1, -R5 ;  /* 0x000000013d3de824 */ /* 0x000fe400078e0a05 */
[----:B------:R-:W-:Y:S01]  /*6130*/  IMAD.MOV R4, RZ, RZ, -R4 ;  /* 0x000000ffff047224 */ /* 0x000fe200078e0a04 */
[----:B------:R-:W-:Y:S01]  /*6140*/  IABS R57, R8 ;  /* 0x0000000800397213 */ /* 0x000fe20000000000 */
[----:B------:R-:W-:Y:S01]  /*6150*/  @!P0 IMAD.MOV R252, RZ, RZ, -R252 ;  /* 0x000000fffffc8224 */ /* 0x000fe200078e0afc */
[C---:B------:R-:W-:Y:S01]  /*6160*/  ISETP.GT.U32.AND P0, PT, R5.reuse, R65, PT ;  /* 0x000000410500720c */ /* 0x040fe20003f04070 */
[C---:B------:R-:W-:Y:S01]  /*6170*/  IMAD R59, R5.reuse, R4, R59 ;  /* 0x00000004053b7224 */ /* 0x040fe200078e023b */
[C---:B------:R-:W-:Y:S01]  /*6180*/  ISETP.GT.U32.AND P6, PT, R5.reuse, R61, PT ;  /* 0x0000003d0500720c */ /* 0x040fe20003fc4070 */
[----:B------:R-:W-:Y:S01]  /*6190*/  IMAD.HI.U32 R4, R6, R57, RZ ;  /* 0x0000003906047227 */ /* 0x000fe200078e00ff */
[----:B------:R-:W-:-:S03]  /*61a0*/  ISETP.GT.U32.AND P3, PT, R5, R63, PT ;  /* 0x0000003f0500720c */ /* 0x000fc60003f64070 */
[----:B------:R-:W-:Y:S02]  /*61b0*/  IMAD.MOV R4, RZ, RZ, -R4 ;  /* 0x000000ffff047224 */ /* 0x000fe400078e0a04 */
[----:B------:R-:W-:Y:S01]  /*61c0*/  @!P2 IMAD.MOV R73, RZ, RZ, -R73 ;  /* 0x000000ffff49a224 */ /* 0x000fe200078e0a49 */
[----:B------:R-:W-:Y:S01]  /*61d0*/  ISETP.GE.AND P2, PT, R11, RZ, PT ;  /* 0x000000ff0b00720c */ /* 0x000fe20003f46270 */
[----:B------:R-:W-:Y:S01]  /*61e0*/  IMAD R57, R5, R4, R57 ;  /* 0x0000000405397224 */ /* 0x000fe200078e0239 */
[----:B------:R-:W-:Y:S01]  /*61f0*/  LOP3.LUT R11, R7, 0x48, RZ, 0xfc, !PT ;  /* 0x00000048070b7812 */ /* 0x000fe200078efcff */
[--C-:B------:R-:W-:Y:S01]  /*6200*/  @!P0 IMAD.IADD R65, R65, 0x1, -R5.reuse ;  /* 0x0000000141418824 */ /* 0x100fe200078e0a05 */
[----:B------:R-:W-:Y:S01]  /*6210*/  ISETP.GE.AND P0, PT, R10, RZ, PT ;  /* 0x000000ff0a00720c */ /* 0x000fe20003f06270 */
[--C-:B------:R-:W-:Y:S01]  /*6220*/  @!P6 IMAD.IADD R61, R61, 0x1, -R5.reuse ;  /* 0x000000013d3de824 */ /* 0x100fe200078e0a05 */
[----:B------:R-:W-:Y:S01]  /*6230*/  ISETP.GT.U32.AND P6, PT, R5, R57, PT ;  /* 0x000000390500720c */ /* 0x000fe20003fc4070 */
[--C-:B------:R-:W-:Y:S01]  /*6240*/  @!P1 IMAD.IADD R69, R69, 0x1, -R5.reuse ;  /* 0x0000000145459824 */ /* 0x100fe200078e0a05 */
[----:B------:R-:W-:Y:S01]  /*6250*/  LOP3.LUT R10, R7, 0x4a, RZ, 0xfc, !PT ;  /* 0x0000004a070a7812 */ /* 0x000fe200078efcff */
[----:B------:R-:W-:Y:S01]  /*6260*/  @!P3 IMAD.IADD R63, R63, 0x1, -R5 ;  /* 0x000000013f3fb824 */ /* 0x000fe200078e0a05 */
[----:B------:R-:W-:Y:S01]  /*6270*/  IABS R53, R11 ;  /* 0x0000000b00357213 */ /* 0x000fe20000000000 */
[----:B------:R-:W-:Y:S01]  /*6280*/  @!P4 IMAD.MOV R69, RZ, RZ, -R69 ;  /* 0x000000ffff45c224 */ /* 0x000fe200078e0a45 */
[----:B------:R-:W-:Y:S01]  /*6290*/  IABS R55, R10 ;  /* 0x0000000a00377213 */ /* 0x000fe20000000000 */
[----:B------:R-:W-:Y:S01]  /*62a0*/  @!P5 IMAD.MOV R67, RZ, RZ, -R67 ;  /* 0x000000ffff43d224 */ /* 0x000fe200078e0a43 */
[----:B------:R-:W-:-:S02]  /*62b0*/  ISETP.GT.U32.AND P4, PT, R5, R65, PT ;  /* 0x000000410500720c */ /* 0x000fc40003f84070 */
[----:B------:R-:W-:Y:S01]  /*62c0*/  ISETP.GT.U32.AND P3, PT, R5, R63, PT ;  /* 0x0000003f0500720c */ /* 0x000fe20003f64070 */
[----:B------:R-:W-:Y:S01]  /*62d0*/  IMAD.HI.U32 R4, R6, R55, RZ ;  /* 0x0000003706047227 */ /* 0x000fe200078e00ff */
[----:B------:R-:W-:Y:S02]  /*62e0*/  ISETP.GE.AND P1, PT, R14, RZ, PT ;  /* 0x000000ff0e00720c */ /* 0x000fe40003f26270 */
[----:B------:R-:W-:Y:S01]  /*62f0*/  ISETP.GE.AND P5, PT, R13, RZ, PT ;  /* 0x000000ff0d00720c */ /* 0x000fe20003fa6270 */
[----:B------:R-:W-:Y:S01]  /*6300*/  @!P6 IMAD.IADD R57, R57, 0x1, -R5 ;  /* 0x000000013939e824 */ /* 0x000fe200078e0a05 */
[C---:B------:R-:W-:Y:S01]  /*6310*/  LOP3.LUT R13, R7.reuse, 0x46, RZ, 0xfc, !PT ;  /* 0x00000046070d7812 */ /* 0x040fe200078efcff */
[----:B------:R-:W-:Y:S01]  /*6320*/  IMAD.MOV R4, RZ, RZ, -R4 ;  /* 0x000000ffff047224 */ /* 0x000fe200078e0a04 */
[----:B------:R-:W-:Y:S01]  /*6330*/  LOP3.LUT R14, R7, 0x3a, RZ, 0xfc, !PT ;  /* 0x0000003a070e7812 */ /* 0x000fe200078efcff */
[----:B------:R-:W-:Y:S01]  /*6340*/  @!P0 IMAD.MOV R61, RZ, RZ, -R61 ;  /* 0x000000ffff3d8224 */ /* 0x000fe200078e0a3d */
[C---:B------:R-:W-:Y:S01]  /*6350*/  ISETP.GT.U32.AND P6, PT, R5.reuse, R57, PT ;  /* 0x000000390500720c */ /* 0x040fe20003fc4070 */
[----:B------:R-:W-:Y:S01]  /*6360*/  IMAD R55, R5, R4, R55 ;  /* 0x0000000405377224 */ /* 0x000fe200078e0237 */
[----:B------:R-:W-:Y:S01]  /*6370*/  ISETP.GE.AND P0, PT, R11, RZ, PT ;  /* 0x000000ff0b00720c */ /* 0x000fe20003f06270 */
[----:B------:R-:W-:Y:S01]  /*6380*/  IMAD.HI.U32 R4, R6, R53, RZ ;  /* 0x0000003506047227 */ /* 0x000fe200078e00ff */
[----:B------:R-:W-:-:S02]  /*6390*/  IABS R51, R13 ;  /* 0x0000000d00337213 */ /* 0x000fc40000000000 */
[----:B------:R-:W-:Y:S01]  /*63a0*/  IABS R38, R14 ;  /* 0x0000000e00267213 */ /* 0x000fe20000000000 */
[----:B------:R-:W-:Y:S02]  /*63b0*/  IMAD.MOV R4, RZ, RZ, -R4 ;  /* 0x000000ffff047224 */ /* 0x000fe400078e0a04 */
[----:B------:R-:W-:Y:S01]  /*63c0*/  @!P4 IMAD.IADD R65, R65, 0x1, -R5 ;  /* 0x000000014141c824 */ /* 0x000fe200078e0a05 */
[C---:B------:R-:W-:Y:S01]  /*63d0*/  ISETP.GT.U32.AND P4, PT, R5.reuse, R59, PT ;  /* 0x0000003b0500720c */ /* 0x040fe20003f84070 */
[----:B------:R-:W-:Y:S02]  /*63e0*/  IMAD R53, R5, R4, R53 ;  /* 0x0000000405357224 */ /* 0x000fe400078e0235 */
[--C-:B------:R-:W-:Y:S02]  /*63f0*/  @!P6 IMAD.IADD R57, R57, 0x1, -R5.reuse ;  /* 0x000000013939e824 */ /* 0x100fe400078e0a05 */
[----:B------:R-:W-:Y:S01]  /*6400*/  @!P3 IMAD.IADD R63, R63, 0x1, -R5 ;  /* 0x000000013f3fb824 */ /* 0x000fe200078e0a05 */
[C---:B------:R-:W-:Y:S01]  /*6410*/  ISETP.GT.U32.AND P6, PT, R5.reuse, R53, PT ;  /* 0x000000350500720c */ /* 0x040fe20003fc4070 */
[----:B------:R-:W-:Y:S01]  /*6420*/  @!P2 IMAD.MOV R65, RZ, RZ, -R65 ;  /* 0x000000ffff41a224 */ /* 0x000fe200078e0a41 */
[----:B------:R-:W-:Y:S01]  /*6430*/  ISETP.GE.AND P3, PT, R8, RZ, PT ;  /* 0x000000ff0800720c */ /* 0x000fe20003f66270 */
[----:B------:R-:W-:Y:S01]  /*6440*/  @!P1 IMAD.MOV R63, RZ, RZ, -R63 ;  /* 0x000000ffff3f9224 */ /* 0x000fe200078e0a3f */
[----:B------:R-:W-:Y:S01]  /*6450*/  ISETP.GE.AND P2, PT, R10, RZ, PT ;  /* 0x000000ff0a00720c */ /* 0x000fe20003f46270 */
[----:B------:R-:W-:Y:S01]  /*6460*/  IMAD.HI.U32 R8, R6, R51, RZ ;  /* 0x0000003306087227 */ /* 0x000fe200078e00ff */
[----:B------:R-:W-:-:S02]  /*6470*/  ISETP.GT.U32.AND P1, PT, R5, R55, PT ;  /* 0x000000370500720c */ /* 0x000fc40003f24070 */
[----:B------:R-:W-:Y:S01]  /*6480*/  LOP3.LUT R10, R7, 0x44, RZ, 0xfc, !PT ;  /* 0x00000044070a7812 */ /* 0x000fe200078efcff */
[--C-:B------:R-:W-:Y:S02]  /*6490*/  @!P4 IMAD.IADD R59, R59, 0x1, -R5.reuse ;  /* 0x000000013b3bc824 */ /* 0x100fe400078e0a05 */
[----:B------:R-:W-:Y:S01]  /*64a0*/  IMAD.MOV R8, RZ, RZ, -R8 ;  /* 0x000000ffff087224 */ /* 0x000fe200078e0a08 */
[----:B------:R-:W-:Y:S01]  /*64b0*/  IABS R11, R10 ;  /* 0x0000000a000b7213 */ /* 0x000fe20000000000 */
[----:B------:R-:W-:Y:S01]  /*64c0*/  @!P6 IMAD.IADD R53, R53, 0x1, -R5 ;  /* 0x000000013535e824 */ /* 0x000fe200078e0a05 */
[C---:B------:R-:W-:Y:S01]  /*64d0*/  ISETP.GT.U32.AND P4, PT, R5.reuse, R59, PT ;  /* 0x0000003b0500720c */ /* 0x040fe20003f84070 */
[----:B------:R-:W-:Y:S01]  /*64e0*/  @!P3 IMAD.MOV R57, RZ, RZ, -R57 ;  /* 0x000000ffff39b224 */ /* 0x000fe200078e0a39 */
[----:B------:R-:W-:Y:S01]  /*64f0*/  ISETP.GE.AND P3, PT, R10, RZ, PT ;  /* 0x000000ff0a00720c */ /* 0x000fe20003f66270 */
[----:B------:R-:W-:Y:S01]  /*6500*/  IMAD.HI.U32 R4, R6, R11, RZ ;  /* 0x0000000b06047227 */ /* 0x000fe200078e00ff */
[----:B------:R-:W-:-:S03]  /*6510*/  ISETP.GT.U32.AND P6, PT, R5, R53, PT ;  /* 0x000000350500720c */ /* 0x000fc60003fc4070 */
[----:B------:R-:W-:Y:S02]  /*6520*/  @!P1 IMAD.IADD R55, R55, 0x1, -R5 ;  /* 0x0000000137379824 */ /* 0x000fe400078e0a05 */
[----:B------:R-:W-:Y:S02]  /*6530*/  IMAD.MOV R10, RZ, RZ, -R4 ;  /* 0x000000ffff0a7224 */ /* 0x000fe400078e0a04 */
[C---:B------:R-:W-:Y:S01]  /*6540*/  IMAD R51, R5.reuse, R8, R51 ;  /* 0x0000000805337224 */ /* 0x040fe200078e0233 */
[C---:B------:R-:W-:Y:S01]  /*6550*/  ISETP.GT.U32.AND P1, PT, R5.reuse, R55, PT ;  /* 0x000000370500720c */ /* 0x040fe20003f24070 */
[----:B------:R-:W-:Y:S01]  /*6560*/  IMAD R11, R5, R10, R11 ;  /* 0x0000000a050b7224 */ /* 0x000fe200078e020b */
[----:B------:R-:W-:Y:S01]  /*6570*/  LOP3.LUT R8, R7, 0x42, RZ, 0xfc, !PT ;  /* 0x0000004207087812 */ /* 0x000fe200078efcff */
[--C-:B------:R-:W-:Y:S01]  /*6580*/  @!P4 IMAD.IADD R59, R59, 0x1, -R5.reuse ;  /* 0x000000013b3bc824 */ /* 0x100fe200078e0a05 */
[----:B------:R-:W-:Y:S01]  /*6590*/  ISETP.GE.AND P4, PT, R13, RZ, PT ;  /* 0x000000ff0d00720c */ /* 0x000fe20003f86270 */
[----:B------:R-:W-:Y:S01]  /*65a0*/  @!P6 IMAD.IADD R53, R53, 0x1, -R5 ;  /* 0x000000013535e824 */ /* 0x000fe200078e0a05 */
[C---:B------:R-:W-:Y:S01]  /*65b0*/  ISETP.GT.U32.AND P6, PT, R5.reuse, R11, PT ;  /* 0x0000000b0500720c */ /* 0x040fe20003fc4070 */
[----:B------:R-:W-:Y:S01]  /*65c0*/  @!P5 IMAD.MOV R59, RZ, RZ, -R59 ;  /* 0x000000ffff3bd224 */ /* 0x000fe200078e0a3b */
[----:B------:R-:W-:Y:S01]  /*65d0*/  ISETP.GT.U32.AND P5, PT, R5, R51, PT ;  /* 0x000000330500720c */ /* 0x000fe20003fa4070 */
[----:B------:R-:W-:Y:S01]  /*65e0*/  @!P0 IMAD.MOV R53, RZ, RZ, -R53 ;  /* 0x000000ffff358224 */ /* 0x000fe200078e0a35 */
[----:B------:R-:W-:-:S02]  /*65f0*/  LOP3.LUT R13, R7, 0x40, RZ, 0xfc, !PT ;  /* 0x00000040070d7812 */ /* 0x000fc400078efcff */
[----:B------:R-:W-:Y:S01]  /*6600*/  IABS R120, R8 ;  /* 0x0000000800787213 */ /* 0x000fe20000000000 */
[----:B------:R-:W-:Y:S01]  /*6610*/  @!P1 IMAD.IADD R55, R55, 0x1, -R5 ;  /* 0x0000000137379824 */ /* 0x000fe200078e0a05 */
[----:B------:R-:W-:Y:S02]  /*6620*/  IABS R88, R13 ;  /* 0x0000000d00587213 */ /* 0x000fe40000000000 */
[----:B------:R-:W-:Y:S01]  /*6630*/  ISETP.GE.AND P1, PT, R8, RZ, PT ;  /* 0x000000ff0800720c */ /* 0x000fe20003f26270 */
[----:B------:R-:W-:-:S04]  /*6640*/  IMAD.HI.U32 R4, R6, R120, RZ ;  /* 0x0000007806047227 */ /* 0x000fc800078e00ff */
[----:B------:R-:W-:Y:S01]  /*6650*/  @!P2 IMAD.MOV R55, RZ, RZ, -R55 ;  /* 0x000000ffff37a224 */ /* 0x000fe200078e0a37 */
[----:B------:R-:W-:Y:S01]  /*6660*/  ISETP.GE.AND P2, PT, R13, RZ, PT ;  /* 0x000000ff0d00720c */ /* 0x000fe20003f46270 */
[----:B------:R-:W-:Y:S01]  /*6670*/  @!P6 IMAD.IADD R11, R11, 0x1, -R5 ;  /* 0x000000010b0be824 */ /* 0x000fe200078e0a05 */
[----:B------:R-:W-:Y:S01]  /*6680*/  LOP3.LUT R13, R7, 0x3c, RZ, 0xfc, !PT ;  /* 0x0000003c070d7812 */ /* 0x000fe200078efcff */
[----:B------:R-:W-:-:S03]  /*6690*/  IMAD.HI.U32 R8, R6, R88, RZ ;  /* 0x0000005806087227 */ /* 0x000fc600078e00ff */
[----:B------:R-:W-:Y:S01]  /*66a0*/  IABS R86, R13 ;  /* 0x0000000d00567213 */ /* 0x000fe20000000000 */
[----:B------:R-:W-:Y:S01]  /*66b0*/  @!P5 IMAD.IADD R51, R51, 0x1, -R5 ;  /* 0x000000013333d824 */ /* 0x000fe200078e0a05 */
[C---:B------:R-:W-:Y:S01]  /*66c0*/  ISETP.GT.U32.AND P6, PT, R5.reuse, R11, PT ;  /* 0x0000000b0500720c */ /* 0x040fe20003fc4070 */
[----:B------:R-:W-:Y:S02]  /*66d0*/  IMAD.MOV R4, RZ, RZ, -R4 ;  /* 0x000000ffff047224 */ /* 0x000fe400078e0a04 */
[----:B------:R-:W-:Y:S01]  /*66e0*/  IMAD.MOV R8, RZ, RZ, -R8 ;  /* 0x000000ffff087224 */ /* 0x000fe200078e0a08 */
[C---:B------:R-:W-:Y:S01]  /*66f0*/  ISETP.GT.U32.AND P5, PT, R5.reuse, R51, PT ;  /* 0x000000330500720c */ /* 0x040fe20003fa4070 */
[----:B------:R-:W-:Y:S01]  /*6700*/  IMAD R120, R5, R4, R120 ;  /* 0x0000000405787224 */ /* 0x000fe200078e0278 */
[----:B------:R-:W-:Y:S01]  /*6710*/  LOP3.LUT R4, R7, 0x3e, RZ, 0xfc, !PT ;  /* 0x0000003e07047812 */ /* 0x000fe200078efcff */
[C---:B------:R-:W-:Y:S02]  /*6720*/  IMAD R88, R5.reuse, R8, R88 ;  /* 0x0000000805587224 */ /* 0x040fe400078e0258 */
[----:B------:R-:W-:Y:S01]  /*6730*/  IMAD.HI.U32 R8, R6, R86, RZ ;  /* 0x0000005606087227 */ /* 0x000fe200078e00ff */
[----:B------:R-:W-:-:S02]  /*6740*/  ISETP.GT.U32.AND P0, PT, R5, R120, PT ;  /* 0x000000780500720c */ /* 0x000fc40003f04070 */
[----:B------:R-:W-:Y:S01]  /*6750*/  IABS R40, R4 ;  /* 0x0000000400287213 */ /* 0x000fe20000000000 */
[----:B------:R-:W-:Y:S02]  /*6760*/  IMAD.MOV R8, RZ, RZ, -R8 ;  /* 0x000000ffff087224 */ /* 0x000fe400078e0a08 */
[--C-:B------:R-:W-:Y:S01]  /*6770*/  @!P6 IMAD.IADD R11, R11, 0x1, -R5.reuse ;  /* 0x000000010b0be824 */ /* 0x100fe200078e0a05 */
[----:B------:R-:W-:Y:S01]  /*6780*/  ISETP.GE.AND P6, PT, R13, RZ, PT ;  /* 0x000000ff0d00720c */ /* 0x000fe20003fc6270 */
[----:B------:R-:W-:Y:S01]  /*6790*/  IMAD R86, R5, R8, R86 ;  /* 0x0000000805567224 */ /* 0x000fe200078e0256 */
[----:B------:R-:W-:Y:S01]  /*67a0*/  LOP3.LUT R13, R7, 0x34, RZ, 0xfc, !PT ;  /* 0x00000034070d7812 */ /* 0x000fe200078efcff */
[----:B------:R-:W-:Y:S01]  /*67b0*/  @!P5 IMAD.IADD R51, R51, 0x1, -R5 ;  /* 0x000000013333d824 */ /* 0x000fe200078e0a05 */
[----:B------:R-:W-:Y:S01]  /*67c0*/  ISETP.GE.AND P5, PT, R4, RZ, PT ;  /* 0x000000ff0400720c */ /* 0x000fe20003fa6270 */
[----:B------:R-:W-:Y:S01]  /*67d0*/  @!P3 IMAD.MOV R11, RZ, RZ, -R11 ;  /* 0x000000ffff0bb224 */ /* 0x000fe200078e0a0b */
[C---:B------:R-:W-:Y:S01]  /*67e0*/  ISETP.GT.U32.AND P3, PT, R5.reuse, R86, PT ;  /* 0x000000560500720c */ /* 0x040fe20003f64070 */
[----:B------:R-:W-:Y:S01]  /*67f0*/  @!P0 IMAD.IADD R120, R120, 0x1, -R5 ;  /* 0x0000000178788824 */ /* 0x000fe200078e0a05 */
[----:B------:R-:W-:Y:S01]  /*6800*/  IABS R80, R13 ;  /* 0x0000000d00507213 */ /* 0x000fe20000000000 */
[----:B------:R-:W-:Y:S01]  /*6810*/  @!P4 IMAD.MOV R51, RZ, RZ, -R51 ;  /* 0x000000ffff33c224 */ /* 0x000fe200078e0a33 */
[C---:B------:R-:W-:Y:S01]  /*6820*/  ISETP.GT.U32.AND P4, PT, R5.reuse, R88, PT ;  /* 0x000000580500720c */ /* 0x040fe20003f84070 */
[----:B------:R-:W-:Y:S01]  /*6830*/  IMAD.HI.U32 R4, R6, R40, RZ ;  /* 0x0000002806047227 */ /* 0x000fe200078e00ff */
[----:B------:R-:W-:-:S03]  /*6840*/  ISETP.GT.U32.AND P0, PT, R5, R120, PT ;  /* 0x000000780500720c */ /* 0x000fc60003f04070 */
[----:B------:R-:W-:Y:S02]  /*6850*/  IMAD.MOV R10, RZ, RZ, -R4 ;  /* 0x000000ffff0a7224 */ /* 0x000fe400078e0a04 */
[----:B------:R-:W-:-:S04]  /*6860*/  IMAD.HI.U32 R4, R6, R38, RZ ;  /* 0x0000002606047227 */ /* 0x000fc800078e00ff */
[----:B------:R-:W-:Y:S01]  /*6870*/  IMAD R40, R5, R10, R40 ;  /* 0x0000000a05287224 */ /* 0x000fe200078e0228 */
[----:B------:R-:W-:Y:S01]  /*6880*/  LOP3.LUT R10, R7, 0x36, RZ, 0xfc, !PT ;  /* 0x00000036070a7812 */ /* 0x000fe200078efcff */
[--C-:B------:R-:W-:Y:S02]  /*6890*/  @!P3 IMAD.IADD R86, R86, 0x1, -R5.reuse ;  /* 0x000000015656b824 */ /* 0x100fe400078e0a05 */
[----:B------:R-:W-:Y:S01]  /*68a0*/  IMAD.MOV R4, RZ, RZ, -R4 ;  /* 0x000000ffff047224 */ /* 0x000fe200078e0a04 */
[----:B------:R-:W-:Y:S01]  /*68b0*/  IABS R82, R10 ;  /* 0x0000000a00527213 */ /* 0x000fe20000000000 */
[--C-:B------:R-:W-:Y:S01]  /*68c0*/  @!P4 IMAD.IADD R88, R88, 0x1, -R5.reuse ;  /* 0x000000015858c824 */ /* 0x100fe200078e0a05 */
[C---:B------:R-:W-:Y:S01]  /*68d0*/  ISETP.GT.U32.AND P3, PT, R5.reuse, R86, PT ;  /* 0x000000560500720c */ /* 0x040fe20003f64070 */
[----:B------:R-:W-:Y:S01]  /*68e0*/  @!P0 IMAD.IADD R120, R120, 0x1, -R5 ;  /* 0x0000000178788824 */ /* 0x000fe200078e0a05 */
[C---:B------:R-:W-:Y:S01]  /*68f0*/  ISETP.GT.U32.AND P0, PT, R5.reuse, R40, PT ;  /* 0x000000280500720c */ /* 0x040fe20003f04070 */
[C---:B------:R-:W-:Y:S01]  /*6900*/  IMAD R38, R5.reuse, R4, R38 ;  /* 0x0000000405267224 */ /* 0x040fe200078e0226 */
[----:B------:R-:W-:Y:S01]  /*6910*/  ISETP.GT.U32.AND P4, PT, R5, R88, PT ;  /* 0x000000580500720c */ /* 0x000fe20003f84070 */
[----:B------:R-:W-:-:S04]  /*6920*/  IMAD.HI.U32 R4, R6, R82, RZ ;  /* 0x0000005206047227 */ /* 0x000fc800078e00ff */
[----:B------:R-:W-:Y:S02]  /*6930*/  IMAD.MOV R4, RZ, RZ, -R4 ;  /* 0x000000ffff047224 */ /* 0x000fe400078e0a04 */
[----:B------:R-:W-:-:S04]  /*6940*/  IMAD.HI.U32 R8, R6, R84, RZ ;  /* 0x0000005406087227 */ /* 0x000fc800078e00ff */
[C---:B------:R-:W-:Y:S02]  /*6950*/  IMAD R82, R5.reuse, R4, R82 ;  /* 0x0000000405527224 */ /* 0x040fe400078e0252 */
[----:B------:R-:W-:Y:S02]  /*6960*/  IMAD.MOV R8, RZ, RZ, -R8 ;  /* 0x000000ffff087224 */ /* 0x000fe400078e0a08 */
[--C-:B------:R-:W-:Y:S01]  /*6970*/  @!P3 IMAD.IADD R86, R86, 0x1, -R5.reuse ;  /* 0x000000015656b824 */ /* 0x100fe200078e0a05 */
[C---:B------:R-:W-:Y:S01]  /*6980*/  ISETP.GT.U32.AND P3, PT, R5.reuse, R82, PT ;  /* 0x000000520500720c */ /* 0x040fe20003f64070 */
[C---:B------:R-:W-:Y:S02]  /*6990*/  IMAD R84, R5.reuse, R8, R84 ;  /* 0x0000000805547224 */ /* 0x040fe400078e0254 */
[--C-:B------:R-:W-:Y:S02]  /*69a0*/  @!P0 IMAD.IADD R40, R40, 0x1, -R5.reuse ;  /* 0x0000000128288824 */ /* 0x100fe400078e0a05 */
[----:B------:R-:W-:Y:S01]  /*69b0*/  @!P4 IMAD.IADD R88, R88, 0x1, -R5 ;  /* 0x000000015858c824 */ /* 0x000fe200078e0a05 */
[C---:B------:R-:W-:Y:S01]  /*69c0*/  ISETP.GT.U32.AND P4, PT, R5.reuse, R38, PT ;  /* 0x000000260500720c */ /* 0x040fe20003f84070 */
[----:B------:R-:W-:Y:S01]  /*69d0*/  @!P1 IMAD.MOV R120, RZ, RZ, -R120 ;  /* 0x000000ffff789224 */ /* 0x000fe200078e0a78 */
[C---:B------:R-:W-:Y:S01]  /*69e0*/  ISETP.GT.U32.AND P0, PT, R5.reuse, R40, PT ;  /* 0x000000280500720c */ /* 0x040fe20003f04070 */
[----:B------:R-:W-:Y:S01]  /*69f0*/  @!P2 IMAD.MOV R88, RZ, RZ, -R88 ;  /* 0x000000ffff58a224 */ /* 0x000fe200078e0a58 */
[----:B------:R-:W-:Y:S01]  /*6a00*/  ISETP.GT.U32.AND P2, PT, R5, R84, PT ;  /* 0x000000540500720c */ /* 0x000fe20003f44070 */
[----:B------:R-:W-:Y:S01]  /*6a10*/  IMAD.HI.U32 R4, R6, R80, RZ ;  /* 0x0000005006047227 */ /* 0x000fe200078e00ff */
[----:B------:R-:W-:-:S02]  /*6a20*/  ISETP.GE.AND P1, PT, R14, RZ, PT ;  /* 0x000000ff0e00720c */ /* 0x000fc40003f26270 */
[----:B------:R-:W-:Y:S01]  /*6a30*/  LOP3.LUT R14, R7, 0x32, RZ, 0xfc, !PT ;  /* 0x00000032070e7812 */ /* 0x000fe200078efcff */
[--C-:B------:R-:W-:Y:S02]  /*6a40*/  @!P3 IMAD.IADD R82, R82, 0x1, -R5.reuse ;  /* 0x000000015252b824 */ /* 0x100fe400078e0a05 */
[----:B------:R-:W-:Y:S01]  /*6a50*/  IMAD.MOV R4, RZ, RZ, -R4 ;  /* 0x000000ffff047224 */ /* 0x000fe200078e0a04 */
[----:B------:R-:W-:Y:S01]  /*6a60*/  IABS R78, R14 ;  /* 0x0000000e004e7213 */ /* 0x000fe20000000000 */
[--C-:B------:R-:W-:Y:S01]  /*6a70*/  @!P4 IMAD.IADD R38, R38, 0x1, -R5.reuse ;  /* 0x000000012626c824 */ /* 0x100fe200078e0a05 */
[----:B------:R-:W-:Y:S01]  /*6a80*/  ISETP.GT.U32.AND P3, PT, R5, R82, PT ;  /* 0x000000520500720c */ /* 0x000fe20003f64070 */
[--C-:B------:R-:W-:Y:S01]  /*6a90*/  @!P0 IMAD.IADD R40, R40, 0x1, -R5.reuse ;  /* 0x0000000128288824 */ /* 0x100fe200078e0a05 */
[----:B------:R-:W-:Y:S01]  /*6aa0*/  ISETP.GE.AND P0, PT, R15, RZ, PT ;  /* 0x000000ff0f00720c */ /* 0x000fe20003f06270 */
[----:B------:R-:W-:Y:S01]  /*6ab0*/  @!P2 IMAD.IADD R84, R84, 0x1, -R5 ;  /* 0x000000015454a824 */ /* 0x000fe200078e0a05 */
[----:B------:R-:W-:Y:S01]  /*6ac0*/  ISETP.GE.AND P2, PT, R10, RZ, PT ;  /* 0x000000ff0a00720c */ /* 0x000fe20003f46270 */
[----:B------:R-:W-:Y:S01]  /*6ad0*/  @!P5 IMAD.MOV R40, RZ, RZ, -R40 ;  /* 0x000000ffff28d224 */ /* 0x000fe200078e0a28 */
[C---:B------:R-:W-:Y:S01]  /*6ae0*/  ISETP.GT.U32.AND P4, PT, R5.reuse, R38, PT ;  /* 0x000000260500720c */ /* 0x040fe20003f84070 */
[----:B------:R-:W-:Y:S01]  /*6af0*/  IMAD.HI.U32 R8, R6, R78, RZ ;  /* 0x0000004e06087227 */ /* 0x000fe200078e00ff */
[----:B------:R-:W-:-:S02]  /*6b00*/  ISETP.GT.U32.AND P5, PT, R5, R84, PT ;  /* 0x000000540500720c */ /* 0x000fc40003fa4070 */
[C---:B------:R-:W-:Y:S01]  /*6b10*/  LOP3.LUT R10, R7.reuse, 0x2c, RZ, 0xfc, !PT ;  /* 0x0000002c070a7812 */ /* 0x040fe200078efcff */
[----:B------:R-:W-:Y:S01]  /*6b20*/  IMAD.MOV R8, RZ, RZ, -R8 ;  /* 0x000000ffff087224 */ /* 0x000fe200078e0a08 */
[----:B------:R-:W-:Y:S01]  /*6b30*/  LOP3.LUT R15, R7, 0x26, RZ, 0xfc, !PT ;  /* 0x00000026070f7812 */ /* 0x000fe200078efcff */
[--C-:B------:R-:W-:Y:S01]  /*6b40*/  @!P3 IMAD.IADD R82, R82, 0x1, -R5.reuse ;  /* 0x000000015252b824 */ /* 0x100fe200078e0a05 */
[----:B------:R-:W-:Y:S01]  /*6b50*/  ISETP.GE.AND P3, PT, R10, RZ, PT ;  /* 0x000000ff0a00720c */ /* 0x000fe20003f66270 */
[----:B------:R-:W-:Y:S01]  /*6b60*/  IMAD R78, R5, R8, R78 ;  /* 0x00000008054e7224 */ /* 0x000fe200078e024e */
[----:B------:R-:W-:Y:S01]  /*6b70*/  LOP3.LUT R8, R7, 0x2e, RZ, 0xfc, !PT ;  /* 0x0000002e07087812 */ /* 0x000fe200078efcff */
[----:B------:R-:W-:Y:S01]  /*6b80*/  IMAD R80, R5, R4, R80 ;  /* 0x0000000405507224 */ /* 0x000fe200078e0250 */
[----:B------:R-:W-:Y:S01]  /*6b90*/  LOP3.LUT R4, R7, 0x30, RZ, 0xfc, !PT ;  /* 0x0000003007047812 */ /* 0x000fe200078efcff */
[----:B------:R-:W-:Y:S01]  /*6ba0*/  @!P2 IMAD.MOV R82, RZ, RZ, -R82 ;  /* 0x000000ffff52a224 */ /* 0x000fe200078e0a52 */
[C---:B------:R-:W-:Y:S01]  /*6bb0*/  ISETP.GT.U32.AND P2, PT, R5.reuse, R78, PT ;  /* 0x0000004e0500720c */ /* 0x040fe20003f44070 */
[--C-:B------:R-:W-:Y:S01]  /*6bc0*/  @!P5 IMAD.IADD R84, R84, 0x1, -R5.reuse ;  /* 0x000000015454d824 */ /* 0x100fe200078e0a05 */
[----:B------:R-:W-:Y:S01]  /*6bd0*/  ISETP.GT.U32.AND P5, PT, R5, R80, PT ;  /* 0x000000500500720c */ /* 0x000fe20003fa4070 */
[----:B------:R-:W-:Y:S01]  /*6be0*/  @!P4 IMAD.IADD R38, R38, 0x1, -R5 ;  /* 0x000000012626c824 */ /* 0x000fe200078e0a05 */
[----:B------:R-:W-:Y:S01]  /*6bf0*/  IABS R76, R4 ;  /* 0x00000004004c7213 */ /* 0x000fe20000000000 */
[----:B------:R-:W-:Y:S01]  /*6c00*/  @!P6 IMAD.MOV R86, RZ, RZ, -R86 ;  /* 0x000000ffff56e224 */ /* 0x000fe200078e0a56 */
[----:B------:R-:W-:Y:S01]  /*6c10*/  IABS R28, R8 ;  /* 0x00000008001c7213 */ /* 0x000fe20000000000 */
[----:B------:R-:W-:Y:S01]  /*6c20*/  @!P1 IMAD.MOV R38, RZ, RZ, -R38 ;  /* 0x000000ffff269224 */ /* 0x000fe200078e0a26 */
[----:B------:R-:W-:Y:S01]  /*6c30*/  ISETP.GE.AND P1, PT, R4, RZ, PT ;  /* 0x000000ff0400720c */ /* 0x000fe20003f26270 */
[----:B------:R-:W-:Y:S01]  /*6c40*/  IMAD.HI.U32 R4, R6, R76, RZ ;  /* 0x0000004c06047227 */ /* 0x000fe200078e00ff */
[----:B------:R-:W-:-:S02]  /*6c50*/  ISETP.GE.AND P6, PT, R13, RZ, PT ;  /* 0x000000ff0d00720c */ /* 0x000fc40003fc6270 */
[----:B------:R-:W-:Y:S01]  /*6c60*/  LOP3.LUT R13, R7, 0x2a, RZ, 0xfc, !PT ;  /* 0x0000002a070d7812 */ /* 0x000fe200078efcff */
[--C-:B------:R-:W-:Y:S01]  /*6c70*/  @!P2 IMAD.IADD R78, R78, 0x1, -R5.reuse ;  /* 0x000000014e4ea824 */ /* 0x100fe200078e0a05 */
[----:B------:R-:W-:Y:S01]  /*6c80*/  IABS R26, R10 ;  /* 0x0000000a001a7213 */ /* 0x000fe20000000000 */
[----:B------:R-:W-:Y:S01]  /*6c90*/  @!P5 IMAD.IADD R80, R80, 0x1, -R5 ;  /* 0x000000015050d824 */ /* 0x000fe200078e0a05 */
[----:B------:R-:W-:Y:S01]  /*6ca0*/  ISETP.GE.AND P4, PT, R14, RZ, PT ;  /* 0x000000ff0e00720c */ /* 0x000fe20003f86270 */
[----:B------:R-:W-:Y:S01]  /*6cb0*/  IMAD.MOV R4, RZ, RZ, -R4 ;  /* 0x000000ffff047224 */ /* 0x000fe200078e0a04 */
[C---:B------:R-:W-:Y:S01]  /*6cc0*/  ISETP.GT.U32.AND P2, PT, R5.reuse, R78, PT ;  /* 0x0000004e0500720c */ /* 0x040fe20003f44070 */
[----:B------:R-:W-:Y:S01]  /*6cd0*/  @!P0 IMAD.MOV R84, RZ, RZ, -R84 ;  /* 0x000000ffff548224 */ /* 0x000fe200078e0a54 */
[C---:B------:R-:W-:Y:S01]  /*6ce0*/  ISETP.GT.U32.AND P5, PT, R5.reuse, R80, PT ;  /* 0x000000500500720c */ /* 0x040fe20003fa4070 */
[----:B------:R-:W-:Y:S01]  /*6cf0*/  IMAD R76, R5, R4, R76 ;  /* 0x00000004054c7224 */ /* 0x000fe200078e024c */
[----:B------:R-:W-:Y:S01]  /*6d00*/  IABS R24, R13 ;  /* 0x0000000d00187213 */ /* 0x000fe20000000000 */
[----:B------:R-:W-:Y:S01]  /*6d10*/  IMAD.HI.U32 R4, R6, R28, RZ ;  /* 0x0000001c06047227 */ /* 0x000fe200078e00ff */
[----:B------:R-:W-:-:S02]  /*6d20*/  LOP3.LUT R14, R7, 0x28, RZ, 0xfc, !PT ;  /* 0x00000028070e7812 */ /* 0x000fc400078efcff */
[----:B------:R-:W-:Y:S01]  /*6d30*/  ISETP.GE.AND P0, PT, R8, RZ, PT ;  /* 0x000000ff0800720c */ /* 0x000fe20003f06270 */
[----:B------:R-:W-:Y:S01]  /*6d40*/  IMAD.MOV R10, RZ, RZ, -R4 ;  /* 0x000000ffff0a7224 */ /* 0x000fe200078e0a04 */
[----:B------:R-:W-:Y:S01]  /*6d50*/  IABS R74, R14 ;  /* 0x0000000e004a7213 */ /* 0x000fe20000000000 */
[----:B------:R-:W-:Y:S01]  /*6d60*/  IMAD.HI.U32 R4, R6, R24, RZ ;  /* 0x0000001806047227 */ /* 0x000fe200078e00ff */
[----:B------:R-:W-:-:S03]  /*6d70*/  IABS R72, R15 ;  /* 0x0000000f00487213 */ /* 0x000fc60000000000 */
[C---:B------:R-:W-:Y:S02]  /*6d80*/  IMAD R28, R5.reuse, R10, R28 ;  /* 0x0000000a051c7224 */ /* 0x040fe400078e021c */
[--C-:B------:R-:W-:Y:S02]  /*6d90*/  @!P2 IMAD.IADD R78, R78, 0x1, -R5.reuse ;  /* 0x000000014e4ea824 */ /* 0x100fe400078e0a05 */
[----:B------:R-:W-:Y:S01]  /*6da0*/  @!P5 IMAD.IADD R80, R80, 0x1, -R5 ;  /* 0x000000015050d824 */ /* 0x000fe200078e0a05 */
[C---:B------:R-:W-:Y:S01]  /*6db0*/  ISETP.GT.U32.AND P2, PT, R5.reuse, R28, PT ;  /* 0x0000001c0500720c */ /* 0x040fe20003f44070 */
[----:B------:R-:W-:Y:S01]  /*6dc0*/  IMAD.MOV R10, RZ, RZ, -R4 ;  /* 0x000000ffff0a7224 */ /* 0x000fe200078e0a04 */
[----:B------:R-:W-:Y:S01]  /*6dd0*/  ISETP.GT.U32.AND P5, PT, R5, R76, PT ;  /* 0x0000004c0500720c */ /* 0x000fe20003fa4070 */
[----:B------:R-:W-:-:S04]  /*6de0*/  IMAD.HI.U32 R8, R6, R26, RZ ;  /* 0x0000001a06087227 */ /* 0x000fc800078e00ff */
[----:B------:R-:W-:-:S04]  /*6df0*/  IMAD.HI.U32 R4, R6, R74, RZ ;  /* 0x0000004a06047227 */ /* 0x000fc800078e00ff */
[----:B------:R-:W-:Y:S02]  /*6e00*/  IMAD.MOV R8, RZ, RZ, -R8 ;  /* 0x000000ffff087224 */ /* 0x000fe400078e0a08 */
[----:B------:R-:W-:Y:S01]  /*6e10*/  IMAD R24, R5, R10, R24 ;  /* 0x0000000a05187224 */ /* 0x000fe200078e0218 */
[----:B------:R-:W-:Y:S01]  /*6e20*/  LOP3.LUT R10, R7, 0x24, RZ, 0xfc, !PT ;  /* 0x00000024070a7812 */ /* 0x000fe200078efcff */
[----:B------:R-:W-:Y:S02]  /*6e30*/  IMAD.MOV R4, RZ, RZ, -R4 ;  /* 0x000000ffff047224 */ /* 0x000fe400078e0a04 */
[C---:B------:R-:W-:Y:S01]  /*6e40*/  IMAD R26, R5.reuse, R8, R26 ;  /* 0x00000008051a7224 */ /* 0x040fe200078e021a */
[----:B------:R-:W-:Y:S01]  /*6e50*/  IABS R70, R10 ;  /* 0x0000000a00467213 */ /* 0x000fe20000000000 */
[C---:B------:R-:W-:Y:S02]  /*6e60*/  IMAD R74, R5.reuse, R4, R74 ;  /* 0x00000004054a7224 */ /* 0x040fe400078e024a */
[----:B------:R-:W-:Y:S01]  /*6e70*/  @!P4 IMAD.MOV R78, RZ, RZ, -R78 ;  /* 0x000000ffff4ec224 */ /* 0x000fe200078e0a4e */
[C---:B------:R-:W-:Y:S01]  /*6e80*/  ISETP.GT.U32.AND P4, PT, R5.reuse, R24, PT ;  /* 0x000000180500720c */ /* 0x040fe20003f84070 */
[----:B------:R-:W-:Y:S01]  /*6e90*/  @!P6 IMAD.MOV R80, RZ, RZ, -R80 ;  /* 0x000000ffff50e224 */ /* 0x000fe200078e0a50 */
[C---:B------:R-:W-:Y:S01]  /*6ea0*/  ISETP.GT.U32.AND P6, PT, R5.reuse, R26, PT ;  /* 0x0000001a0500720c */ /* 0x040fe20003fc4070 */
[--C-:B------:R-:W-:Y:S01]  /*6eb0*/  @!P2 IMAD.IADD R28, R28, 0x1, -R5.reuse ;  /* 0x000000011c1ca824 */ /* 0x100fe200078e0a05 */
[----:B------:R-:W-:Y:S01]  /*6ec0*/  ISETP.GT.U32.AND P2, PT, R5, R74, PT ;  /* 0x0000004a0500720c */ /* 0x000fe20003f44070 */
[----:B------:R-:W-:-:S02]  /*6ed0*/  @!P5 IMAD.IADD R76, R76, 0x1, -R5 ;  /* 0x000000014c4cd824 */ /* 0x000fc400078e0a05 */
[----:B------:R-:W-:-:S03]  /*6ee0*/  IMAD.HI.U32 R4, R6, R72, RZ ;  /* 0x0000004806047227 */ /* 0x000fc600078e00ff */
[C---:B------:R-:W-:Y:S01]  /*6ef0*/  ISETP.GT.U32.AND P5, PT, R5.reuse, R76, PT ;  /* 0x0000004c0500720c */ /* 0x040fe20003fa4070 */
[----:B------:R-:W-:Y:S02]  /*6f00*/  IMAD.MOV R4, RZ, RZ, -R4 ;  /* 0x000000ffff047224 */ /* 0x000fe400078e0a04 */
[--C-:B------:R-:W-:Y:S02]  /*6f10*/  @!P4 IMAD.IADD R24, R24, 0x1, -R5.reuse ;  /* 0x000000011818c824 */ /* 0x100fe400078e0a05 */
[--C-:B------:R-:W-:Y:S01]  /*6f20*/  @!P6 IMAD.IADD R26, R26, 0x1, -R5.reuse ;  /* 0x000000011a1ae824 */ /* 0x100fe200078e0a05 */
[C---:B------:R-:W-:Y:S01]  /*6f30*/  ISETP.GT.U32.AND P6, PT, R5.reuse, R28, PT ;  /* 0x0000001c0500720c */ /* 0x040fe20003fc4070 */
[----:B------:R-:W-:Y:S01]  /*6f40*/  @!P2 IMAD.IADD R74, R74, 0x1, -R5 ;  /* 0x000000014a4aa824 */ /* 0x000fe200078e0a05 */
[C---:B------:R-:W-:Y:S01]  /*6f50*/  ISETP.GT.U32.AND P2, PT, R5.reuse, R24, PT ;  /* 0x000000180500720c */ /* 0x040fe20003f44070 */
[C---:B------:R-:W-:Y:S01]  /*6f60*/  IMAD R72, R5.reuse, R4, R72 ;  /* 0x0000000405487224 */ /* 0x040fe200078e0248 */
[----:B------:R-:W-:Y:S01]  /*6f70*/  ISETP.GT.U32.AND P4, PT, R5, R26, PT ;  /* 0x0000001a0500720c */ /* 0x000fe20003f84070 */
[----:B------:R-:W-:-:S04]  /*6f80*/  IMAD.HI.U32 R4, R6, R70, RZ ;  /* 0x0000004606047227 */ /* 0x000fc800078e00ff */
[--C-:B------:R-:W-:Y:S01]  /*6f90*/  @!P5 IMAD.IADD R76, R76, 0x1, -R5.reuse ;  /* 0x000000014c4cd824 */ /* 0x100fe200078e0a05 */
[----:B------:R-:W-:Y:S01]  /*6fa0*/  ISETP.GE.AND P5, PT, R13, RZ, PT ;  /* 0x000000ff0d00720c */ /* 0x000fe20003fa6270 */
[----:B------:R-:W-:Y:S01]  /*6fb0*/  IMAD.MOV R4, RZ, RZ, -R4 ;  /* 0x000000ffff047224 */ /* 0x000fe200078e0a04 */
[----:B------:R-:W-:Y:S01]  /*6fc0*/  LOP3.LUT R13, R7, 0x22, RZ, 0xfc, !PT ;  /* 0x00000022070d7812 */ /* 0x000fe200078efcff */
[----:B------:R-:W-:Y:S01]  /*6fd0*/  @!P1 IMAD.MOV R76, RZ, RZ, -R76 ;  /* 0x000000ffff4c9224 */ /* 0x000fe200078e0a4c */
[C---:B------:R-:W-:Y:S01]  /*6fe0*/  ISETP.GT.U32.AND P1, PT, R5.reuse, R74, PT ;  /* 0x0000004a0500720c */ /* 0x040fe20003f24070 */
[C---:B------:R-:W-:Y:S01]  /*6ff0*/  IMAD R70, R5.reuse, R4, R70 ;  /* 0x0000000405467224 */ /* 0x040fe200078e0246 */
[----:B------:R-:W-:Y:S01]  /*7000*/  IABS R68, R13 ;  /* 0x0000000d00447213 */ /* 0x000fe20000000000 */
[--C-:B------:R-:W-:Y:S02]  /*7010*/  @!P2 IMAD.IADD R24, R24, 0x1, -R5.reuse ;  /* 0x000000011818a824 */ /* 0x100fe400078e0a05 */
[----:B------:R-:W-:Y:S01]  /*7020*/  @!P4 IMAD.IADD R26, R26, 0x1, -R5 ;  /* 0x000000011a1ac824 */ /* 0x000fe200078e0a05 */
[----:B------:R-:W-:Y:S01]  /*7030*/  ISETP.GT.U32.AND P2, PT, R5, R70, PT ;  /* 0x000000460500720c */ /* 0x000fe20003f44070 */
[----:B------:R-:W-:Y:S01]  /*7040*/  IMAD.HI.U32 R4, R6, R68, RZ ;  /* 0x0000004406047227 */ /* 0x000fe200078e00ff */
[----:B------:R-:W-:-:S02]  /*7050*/  ISETP.GE.AND P4, PT, R14, RZ, PT ;  /* 0x000000ff0e00720c */ /* 0x000fc40003f86270 */
[----:B------:R-:W-:Y:S01]  /*7060*/  LOP3.LUT R14, R7, 0x1e, RZ, 0xfc, !PT ;  /* 0x0000001e070e7812 */ /* 0x000fe200078efcff */
[----:B------:R-:W-:-:S04]  /*7070*/  IMAD.HI.U32 R8, R6, R66, RZ ;  /* 0x0000004206087227 */ /* 0x000fc800078e00ff */
[----:B------:R-:W-:Y:S02]  /*7080*/  IMAD.MOV R4, RZ, RZ, -R4 ;  /* 0x000000ffff047224 */ /* 0x000fe400078e0a04 */
[--C-:B------:R-:W-:Y:S01]  /*7090*/  @!P6 IMAD.IADD R28, R28, 0x1, -R5.reuse ;  /* 0x000000011c1ce824 */ /* 0x100fe200078e0a05 */
[C---:B------:R-:W-:Y:S01]  /*70a0*/  ISETP.GT.U32.AND P6, PT, R5.reuse, R72, PT ;  /* 0x000000480500720c */ /* 0x040fe20003fc4070 */
[----:B------:R-:W-:Y:S02]  /*70b0*/  IMAD.MOV R8, RZ, RZ, -R8 ;  /* 0x000000ffff087224 */ /* 0x000fe400078e0a08 */
[----:B------:R-:W-:Y:S02]  /*70c0*/  IMAD R68, R5, R4, R68 ;  /* 0x0000000405447224 */ /* 0x000fe400078e0244 */
[--C-:B------:R-:W-:Y:S01]  /*70d0*/  @!P1 IMAD.IADD R74, R74, 0x1, -R5.reuse ;  /* 0x000000014a4a9824 */ /* 0x100fe200078e0a05 */
[----:B------:R-:W-:Y:S01]  /*70e0*/  ISETP.GE.AND P1, PT, R15, RZ, PT ;  /* 0x000000ff0f00720c */ /* 0x000fe20003f26270 */
[----:B------:R-:W-:Y:S01]  /*70f0*/  IMAD R66, R5, R8, R66 ;  /* 0x0000000805427224 */ /* 0x000fe200078e0242 */
[----:B------:R-:W-:Y:S01]  /*7100*/  LOP3.LUT R15, R7, 0x1c, RZ, 0xfc, !PT ;  /* 0x0000001c070f7812 */ /* 0x000fe200078efcff */
[----:B------:R-:W-:-:S02]  /*7110*/  @!P2 IMAD.IADD R70, R70, 0x1, -R5 ;  /* 0x000000014646a824 */ /* 0x000fc400078e0a05 */
[----:B------:R-:W-:Y:S01]  /*7120*/  @!P3 IMAD.MOV R26, RZ, RZ, -R26 ;  /* 0x000000ffff1ab224 */ /* 0x000fe200078e0a1a */
[C---:B------:R-:W-:Y:S01]  /*7130*/  ISETP.GT.U32.AND P3, PT, R5.reuse, R68, PT ;  /* 0x000000440500720c */ /* 0x040fe20003f64070 */
[----:B------:R-:W-:Y:S01]  /*7140*/  @!P4 IMAD.MOV R74, RZ, RZ, -R74 ;  /* 0x000000ffff4ac224 */ /* 0x000fe200078e0a4a */
[C---:B------:R-:W-:Y:S01]  /*7150*/  ISETP.GT.U32.AND P2, PT, R5.reuse, R70, PT ;  /* 0x000000460500720c */ /* 0x040fe20003f44070 */
[----:B------:R-:W-:Y:S01]  /*7160*/  @!P6 IMAD.IADD R72, R72, 0x1, -R5 ;  /* 0x000000014848e824 */ /* 0x000fe200078e0a05 */
[C---:B------:R-:W-:Y:S01]  /*7170*/  ISETP.GT.U32.AND P4, PT, R5.reuse, R66, PT ;  /* 0x000000420500720c */ /* 0x040fe20003f84070 */
[----:B------:R-:W-:Y:S01]  /*7180*/  @!P0 IMAD.MOV R28, RZ, RZ, -R28 ;  /* 0x000000ffff1c8224 */ /* 0x000fe200078e0a1c */
[----:B------:R-:W-:Y:S01]  /*7190*/  IABS R30, R15 ;  /* 0x0000000f001e7213 */ /* 0x000fe20000000000 */
[----:B------:R-:W-:Y:S01]  /*71a0*/  @!P5 IMAD.MOV R24, RZ, RZ, -R24 ;  /* 0x000000ffff18d224 */ /* 0x000fe200078e0a18 */
[----:B------:R-:W-:Y:S02]  /*71b0*/  ISETP.GT.U32.AND P0, PT, R5, R72, PT ;  /* 0x000000480500720c */ /* 0x000fe40003f04070 */
[----:B------:R-:W-:Y:S01]  /*71c0*/  ISETP.GE.AND P6, PT, R10, RZ, PT ;  /* 0x000000ff0a00720c */ /* 0x000fe20003fc6270 */
[----:B------:R-:W-:Y:S01]  /*71d0*/  IMAD.HI.U32 R8, R6, R30, RZ ;  /* 0x0000001e06087227 */ /* 0x000fe200078e00ff */
[----:B------:R-:W-:-:S02]  /*71e0*/  IABS R10, R14 ;  /* 0x0000000e000a7213 */ /* 0x000fc40000000000 */
[----:B------:R-:W-:Y:S01]  /*71f0*/  ISETP.GE.AND P5, PT, R13, RZ, PT ;  /* 0x000000ff0d00720c */ /* 0x000fe20003fa6270 */
[--C-:B------:R-:W-:Y:S02]  /*7200*/  @!P3 IMAD.IADD R68, R68, 0x1, -R5.reuse ;  /* 0x000000014444b824 */ /* 0x100fe400078e0a05 */
[--C-:B------:R-:W-:Y:S01]  /*7210*/  @!P2 IMAD.IADD R70, R70, 0x1, -R5.reuse ;  /* 0x000000014646a824 */ /* 0x100fe200078e0a05 */
[----:B------:R-:W-:Y:S01]  /*7220*/  ISETP.GE.AND P2, PT, R14, RZ, PT ;  /* 0x000000ff0e00720c */ /* 0x000fe20003f46270 */
[--C-:B------:R-:W-:Y:S01]  /*7230*/  @!P4 IMAD.IADD R66, R66, 0x1, -R5.reuse ;  /* 0x000000014242c824 */ /* 0x100fe200078e0a05 */
[----:B------:R-:W-:Y:S01]  /*7240*/  ISETP.GT.U32.AND P3, PT, R5, R68, PT ;  /* 0x000000440500720c */ /* 0x000fe20003f64070 */
[----:B------:R-:W-:Y:S01]  /*7250*/  IMAD.MOV R8, RZ, RZ, -R8 ;  /* 0x000000ffff087224 */ /* 0x000fe200078e0a08 */
[----:B------:R-:W-:Y:S01]  /*7260*/  LOP3.LUT R14, R7, 0x1a, RZ, 0xfc, !PT ;  /* 0x0000001a070e7812 */ /* 0x000fe200078efcff */
[----:B------:R-:W-:Y:S01]  /*7270*/  @!P0 IMAD.IADD R72, R72, 0x1, -R5 ;  /* 0x0000000148488824 */ /* 0x000fe200078e0a05 */
[C---:B------:R-:W-:Y:S01]  /*7280*/  ISETP.GT.U32.AND P4, PT, R5.reuse, R66, PT ;  /* 0x000000420500720c */ /* 0x040fe20003f84070 */
[C---:B------:R-:W-:Y:S01]  /*7290*/  IMAD R30, R5.reuse, R8, R30 ;  /* 0x00000008051e7224 */ /* 0x040fe200078e021e */
[----:B------:R-:W-:Y:S01]  /*72a0*/  IABS R64, R14 ;  /* 0x0000000e00407213 */ /* 0x000fe20000000000 */
[----:B------:R-:W-:Y:S01]  /*72b0*/  @!P6 IMAD.MOV R70, RZ, RZ, -R70 ;  /* 0x000000ffff46e224 */ /* 0x000fe200078e0a46 */
[----:B------:R-:W-:Y:S01]  /*72c0*/  ISETP.GE.AND P0, PT, R18, RZ, PT ;  /* 0x000000ff1200720c */ /* 0x000fe20003f06270 */
[----:B------:R-:W-:Y:S01]  /*72d0*/  IMAD.HI.U32 R4, R6, R10, RZ ;  /* 0x0000000a06047227 */ /* 0x000fe200078e00ff */
[----:B------:R-:W-:-:S02]  /*72e0*/  ISETP.GT.U32.AND P6, PT, R5, R30, PT ;  /* 0x0000001e0500720c */ /* 0x000fc40003fc4070 */
[----:B------:R-:W-:Y:S01]  /*72f0*/  LOP3.LUT R18, R7, 0x18, RZ, 0xfc, !PT ;  /* 0x0000001807127812 */ /* 0x000fe200078efcff */
[----:B------:R-:W-:-:S03]  /*7300*/  IMAD.HI.U32 R8, R6, R64, RZ ;  /* 0x0000004006087227 */ /* 0x000fc600078e00ff */
[----:B------:R-:W-:Y:S01]  /*7310*/  IABS R13, R18 ;  /* 0x00000012000d7213 */ /* 0x000fe20000000000 */
[--C-:B------:R-:W-:Y:S01]  /*7320*/  @!P3 IMAD.IADD R68, R68, 0x1, -R5.reuse ;  /* 0x000000014444b824 */ /* 0x100fe200078e0a05 */
[----:B------:R-:W-:Y:S01]  /*7330*/  ISETP.GE.AND P3, PT, R15, RZ, PT ;  /* 0x000000ff0f00720c */ /* 0x000fe20003f66270 */
[----:B------:R-:W-:Y:S01]  /*7340*/  IMAD.MOV R8, RZ, RZ, -R8 ;  /* 0x000000ffff087224 */ /* 0x000fe200078e0a08 */
[----:B------:R-:W-:Y:S01]  /*7350*/  LOP3.LUT R15, R7, 0x16, RZ, 0xfc, !PT ;  /* 0x00000016070f7812 */ /* 0x000fe200078efcff */
[----:B------:R-:W-:Y:S01]  /*7360*/  @!P4 IMAD.IADD R66, R66, 0x1, -R5 ;  /* 0x000000014242c824 */ /* 0x000fe200078e0a05 */
[----:B------:R-:W-:Y:S01]  /*7370*/  ISETP.GE.AND P4, PT, R14, RZ, PT ;  /* 0x000000ff0e00720c */ /* 0x000fe20003f86270 */
[C---:B------:R-:W-:Y:S01]  /*7380*/  IMAD R64, R5.reuse, R8, R64 ;  /* 0x0000000805407224 */ /* 0x040fe200078e0240 */
[----:B------:R-:W-:Y:S01]  /*7390*/  IABS R14, R15 ;  /* 0x0000000f000e7213 */ /* 0x000fe20000000000 */
[----:B------:R-:W-:Y:S02]  /*73a0*/  IMAD.MOV R4, RZ, RZ, -R4 ;  /* 0x000000ffff047224 */ /* 0x000fe400078e0a04 */
[----:B------:R-:W-:Y:S01]  /*73b0*/  @!P0 IMAD.MOV R66, RZ, RZ, -R66 ;  /* 0x000000ffff428224 */ /* 0x000fe200078e0a42 */
[C---:B------:R-:W-:Y:S01]  /*73c0*/  ISETP.GT.U32.AND P0, PT, R5.reuse, R64, PT ;  /* 0x000000400500720c */ /* 0x040fe20003f04070 */
[----:B------:R-:W-:-:S02]  /*73d0*/  IMAD R4, R5, R4, R10 ;  /* 0x0000000405047224 */ /* 0x000fc400078e020a */
[----:B------:R-:W-:-:S04]  /*73e0*/  IMAD.HI.U32 R10, R6, R14, RZ ;  /* 0x0000000e060a7227 */ /* 0x000fc800078e00ff */
[----:B------:R-:W-:Y:S02]  /*73f0*/  @!P6 IMAD.IADD R30, R30, 0x1, -R5 ;  /* 0x000000011e1ee824 */ /* 0x000fe400078e0a05 */
[----:B------:R-:W-:Y:S02]  /*7400*/  IMAD.MOV R10, RZ, RZ, -R10 ;  /* 0x000000ffff0a7224 */ /* 0x000fe400078e0a0a */
[----:B------:R-:W-:Y:S01]  /*7410*/  IMAD.HI.U32 R8, R6, R13, RZ ;  /* 0x0000000d06087227 */ /* 0x000fe200078e00ff */
[----:B------:R-:W-:-:S03]  /*7420*/  ISETP.GT.U32.AND P6, PT, R5, R30, PT ;  /* 0x0000001e0500720c */ /* 0x000fc60003fc4070 */
[C---:B------:R-:W-:Y:S01]  /*7430*/  IMAD R10, R5.reuse, R10, R14 ;  /* 0x0000000a050a7224 */ /* 0x040fe200078e020e */
[----:B------:R-:W-:Y:S01]  /*7440*/  IABS R14, R27 ;  /* 0x0000001b000e7213 */ /* 0x000fe20000000000 */
[----:B------:R-:W-:Y:S02]  /*7450*/  IMAD.MOV R8, RZ, RZ, -R8 ;  /* 0x000000ffff087224 */ /* 0x000fe400078e0a08 */
[----:B------:R-:W-:Y:S01]  /*7460*/  @!P0 IMAD.IADD R64, R64, 0x1, -R5 ;  /* 0x0000000140408824 */ /* 0x000fe200078e0a05 */
[C---:B------:R-:W-:Y:S01]  /*7470*/  ISETP.GT.U32.AND P0, PT, R5.reuse, R10, PT ;  /* 0x0000000a0500720c */ /* 0x040fe20003f04070 */
[C---:B------:R-:W-:Y:S02]  /*7480*/  IMAD R8, R5.reuse, R8, R13 ;  /* 0x0000000805087224 */ /* 0x040fe400078e020d */
[----:B------:R-:W-:Y:S01]  /*7490*/  @!P1 IMAD.MOV R72, RZ, RZ, -R72 ;  /* 0x000000ffff489224 */ /* 0x000fe200078e0a48 */
[C---:B------:R-:W-:Y:S01]  /*74a0*/  ISETP.GT.U32.AND P1, PT, R5.reuse, R4, PT ;  /* 0x000000040500720c */ /* 0x040fe20003f24070 */
[----:B------:R-:W-:Y:S01]  /*74b0*/  @!P6 IMAD.IADD R30, R30, 0x1, -R5 ;  /* 0x000000011e1ee824 */ /* 0x000fe200078e0a05 */
[----:B------:R-:W-:Y:S01]  /*74c0*/  ISETP.GT.U32.AND P6, PT, R5, R8, PT ;  /* 0x000000080500720c */ /* 0x000fe20003fc4070 */
[----:B------:R-:W-:-:S04]  /*74d0*/  IMAD.HI.U32 R13, R6, R14, RZ ;  /* 0x0000000e060d7227 */ /* 0x000fc800078e00ff */
[----:B------:R-:W-:Y:S02]  /*74e0*/  IMAD.MOV R19, RZ, RZ, -R13 ;  /* 0x000000ffff137224 */ /* 0x000fe400078e0a0d */
[----:B------:R-:W-:Y:S02]  /*74f0*/  @!P0 IMAD.IADD R10, R10, 0x1, -R5 ;  /* 0x000000010a0a8824 */ /* 0x000fe400078e0a05 */
[----:B------:R-:W-:-:S03]  /*7500*/  IMAD.HI.U32 R13, R6, R23, RZ ;  /* 0x00000017060d7227 */ /* 0x000fc600078e00ff */
[C---:B------:R-:W-:Y:S01]  /*7510*/  ISETP.GT.U32.AND P0, PT, R5.reuse, R10, PT ;  /* 0x0000000a0500720c */ /* 0x040fe20003f04070 */
[----:B------:R-:W-:Y:S01]  /*7520*/  @!P5 IMAD.MOV R68, RZ, RZ, -R68 ;  /* 0x000000ffff44d224 */ /* 0x000fe200078e0a44 */
[----:B------:R-:W-:Y:S01]  /*7530*/  ISETP.GE.AND P5, PT, R18, RZ, PT ;  /* 0x000000ff1200720c */ /* 0x000fe20003fa6270 */
[----:B------:R-:W-:Y:S01]  /*7540*/  @!P6 IMAD.IADD R8, R8, 0x1, -R5 ;  /* 0x000000010808e824 */ /* 0x000fe200078e0a05 */
[----:B------:R-:W-:Y:S01]  /*7550*/  ISETP.GT.U32.AND P6, PT, R5, R64, PT ;  /* 0x000000400500720c */ /* 0x000fe20003fc4070 */
[----:B------:R-:W-:-:S04]  /*7560*/  IMAD.HI.U32 R18, R6, R56, RZ ;  /* 0x0000003806127227 */ /* 0x000fc800078e00ff */
[----:B------:R-:W-:Y:S02]  /*7570*/  IMAD.MOV R36, RZ, RZ, -R13 ;  /* 0x000000ffff247224 */ /* 0x000fe400078e0a0d */
[----:B------:R-:W-:Y:S02]  /*7580*/  IMAD.MOV R13, RZ, RZ, -R18 ;  /* 0x000000ffff0d7224 */ /* 0x000fe400078e0a12 */
[----:B------:R-:W-:Y:S02]  /*7590*/  @!P1 IMAD.IADD R4, R4, 0x1, -R5 ;  /* 0x0000000104049824 */ /* 0x000fe400078e0a05 */
[----:B------:R-:W-:Y:S01]  /*75a0*/  IMAD R18, R5, R36, R23 ;  /* 0x0000002405127224 */ /* 0x000fe200078e0217 */
[----:B------:R-:W-:Y:S01]  /*75b0*/  LOP3.LUT R23, R7, 0xc, RZ, 0xfc, !PT ;  /* 0x0000000c07177812 */ /* 0x000fe200078efcff */
[C---:B------:R-:W-:Y:S01]  /*75c0*/  IMAD R14, R5.reuse, R19, R14 ;  /* 0x00000013050e7224 */ /* 0x040fe200078e020e */
[C---:B------:R-:W-:Y:S01]  /*75d0*/  ISETP.GT.U32.AND P1, PT, R5.reuse, R4, PT ;  /* 0x000000040500720c */ /* 0x040fe20003f24070 */
[--C-:B------:R-:W-:Y:S01]  /*75e0*/  @!P0 IMAD.IADD R10, R10, 0x1, -R5.reuse ;  /* 0x000000010a0a8824 */ /* 0x100fe200078e0a05 */
[C---:B------:R-:W-:Y:S01]  /*75f0*/  ISETP.GT.U32.AND P0, PT, R5.reuse, R18, PT ;  /* 0x000000120500720c */ /* 0x040fe20003f04070 */
[----:B------:R-:W-:Y:S01]  /*7600*/  @!P6 IMAD.IADD R64, R64, 0x1, -R5 ;  /* 0x000000014040e824 */ /* 0x000fe200078e0a05 */
[C---:B------:R-:W-:Y:S01]  /*7610*/  ISETP.GT.U32.AND P6, PT, R5.reuse, R14, PT ;  /* 0x0000000e0500720c */ /* 0x040fe20003fc4070 */
[----:B------:R-:W-:Y:S01]  /*7620*/  IMAD R56, R5, R13, R56 ;  /* 0x0000000d05387224 */ /* 0x000fe200078e0238 */
[----:B------:R-:W-:Y:S01]  /*7630*/  IABS R62, R23 ;  /* 0x00000017003e7213 */ /* 0x000fe20000000000 */
[----:B------:R-:W-:-:S04]  /*7640*/  IMAD.HI.U32 R19, R6, R52, RZ ;  /* 0x0000003406137227 */ /* 0x000fc800078e00ff */
[----:B------:R-:W-:-:S04]  /*7650*/  IMAD.HI.U32 R13, R6, R62, RZ ;  /* 0x0000003e060d7227 */ /* 0x000fc800078e00ff */
[--C-:B------:R-:W-:Y:S01]  /*7660*/  @!P1 IMAD.IADD R4, R4, 0x1, -R5.reuse ;  /* 0x0000000104049824 */ /* 0x100fe200078e0a05 */
[----:B------:R-:W-:Y:S01]  /*7670*/  ISETP.GE.AND P1, PT, R15, RZ, PT ;  /* 0x000000ff0f00720c */ /* 0x000fe20003f26270 */
[----:B------:R-:W-:Y:S02]  /*7680*/  @!P0 IMAD.IADD R18, R18, 0x1, -R5 ;  /* 0x0000000112128824 */ /* 0x000fe400078e0a05 */
[----:B------:R-:W-:-:S03]  /*7690*/  IMAD.HI.U32 R15, R6, R25, RZ ;  /* 0x00000019060f7227 */ /* 0x000fc600078e00ff */
[C---:B------:R-:W-:Y:S01]  /*76a0*/  ISETP.GT.U32.AND P0, PT, R5.reuse, R18, PT ;  /* 0x000000120500720c */ /* 0x040fe20003f04070 */
[----:B------:R-:W-:Y:S02]  /*76b0*/  @!P6 IMAD.IADD R14, R14, 0x1, -R5 ;  /* 0x000000010e0ee824 */ /* 0x000fe400078e0a05 */
[----:B------:R-:W-:Y:S01]  /*76c0*/  @!P2 IMAD.MOV R4, RZ, RZ, -R4 ;  /* 0x000000ffff04a224 */ /* 0x000fe200078e0a04 */
[C---:B------:R-:W-:Y:S01]  /*76d0*/  ISETP.GT.U32.AND P2, PT, R5.reuse, R8, PT ;  /* 0x000000080500720c */ /* 0x040fe20003f44070 */
[----:B------:R-:W-:Y:S01]  /*76e0*/  IMAD.MOV R50, RZ, RZ, -R15 ;  /* 0x000000ffff327224 */ /* 0x000fe200078e0a0f */
[C---:B------:R-:W-:Y:S01]  /*76f0*/  ISETP.GT.U32.AND P6, PT, R5.reuse, R14, PT ;  /* 0x0000000e0500720c */ /* 0x040fe20003fc4070 */
[----:B------:R-:W-:Y:S02]  /*7700*/  IMAD.MOV R13, RZ, RZ, -R13 ;  /* 0x000000ffff0d7224 */ /* 0x000fe400078e0a0d */
[----:B------:R-:W-:Y:S01]  /*7710*/  IMAD R36, R5, R50, R25 ;  /* 0x0000003205247224 */ /* 0x000fe200078e0219 */
[----:B------:R-:W-:Y:S01]  /*7720*/  LOP3.LUT R25, R7, 0xa, RZ, 0xfc, !PT ;  /* 0x0000000a07197812 */ /* 0x000fe200078efcff */
[----:B------:R-:W-:-:S02]  /*7730*/  IMAD R62, R5, R13, R62 ;  /* 0x0000000d053e7224 */ /* 0x000fc400078e023e */
[--C-:B------:R-:W-:Y:S01]  /*7740*/  @!P0 IMAD.IADD R18, R18, 0x1, -R5.reuse ;  /* 0x0000000112128824 */ /* 0x100fe200078e0a05 */
[----:B------:R-:W-:Y:S01]  /*7750*/  IABS R60, R25 ;  /* 0x00000019003c7213 */ /* 0x000fe20000000000 */
[----:B------:R-:W-:Y:S01]  /*7760*/  @!P3 IMAD.MOV R30, RZ, RZ, -R30 ;  /* 0x000000ffff1eb224 */ /* 0x000fe200078e0a1e */
[----:B------:R-:W-:Y:S01]  /*7770*/  ISETP.GT.U32.AND P0, PT, R5, R56, PT ;  /* 0x000000380500720c */ /* 0x000fe20003f04070 */
[--C-:B------:R-:W-:Y:S01]  /*7780*/  @!P2 IMAD.IADD R8, R8, 0x1, -R5.reuse ;  /* 0x000000010808a824 */ /* 0x100fe200078e0a05 */
[----:B------:R-:W-:Y:S01]  /*7790*/  ISETP.GE.AND P2, PT, R27, RZ, PT ;  /* 0x000000ff1b00720c */ /* 0x000fe20003f46270 */
[----:B------:R-:W-:Y:S01]  /*77a0*/  IMAD.HI.U32 R15, R6, R60, RZ ;  /* 0x0000003c060f7227 */ /* 0x000fe200078e00ff */
[C---:B------:R-:W-:Y:S02]  /*77b0*/  LOP3.LUT R27, R7.reuse, 0x8, RZ, 0xfc, !PT ;  /* 0x00000008071b7812 */ /* 0x040fe400078efcff */
[----:B------:R-:W-:Y:S01]  /*77c0*/  LOP3.LUT R7, R7, 0x2, RZ, 0xfc, !PT ;  /* 0x0000000207077812 */ /* 0x000fe200078efcff */
[----:B------:R-:W-:Y:S01]  /*77d0*/  @!P6 IMAD.IADD R14, R14, 0x1, -R5 ;  /* 0x000000010e0ee824 */ /* 0x000fe200078e0a05 */
[C---:B------:R-:W-:Y:S01]  /*77e0*/  ISETP.GT.U32.AND P6, PT, R5.reuse, R36, PT ;  /* 0x000000240500720c */ /* 0x040fe20003fc4070 */
[----:B------:R-:W-:Y:S01]  /*77f0*/  IMAD.MOV R15, RZ, RZ, -R15 ;  /* 0x000000ffff0f7224 */ /* 0x000fe200078e0a0f */
[----:B------:R-:W-:Y:S01]  /*7800*/  IABS R58, R27 ;  /* 0x0000001b003a7213 */ /* 0x000fe20000000000 */
[----:B------:R-:W-:Y:S01]  /*7810*/  @!P4 IMAD.MOV R64, RZ, RZ, -R64 ;  /* 0x000000ffff40c224 */ /* 0x000fe200078e0a40 */
[----:B------:R-:W-:Y:S01]  /*7820*/  IABS R50, R7 ;  /* 0x0000000700327213 */ /* 0x000fe20000000000 */
[----:B------:R-:W-:-:S02]  /*7830*/  IMAD R60, R5, R15, R60 ;  /* 0x0000000f053c7224 */ /* 0x000fc400078e023c */
[----:B------:R-:W-:-:S04]  /*7840*/  IMAD.HI.U32 R13, R6, R58, RZ ;  /* 0x0000003a060d7227 */ /* 0x000fc800078e00ff */
[----:B------:R-:W-:Y:S01]  /*7850*/  @!P0 IMAD.IADD R56, R56, 0x1, -R5 ;  /* 0x0000000138388824 */ /* 0x000fe200078e0a05 */
[----:B------:R-:W-:Y:S01]  /*7860*/  ISETP.GT.U32.AND P0, PT, R5, R60, PT ;  /* 0x0000003c0500720c */ /* 0x000fe20003f04070 */
[----:B------:R-:W-:-:S04]  /*7870*/  IMAD.HI.U32 R15, R6, R54, RZ ;  /* 0x00000036060f7227 */ /* 0x000fc800078e00ff */
[----:B------:R-:W-:Y:S02]  /*7880*/  IMAD.MOV R13, RZ, RZ, -R13 ;  /* 0x000000ffff0d7224 */ /* 0x000fe400078e0a0d */
[----:B------:R-:W-:Y:S01]  /*7890*/  @!P6 IMAD.IADD R36, R36, 0x1, -R5 ;  /* 0x000000012424e824 */ /* 0x000fe200078e0a05 */
[C---:B------:R-:W-:Y:S01]  /*78a0*/  ISETP.GT.U32.AND P6, PT, R5.reuse, R62, PT ;  /* 0x0000003e0500720c */ /* 0x040fe20003fc4070 */
[----:B------:R-:W-:Y:S02]  /*78b0*/  IMAD.MOV R15, RZ, RZ, -R15 ;  /* 0x000000ffff0f7224 */ /* 0x000fe400078e0a0f */
[C---:B------:R-:W-:Y:S01]  /*78c0*/  IMAD R58, R5.reuse, R13, R58 ;  /* 0x0000000d053a7224 */ /* 0x040fe200078e023a */
[----:B------:R-:W-:Y:S01]  /*78d0*/  SHF.R.U32.HI R13, RZ, 0x4, R237 ;  /* 0x00000004ff0d7819 */ /* 0x000fe200000116ed */
[C---:B------:R-:W-:Y:S01]  /*78e0*/  IMAD R54, R5.reuse, R15, R54 ;  /* 0x0000000f05367224 */ /* 0x040fe200078e0236 */
[----:B------:R-:W-:Y:S01]  /*78f0*/  ISETP.GT.U32.AND P3, PT, R5, R36, PT ;  /* 0x000000240500720c */ /* 0x000fe20003f64070 */
[----:B------:R-:W-:Y:S01]  /*7900*/  @!P0 IMAD.IADD R60, R60, 0x1, -R5 ;  /* 0x000000013c3c8824 */ /* 0x000fe200078e0a05 */
[----:B------:R-:W-:Y:S01]  /*7910*/  SGXT.U32 R15, R13, 0xe ;  /* 0x0000000e0d0f781a */ /* 0x000fe20000000000 */
[----:B------:R-:W-:Y:S01]  /*7920*/  IMAD.HI.U32 R13, R6, R50, RZ ;  /* 0x00000032060d7227 */ /* 0x000fe200078e00ff */
[----:B------:R-:W-:-:S03]  /*7930*/  ISETP.GT.U32.AND P4, PT, R5, R58, PT ;  /* 0x0000003a0500720c */ /* 0x000fc60003f84070 */
[----:B------:R-:W-:Y:S02]  /*7940*/  IMAD.MOV.U32 R6, RZ, RZ, R8 ;  /* 0x000000ffff067224 */ /* 0x000fe400078e0008 */
[----:B------:R-:W-:Y:S02]  /*7950*/  IMAD.MOV.U32 R8, RZ, RZ, R10 ;  /* 0x000000ffff087224 */ /* 0x000fe400078e000a */
[----:B------:R-:W-:Y:S01]  /*7960*/  @!P6 IMAD.IADD R62, R62, 0x1, -R5 ;  /* 0x000000013e3ee824 */ /* 0x000fe200078e0a05 */
[C---:B------:R-:W-:Y:S01]  /*7970*/  ISETP.GT.U32.AND P6, PT, R5.reuse, R56, PT ;  /* 0x000000380500720c */ /* 0x040fe20003fc4070 */
[----:B------:R-:W-:Y:S01]  /*7980*/  @!P1 IMAD.MOV R8, RZ, RZ, -R8 ;  /* 0x000000ffff089224 */ /* 0x000fe200078e0a08 */
[C---:B------:R-:W-:Y:S01]  /*7990*/  ISETP.GT.U32.AND P1, PT, R5.reuse, R60, PT ;  /* 0x0000003c0500720c */ /* 0x040fe20003f24070 */
[----:B------:R-:W-:Y:S01]  /*79a0*/  IMAD.MOV R19, RZ, RZ, -R19 ;  /* 0x000000ffff137224 */ /* 0x000fe200078e0a13 */
[----:B------:R-:W-:Y:S01]  /*79b0*/  ISETP.GT.U32.AND P0, PT, R5, R62, PT ;  /* 0x0000003e0500720c */ /* 0x000fe20003f04070 */
[----:B------:R-:W-:-:S02]  /*79c0*/  IMAD.MOV R13, RZ, RZ, -R13 ;  /* 0x000000ffff0d7224 */ /* 0x000fc400078e0a0d */
[C---:B------:R-:W-:Y:S02]  /*79d0*/  IMAD R52, R5.reuse, R19, R52 ;  /* 0x0000001305347224 */ /* 0x040fe400078e0234 */
[C---:B------:R-:W-:Y:S02]  /*79e0*/  IMAD R50, R5.reuse, R13, R50 ;  /* 0x0000000d05327224 */ /* 0x040fe400078e0232 */
[--C-:B------:R-:W-:Y:S01]  /*79f0*/  @!P3 IMAD.IADD R36, R36, 0x1, -R5.reuse ;  /* 0x000000012424b824 */ /* 0x100fe200078e0a05 */
[C---:B------:R-:W-:Y:S01]  /*7a00*/  ISETP.GT.U32.AND P3, PT, R5.reuse, R54, PT ;  /* 0x000000360500720c */ /* 0x040fe20003f64070 */
[--C-:B------:R-:W-:Y:S01]  /*7a10*/  @!P6 IMAD.IADD R56, R56, 0x1, -R5.reuse ;  /* 0x000000013838e824 */ /* 0x100fe200078e0a05 */
[C---:B------:R-:W-:Y:S01]  /*7a20*/  ISETP.GT.U32.AND P6, PT, R5.reuse, R52, PT ;  /* 0x000000340500720c */ /* 0x040fe20003fc4070 */
[--C-:B------:R-:W-:Y:S01]  /*7a30*/  @!P1 IMAD.IADD R60, R60, 0x1, -R5.reuse ;  /* 0x000000013c3c9824 */ /* 0x100fe200078e0a05 */
[----:B------:R-:W-:Y:S01]  /*7a40*/  ISETP.GT.U32.AND P1, PT, R5, R50, PT ;  /* 0x000000320500720c */ /* 0x000fe20003f24070 */
[----:B------:R-:W-:-:S02]  /*7a50*/  @!P4 IMAD.IADD R58, R58, 0x1, -R5 ;  /* 0x000000013a3ac824 */ /* 0x000fc400078e0a05 */
[----:B------:R-:W-:Y:S01]  /*7a60*/  @!P5 IMAD.MOV R6, RZ, RZ, -R6 ;  /* 0x000000ffff06d224 */ /* 0x000fe200078e0a06 */
[----:B------:R-:W-:Y:S01]  /*7a70*/  IADD3 R10, P5, R15, 0x80, RZ ;  /* 0x000000800f0a7810 */ /* 0x000fe20007fbe0ff */
[--C-:B------:R-:W-:Y:S01]  /*7a80*/  @!P0 IMAD.IADD R62, R62, 0x1, -R5.reuse ;  /* 0x000000013e3e8824 */ /* 0x100fe200078e0a05 */
[----:B------:R-:W-:Y:S01]  /*7a90*/  ISETP.GT.U32.AND P4, PT, R5, R58, PT ;  /* 0x0000003a0500720c */ /* 0x000fe20003f84070 */
[----:B------:R-:W-:Y:S01]  /*7aa0*/  IMAD.MOV.U32 R12, RZ, RZ, R18 ;  /* 0x000000ffff0c7224 */ /* 0x000fe200078e0012 */
[----:B------:R-:W-:Y:S01]  /*7ab0*/  R2UR UR4, R10 ;  /* 0x000000000a0472ca */ /* 0x000fe200000e0000 */
[----:B------:R-:W-:Y:S01]  /*7ac0*/  IMAD.MOV.U32 R10, RZ, RZ, R14 ;  /* 0x000000ffff0a7224 */ /* 0x000fe200078e000e */
[----:B------:R-:W-:Y:S01]  /*7ad0*/  ISETP.GE.AND P0, PT, R29, RZ, PT ;  /* 0x000000ff1d00720c */ /* 0x000fe20003f06270 */
[--C-:B------:R-:W-:Y:S01]  /*7ae0*/  @!P3 IMAD.IADD R54, R54, 0x1, -R5.reuse ;  /* 0x000000013636b824 */ /* 0x100fe200078e0a05 */
[----:B------:R-:W-:Y:S01]  /*7af0*/  ISETP.GE.AND P3, PT, R31, RZ, PT ;  /* 0x000000ff1f00720c */ /* 0x000fe20003f66270 */
[--C-:B------:R-:W-:Y:S01]  /*7b00*/  @!P6 IMAD.IADD R52, R52, 0x1, -R5.reuse ;  /* 0x000000013434e824 */ /* 0x100fe200078e0a05 */
[----:B------:R-:W-:Y:S01]  /*7b10*/  IADD3.X R9, R9, 0x40000040, RZ, P5, !PT ;  /* 0x4000004009097810 */ /* 0x000fe20002ffe4ff */
[--C-:B------:R-:W-:Y:S01]  /*7b20*/  @!P1 IMAD.IADD R50, R50, 0x1, -R5.reuse ;  /* 0x0000000132329824 */ /* 0x100fe200078e0a05 */
[----:B------:R-:W-:Y:S01]  /*7b30*/  ISETP.GE.AND P5, PT, R37, RZ, PT ;  /* 0x000000ff2500720c */ /* 0x000fe20003fa6270 */
[----:B------:R-:W-:Y:S01]  /*7b40*/  @!P2 IMAD.MOV R10, RZ, RZ, -R10 ;  /* 0x000000ffff0aa224 */ /* 0x000fe200078e0a0a */
[C---:B------:R-:W-:Y:S01]  /*7b50*/  ISETP.GT.U32.AND P2, PT, R5.reuse, R54, PT ;  /* 0x000000360500720c */ /* 0x040fe20003f44070 */
[----:B------:R-:W-:Y:S01]  /*7b60*/  @!P4 IMAD.IADD R58, R58, 0x1, -R5 ;  /* 0x000000013a3ac824 */ /* 0x000fe200078e0a05 */
[C---:B------:R-:W-:Y:S01]  /*7b70*/  ISETP.GT.U32.AND P6, PT, R5.reuse, R52, PT ;  /* 0x000000340500720c */ /* 0x040fe20003fc4070 */
[----:B------:R-:W-:Y:S01]  /*7b80*/  IMAD.MOV.U32 R14, RZ, RZ, R36 ;  /* 0x000000ffff0e7224 */ /* 0x000fe200078e0024 */
[----:B------:R-:W-:Y:S01]  /*7b90*/  ISETP.GT.U32.AND P1, PT, R5, R50, PT ;  /* 0x000000320500720c */ /* 0x000fe20003f24070 */
[----:B------:R-:W-:Y:S01]  /*7ba0*/  @!P0 IMAD.MOV R12, RZ, RZ, -R12 ;  /* 0x000000ffff0c8224 */ /* 0x000fe200078e0a0c */
[----:B------:R-:W-:Y:S01]  /*7bb0*/  ISETP.GE.AND P4, PT, R33, RZ, PT ;  /* 0x000000ff2100720c */ /* 0x000fe20003f86270 */
[----:B------:R-:W-:Y:S01]  /*7bc0*/  @!P3 IMAD.MOV R14, RZ, RZ, -R14 ;  /* 0x000000ffff0eb224 */ /* 0x000fe200078e0a0e */
[----:B------:R-:W-:Y:S01]  /*7bd0*/  ISETP.GE.AND P0, PT, R23, RZ, PT ;  /* 0x000000ff1700720c */ /* 0x000fe20003f06270 */
[----:B------:R-:W1:Y:S01]  /*7be0*/  LDC R36, c[0x0][0x240] ;  /* 0x00009000ff247b82 */ /* 0x000e620000000800 */
[----:B------:R-:W-:-:S02]  /*7bf0*/  ISETP.GE.AND P3, PT, R25, RZ, PT ;  /* 0x000000ff1900720c */ /* 0x000fc40003f66270 */
[----:B------:R-:W-:Y:S01]  /*7c00*/  R2UR UR5, R9 ;  /* 0x00000000090572ca */ /* 0x000fe200000e0000 */
[--C-:B------:R-:W-:Y:S01]  /*7c10*/  @!P2 IMAD.IADD R54, R54, 0x1, -R5.reuse ;  /* 0x000000013636a824 */ /* 0x100fe200078e0a05 */
[----:B------:R-:W-:Y:S01]  /*7c20*/  ISETP.GE.AND P2, PT, R27, RZ, PT ;  /* 0x000000ff1b00720c */ /* 0x000fe20003f46270 */
[--C-:B------:R-:W-:Y:S01]  /*7c30*/  @!P6 IMAD.IADD R52, R52, 0x1, -R5.reuse ;  /* 0x000000013434e824 */ /* 0x100fe200078e0a05 */
[----:B------:R-:W-:Y:S01]  /*7c40*/  ISETP.GE.AND P6, PT, R35, RZ, PT ;  /* 0x000000ff2300720c */ /* 0x000fe20003fc6270 */
[----:B------:R-:W-:Y:S01]  /*7c50*/  @!P1 IMAD.IADD R50, R50, 0x1, -R5 ;  /* 0x0000000132329824 */ /* 0x000fe200078e0a05 */
[----:B------:R-:W-:Y:S01]  /*7c60*/  ISETP.NE.AND P1, PT, R3, RZ, PT ;  /* 0x000000ff0300720c */ /* 0x000fe20003f25270 */
[----:B------:R-:W-:Y:S01]  /*7c70*/  @!P4 IMAD.MOV R56, RZ, RZ, -R56 ;  /* 0x000000ffff38c224 */ /* 0x000fe200078e0a38 */
[----:B------:R-:W2:Y:S01]  /*7c80*/  LDC.64 R18, c[0x0][0x210] ;  /* 0x00008400ff127b82 */ /* 0x000ea20000000a00 */
[----:B------:R-:W-:Y:S01]  /*7c90*/  ISETP.GE.AND P4, PT, R7, RZ, PT ;  /* 0x000000ff0700720c */ /* 0x000fe20003f86270 */
[----:B------:R-:W-:Y:S01]  /*7ca0*/  @!P0 IMAD.MOV R62, RZ, RZ, -R62 ;  /* 0x000000ffff3e8224 */ /* 0x000fe200078e0a3e */
[C---:B------:R-:W-:Y:S01]  /*7cb0*/  SEL R247, R243.reuse, R48, !P1 ;  /* 0x00000030f3f77207 */ /* 0x040fe20004800000 */
[----:B------:R-:W-:Y:S01]  /*7cc0*/  @!P3 IMAD.MOV R60, RZ, RZ, -R60 ;  /* 0x000000ffff3cb224 */ /* 0x000fe200078e0a3c */
[C---:B------:R-:W-:Y:S01]  /*7cd0*/  SEL R48, R243.reuse, R11, !P1 ;  /* 0x0000000bf3307207 */ /* 0x040fe20004800000 */
[----:B------:R-:W-:Y:S01]  /*7ce0*/  @!P5 IMAD.MOV R52, RZ, RZ, -R52 ;  /* 0x000000ffff34d224 */ /* 0x000fe200078e0a34 */
[C---:B------:R-:W-:Y:S01]  /*7cf0*/  SEL R5, R243.reuse, R4, !P1 ;  /* 0x00000004f3057207 */ /* 0x040fe20004800000 */
[----:B------:R-:W4:Y:S01]  /*7d00*/  LDC.64 R2, c[0x0][0x218] ;  /* 0x00008600ff027b82 */ /* 0x000f220000000a00 */
[----:B------:R-:W-:Y:S01]  /*7d10*/  @!P2 IMAD.MOV R58, RZ, RZ, -R58 ;  /* 0x000000ffff3aa224 */ /* 0x000fe200078e0a3a */
[C---:B------:R-:W-:Y:S01]  /*7d20*/  SEL R241, R243.reuse, R90, !P1 ;  /* 0x0000005af3f17207 */ /* 0x040fe20004800000 */
[----:B------:R-:W-:Y:S01]  /*7d30*/  @!P6 IMAD.MOV R54, RZ, RZ, -R54 ;  /* 0x000000ffff36e224 */ /* 0x000fe200078e0a36 */
[----:B------:R-:W-:Y:S01]  /*7d40*/  SEL R239, R243, R92, !P1 ;  /* 0x0000005cf3ef7207 */ /* 0x000fe20004800000 */
[----:B-1----:R-:W-:Y:S01]  /*7d50*/  IMAD R247, R247, R36, RZ ;  /* 0x00000024f7f77224 */ /* 0x002fe200078e02ff */
[C---:B------:R-:W-:Y:S01]  /*7d60*/  SEL R237, R243.reuse, R94, !P1 ;  /* 0x0000005ef3ed7207 */ /* 0x040fe20004800000 */
[----:B------:R-:W-:Y:S01]  /*7d70*/  @!P4 IMAD.MOV R50, RZ, RZ, -R50 ;  /* 0x000000ffff32c224 */ /* 0x000fe200078e0a32 */
[----:B------:R-:W-:Y:S01]  /*7d80*/  SEL R235, R243, R96, !P1 ;  /* 0x00000060f3eb7207 */ /* 0x000fe20004800000 */
[----:B------:R-:W-:Y:S01]  /*7d90*/  IMAD R241, R241, R36, RZ ;  /* 0x00000024f1f17224 */ /* 0x000fe200078e02ff */
        /* <DEDUP_REMOVED lines=153> */
[-C--:B------:R-:W-:Y:S01]  /*8730*/  IMAD R81, R81, R36.reuse, RZ ;  /* 0x0000002451517224 */ /* 0x080fe200078e02ff */
        /* <DEDUP_REMOVED lines=30> */
[C---:B------:R-:W-:Y:S01]  /*8920*/  SEL R39, R243.reuse, R86, !P1 ;  /* 0x00000056f3277207 */ /* 0x040fe20004800000 */
        /* <DEDUP_REMOVED lines=23> */
[C---:B------:R-:W-:Y:S01]  /*8aa0*/  SEL R11, R243.reuse, R70, !P1 ;  /* 0x00000046f30b7207 */ /* 0x040fe20004800000 */
        /* <DEDUP_REMOVED lines=32> */
[----:B---3--:R-:W-:Y:S01]  /*8cb0*/  IMAD R50, R153, R49, RZ ;  /* 0x0000003199327224 */ /* 0x008fe200078e02ff */
[----:B--2---:R-:W-:Y:S01]  /*8cc0*/  LEA R156, P0, R42, R18, 0x1 ;  /* 0x000000122a9c7211 */ /* 0x004fe200078008ff */
[----:B------:R-:W-:Y:S01]  /*8cd0*/  IMAD R27, R27, R36, RZ ;  /* 0x000000241b1b7224 */ /* 0x000fe200078e02ff */
[-C--:B------:R-:W-:Y:S01]  /*8ce0*/  LEA R154, P1, R32, R18.reuse, 0x1 ;  /* 0x00000012209a7211 */ /* 0x080fe200078208ff */
[----:B------:R-:W-:Y:S01]  /*8cf0*/  IMAD.SHL.U32 R49, R49, 0x40, RZ ;  /* 0x0000004031317824 */ /* 0x000fe200078e00ff */
[----:B------:R-:W-:-:S02]  /*8d00*/  LEA R152, P2, R0, R18, 0x1 ;  /* 0x0000001200987211 */ /* 0x000fc400078408ff */
[----:B----4-:R-:W-:Y:S02]  /*8d10*/  LEA R2, P4, R50, R2, 0x1 ;  /* 0x0000000232027211 */ /* 0x010fe400078808ff */
[----:B------:R-:W-:Y:S02]  /*8d20*/  LEA R18, P3, R34, R18, 0x1 ;  /* 0x0000001222127211 */ /* 0x000fe400078608ff */
[-C--:B------:R-:W-:Y:S01]  /*8d30*/  LEA.HI.X.SX32 R157, R42, R19.reuse, 0x1, P0 ;  /* 0x000000132a9d7211 */ /* 0x080fe200000f0eff */
[----:B0-----:R-:W-:Y:S01]  /*8d40*/  IMAD R42, R43, 0x3f, RZ ;  /* 0x0000003f2b2a7824 */ /* 0x001fe200078e02ff */
[-C--:B------:R-:W-:Y:S01]  /*8d50*/  LEA.HI.X.SX32 R155, R32, R19.reuse, 0x1, P1 ;  /* 0x00000013209b7211 */ /* 0x080fe200008f0eff */
[-C--:B------:R-:W-:Y:S01]  /*8d60*/  IMAD R32, R249, R36.reuse, RZ ;  /* 0x00000024f9207224 */ /* 0x080fe200078e02ff */
[-C--:B------:R-:W-:Y:S02]  /*8d70*/  LEA.HI.X.SX32 R153, R0, R19.reuse, 0x1, P2 ;  /* 0x0000001300997211 */ /* 0x080fe400010f0eff */
[----:B------:R-:W-:Y:S01]  /*8d80*/  LEA.HI.X.SX32 R19, R34, R19, 0x1, P3 ;  /* 0x0000001322137211 */ /* 0x000fe200018f0eff */
[----:B------:R-:W-:Y:S01]  /*8d90*/  IMAD R34, R245, R36, RZ ;  /* 0x00000024f5227224 */ /* 0x000fe200078e02ff */
[----:B------:R-:W-:-:S02]  /*8da0*/  LEA R54, P2, R247, R2, 0x1 ;  /* 0x00000002f7367211 */ /* 0x000fc400078408ff */
[----:B------:R-:W-:Y:S01]  /*8db0*/  LEA.HI.X.SX32 R0, R50, R3, 0x1, P4 ;  /* 0x0000000332007211 */ /* 0x000fe200020f0eff */
[----:B------:R-:W-:Y:S01]  /*8dc0*/  IMAD R3, R30, R36, RZ ;  /* 0x000000241e037224 */ /* 0x000fe200078e02ff */
[-C--:B------:R-:W-:Y:S01]  /*8dd0*/  LEA R52, P3, R241, R2.reuse, 0x1 ;  /* 0x00000002f1347211 */ /* 0x080fe200078608ff */
[----:B------:R0:W-:Y:S01]  /*8de0*/  STL [R1+0x1c70], R54 ;  /* 0x001c703601007387 */ /* 0x0001e20000100800 */
[----:B------:R-:W-:Y:S01]  /*8df0*/  LEA R50, P4, R239, R2, 0x1 ;  /* 0x00000002ef327211 */ /* 0x000fe200078808ff */
[-C--:B------:R-:W-:Y:S02]  /*8e00*/  IMAD R30, R251, R36.reuse, RZ ;  /* 0x00000024fb1e7224 */ /* 0x080fe400078e02ff */
[----:B------:R1:W-:Y:S01]  /*8e10*/  STL [R1+0x1098], R52 ;  /* 0x0010983401007387 */ /* 0x0003e20000100800 */
[----:B------:R-:W-:-:S03]  /*8e20*/  IMAD R36, R243, R36, RZ ;  /* 0x00000024f3247224 */ /* 0x000fc600078e02ff */
[----:B------:R2:W-:Y:S01]  /*8e30*/  STL [R1+0x10a0], R50 ;  /* 0x0010a03201007387 */ /* 0x0005e20000100800 */
[-C--:B0-----:R-:W-:Y:S02]  /*8e40*/  LEA R54, P5, R237, R2.reuse, 0x1 ;  /* 0x00000002ed367211 */ /* 0x081fe400078a08ff */
[----:B-1----:R-:W-:-:S03]  /*8e50*/  LEA R52, P6, R235, R2, 0x1 ;  /* 0x00000002eb347211 */ /* 0x002fc600078c08ff */
[----:B------:R0:W-:Y:S01]  /*8e60*/  STL [R1+0x10a8], R54 ;  /* 0x0010a83601007387 */ /* 0x0001e20000100800 */
[----:B--2---:R-:W-:-:S03]  /*8e70*/  LEA R50, P0, R233, R2, 0x1 ;  /* 0x00000002e9327211 */ /* 0x004fc600078008ff */
[----:B------:R1:W-:Y:S04]  /*8e80*/  STL [R1+0x10b0], R52 ;  /* 0x0010b03401007387 */ /* 0x0003e80000100800 */
[----:B------:R2:W-:Y:S01]  /*8e90*/  STL [R1+0x10b8], R50 ;  /* 0x0010b83201007387 */ /* 0x0005e20000100800 */
[----:B0-----:R-:W-:Y:S02]  /*8ea0*/  LEA R54, P1, R231, R2, 0x1 ;  /* 0x00000002e7367211 */ /* 0x001fe400078208ff */
[----:B-1----:R-:W-:-:S03]  /*8eb0*/  LEA.HI.X.SX32 R52, R247, R0, 0x1, P2 ;  /* 0x00000000f7347211 */ /* 0x002fc600010f0eff */
[----:B------:R0:W-:Y:S01]  /*8ec0*/  STL [R1+0x10c0], R54 ;  /* 0x0010c03601007387 */ /* 0x0001e20000100800 */
[----:B--2---:R-:W-:-:S03]  /*8ed0*/  LEA R50, P2, R229, R2, 0x1 ;  /* 0x00000002e5327211 */ /* 0x004fc600078408ff */
[----:B------:R1:W-:Y:S04]  /*8ee0*/  STL [R1+0x1c6c], R52 ;  /* 0x001c6c3401007387 */ /* 0x0003e80000100800 */
[----:B------:R2:W-:Y:S01]  /*8ef0*/  STL [R1+0x10c8], R50 ;  /* 0x0010c83201007387 */ /* 0x0005e20000100800 */
[----:B0-----:R-:W-:Y:S02]  /*8f00*/  LEA.HI.X.SX32 R54, R241, R0, 0x1, P3 ;  /* 0x00000000f1367211 */ /* 0x001fe400018f0eff */
[----:B-1----:R-:W-:-:S03]  /*8f10*/  LEA R52, P3, R227, R2, 0x1 ;  /* 0x00000002e3347211 */ /* 0x002fc600078608ff */
[----:B------:R0:W-:Y:S01]  /*8f20*/  STL [R1+0x1094], R54 ;  /* 0x0010943601007387 */ /* 0x0001e20000100800 */
[----:B--2---:R-:W-:-:S03]  /*8f30*/  LEA.HI.X.SX32 R50, R239, R0, 0x1, P4 ;  /* 0x00000000ef327211 */ /* 0x004fc600020f0eff */
        /* <DEDUP_REMOVED lines=358> */
[----:B------:R-:W-:Y:S01]  /*a5a0*/  STL [R1+0x1364], R54 ;  /* 0x0013643601007387 */ /* 0x000fe20000100800 */
[----:B--2---:R-:W-:-:S03]  /*a5b0*/  LEA.HI.X.SX32 R50, R53, R0, 0x1, P3 ;  /* 0x0000000035327211 */ /* 0x004fc600018f0eff */
[----:B------:R0:W-:Y:S01]  /*a5c0*/  STL [R1+0x13a0], R52 ;  /* 0x0013a03401007387 */ /* 0x0001e20000100800 */
[----:B------:R-:W-:-:S03]  /*a5d0*/  LEA R53, P3, R38, R2, 0x1 ;  /* 0x0000000226357211 */ /* 0x000fc600078608ff */
[----:B------:R1:W-:Y:S04]  /*a5e0*/  STL [R1+0x136c], R50 ;  /* 0x00136c3201007387 */ /* 0x0003e80000100800 */
[----:B------:R-:W-:Y:S01]  /*a5f0*/  STL [R1+0x13a8], R53 ;  /* 0x0013a83501007387 */ /* 0x000fe20000100800 */
[-C--:B0-----:R-:W-:Y:S02]  /*a600*/  LEA.HI.X.SX32 R52, R51, R0.reuse, 0x1, P4 ;  /* 0x0000000033347211 */ /* 0x081fe400020f0eff */
[----:B------:R-:W-:Y:S02]  /*a610*/  LEA.HI.X.SX32 R51, R48, R0, 0x1, P5 ;  /* 0x0000000030337211 */ /* 0x000fe400028f0eff */
[-C--:B-1----:R-:W-:Y:S01]  /*a620*/  LEA R50, P4, R37, R2.reuse, 0x1 ;  /* 0x0000000225327211 */ /* 0x082fe200078808ff */
[----:B------:R-:W-:Y:S01]  /*a630*/  STL [R1+0x1374], R52 ;  /* 0x0013743401007387 */ /* 0x000fe20000100800 */
[----:B------:R-:W-:-:S03]  /*a640*/  LEA R48, P5, R35, R2, 0x1 ;  /* 0x0000000223307211 */ /* 0x000fc600078a08ff */
[----:B------:R0:W-:Y:S04]  /*a650*/  STL [R1+0x13b0], R50 ;  /* 0x0013b03201007387 */ /* 0x0001e80000100800 */
[----:B------:R-:W-:Y:S04]  /*a660*/  STL [R1+0x137c], R51 ;  /* 0x00137c3301007387 */ /* 0x000fe80000100800 */
[----:B------:R1:W-:Y:S01]  /*a670*/  STL [R1+0x13b8], R48 ;  /* 0x0013b83001007387 */ /* 0x0003e20000100800 */
[----:B0-----:R-:W-:Y:S02]  /*a680*/  LEA.HI.X.SX32 R50, R47, R0, 0x1, P6 ;  /* 0x000000002f327211 */ /* 0x001fe400030f0eff */
[----:B------:R-:W-:-:S03]  /*a690*/  LEA R47, P6, R33, R2, 0x1 ;  /* 0x00000002212f7211 */ /* 0x000fc600078c08ff */
[----:B------:R-:W-:Y:S01]  /*a6a0*/  STL [R1+0x1384], R50 ;  /* 0x0013843201007387 */ /* 0x000fe20000100800 */
[----:B-1----:R-:W-:-:S03]  /*a6b0*/  LEA.HI.X.SX32 R48, R41, R0, 0x1, P0 ;  /* 0x0000000029307211 */ /* 0x002fc600000f0eff */
[----:B------:R0:W-:Y:S01]  /*a6c0*/  STL [R1+0x13c0], R47 ;  /* 0x0013c02f01007387 */ /* 0x0001e20000100800 */
[----:B------:R-:W-:-:S03]  /*a6d0*/  LEA R41, P0, R31, R2, 0x1 ;  /* 0x000000021f297211 */ /* 0x000fc600078008ff */
        /* <DEDUP_REMOVED lines=12> */
[----:B------:R0:W-:Y:S01]  /*a7a0*/  STL [R1+0x13a4], R40 ;  /* 0x0013a42801007387 */ /* 0x0001e20000100800 */
[----:B-1----:R-:W-:-:S03]  /*a7b0*/  LEA.HI.X.SX32 R39, R37, R0, 0x1, P4 ;  /* 0x0000000025277211 */ /* 0x002fc600020f0eff */
[----:B------:R1:W-:Y:S01]  /*a7c0*/  STL [R1+0x13e0], R38 ;  /* 0x0013e02601007387 */ /* 0x0003e20000100800 */
[----:B------:R-:W-:-:S03]  /*a7d0*/  LEA R37, P4, R24, R2, 0x1 ;  /* 0x0000000218257211 */ /* 0x000fc600078808ff */
[----:B------:R-:W-:Y:S01]  /*a7e0*/  STL [R1+0x13ac], R39 ;  /* 0x0013ac2701007387 */ /* 0x000fe20000100800 */
[----:B0-----:R-:W-:-:S03]  /*a7f0*/  CS2R R40, SRZ ;  /* 0x0000000000287805 */ /* 0x001fc6000001ff00 */
[----:B------:R0:W-:Y:S01]  /*a800*/  STL [R1+0x13e8], R37 ;  /* 0x0013e82501007387 */ /* 0x0001e20000100800 */
[----:B-1----:R-:W-:Y:S02]  /*a810*/  LEA.HI.X.SX32 R38, R35, R0, 0x1, P5 ;  /* 0x0000000023267211 */ /* 0x002fe400028f0eff */
[----:B------:R-:W-:-:S03]  /*a820*/  LEA R35, P5, R15, R2, 0x1 ;  /* 0x000000020f237211 */ /* 0x000fc600078a08ff */
[----:B------:R1:W-:Y:S01]  /*a830*/  STL [R1+0x13b4], R38 ;  /* 0x0013b42601007387 */ /* 0x0003e20000100800 */
[----:B0-----:R-:W-:-:S03]  /*a840*/  LEA.HI.X.SX32 R37, R33, R0, 0x1, P6 ;  /* 0x0000000021257211 */ /* 0x001fc600030f0eff */
[----:B------:R0:W-:Y:S01]  /*a850*/  STL [R1+0x13f0], R35 ;  /* 0x0013f02301007387 */ /* 0x0001e20000100800 */
[----:B------:R-:W-:-:S03]  /*a860*/  LEA R33, P6, R13, R2, 0x1 ;  /* 0x000000020d217211 */ /* 0x000fc600078c08ff */
[----:B------:R-:W-:Y:S01]  /*a870*/  STL [R1+0x13bc], R37 ;  /* 0x0013bc2501007387 */ /* 0x000fe20000100800 */
[----:B-1----:R-:W-:-:S03]  /*a880*/  CS2R R38, SRZ ;  /* 0x0000000000267805 */ /* 0x002fc6000001ff00 */
        /* <DEDUP_REMOVED lines=28> */
[----:B------:R-:W-:Y:S01]  /*aa50*/  STL [R1+0x13f4], R24 ;  /* 0x0013f41801007387 */ /* 0x000fe20000100800 */
[----:B0-----:R-:W-:-:S03]  /*aa60*/  LEA.HI.X.SX32 R15, R11, R0, 0x1, P0 ;  /* 0x000000000b0f7211 */ /* 0x001fc600000f0eff */
[----:B------:R0:W-:Y:S01]  /*aa70*/  STL [R1+0x1430], R13 ;  /* 0x0014300d01007387 */ /* 0x0001e20000100800 */
[----:B------:R-:W-:-:S03]  /*aa80*/  LEA R11, P0, R8, R2, 0x1 ;  /* 0x00000002080b7211 */ /* 0x000fc600078008ff */
[----:B------:R1:W-:Y:S04]  /*aa90*/  STL [R1+0x13fc], R15 ;  /* 0x0013fc0f01007387 */ /* 0x0003e80000100800 */
[----:B------:R2:W-:Y:S01]  /*aaa0*/  STL [R1+0x1438], R11 ;  /* 0x0014380b01007387 */ /* 0x0005e20000100800 */
[----:B0-----:R-:W-:Y:S02]  /*aab0*/  LEA.HI.X.SX32 R13, R9, R0, 0x1, P1 ;  /* 0x00000000090d7211 */ /* 0x001fe400008f0eff */
[----:B------:R-:W-:Y:S01]  /*aac0*/  LEA R9, P1, R10, R2, 0x1 ;  /* 0x000000020a097211 */ /* 0x000fe200078208ff */
[----:B-1----:R-:W-:Y:S02]  /*aad0*/  IMAD.SHL.U32 R15, R43, 0x40, RZ ;  /* 0x000000402b0f7824 */ /* 0x002fe400078e00ff */
[----:B------:R-:W-:Y:S01]  /*aae0*/  STL [R1+0x1404], R13 ;  /* 0x0014040d01007387 */ /* 0x000fe20000100800 */
[----:B--2---:R-:W-:-:S03]  /*aaf0*/  LEA.HI.X.SX32 R11, R7, R0, 0x1, P2 ;  /* 0x00000000070b7211 */ /* 0x004fc600010f0eff */
        /* <DEDUP_REMOVED lines=16> */
[----:B------:R1:W-:Y:S04]  /*ac00*/  STL [R1+0x1c58], R4 ;  /* 0x001c580401007387 */ /* 0x0003e80000100800 */
[----:B------:R2:W-:Y:S01]  /*ac10*/  STL [R1+0x142c], R3 ;  /* 0x00142c0301007387 */ /* 0x0005e20000100800 */
[----:B0-----:R-:W-:Y:S02]  /*ac20*/  LEA R5, P6, R27, R2, 0x1 ;  /* 0x000000021b057211 */ /* 0x001fe400078c08ff */
[----:B-1----:R-:W-:-:S03]  /*ac30*/  LEA.HI.X.SX32 R4, R8, R0, 0x1, P0 ;  /* 0x0000000008047211 */ /* 0x002fc600000f0eff */
[----:B------:R0:W-:Y:S01]  /*ac40*/  STL [R1+0x1c5c], R5 ;  /* 0x001c5c0501007387 */ /* 0x0001e20000100800 */
[----:B--2---:R-:W-:-:S03]  /*ac50*/  LEA R3, P0, R30, R2, 0x1 ;  /* 0x000000021e037211 */ /* 0x004fc600078008ff */
[----:B------:R1:W-:Y:S01]  /*ac60*/  STL [R1+0x1434], R4 ;  /* 0x0014340401007387 */ /* 0x0003e20000100800 */
[----:B------:R-:W-:-:S03]  /*ac70*/  LEA.HI.X.SX32 R6, R30, R0, 0x1, P0 ;  /* 0x000000001e067211 */ /* 0x000fc600000f0eff */
[----:B------:R2:W-:Y:S01]  /*ac80*/  STL [R1+0x1c60], R3 ;  /* 0x001c600301007387 */ /* 0x0005e20000100800 */
[----:B------:R-:W-:Y:S02]  /*ac90*/  CS2R R30, SRZ ;  /* 0x00000000001e7805 */ /* 0x000fe4000001ff00 */
[----:B0-----:R-:W-:Y:S01]  /*aca0*/  LEA.HI.X.SX32 R5, R10, R0, 0x1, P1 ;  /* 0x000000000a057211 */ /* 0x001fe200008f0eff */
[----:B------:R-:W-:Y:S01]  /*acb0*/  IMAD R10, R43, 0x3d, RZ ;  /* 0x0000003d2b0a7824 */ /* 0x000fe200078e02ff */
        /* <DEDUP_REMOVED lines=11> */
[----:B------:R-:W-:Y:S01]  /*ad70*/  STL [R1+0x1c44], R3 ;  /* 0x001c440301007387 */ /* 0x000fe20000100800 */
[-C--:B0-----:R-:W-:Y:S02]  /*ad80*/  LEA.HI.X.SX32 R5, R25, R0.reuse, 0x1, P5 ;  /* 0x0000000019057211 */ /* 0x081fe400028f0eff */
[----:B------:R-:W-:Y:S01]  /*ad90*/  CS2R R24, SRZ ;  /* 0x0000000000187805 */ /* 0x000fe2000001ff00 */
[----:B------:R0:W-:Y:S01]  /*ada0*/  STL [R1+0x1448], R2 ;  /* 0x0014480201007387 */ /* 0x0001e20000100800 */
[----:B-1----:R-:W-:Y:S02]  /*adb0*/  LEA.HI.X.SX32 R4, R27, R0, 0x1, P6 ;  /* 0x000000001b047211 */ /* 0x002fe400030f0eff */
[----:B------:R-:W-:Y:S01]  /*adc0*/  CS2R R26, SRZ ;  /* 0x00000000001a7805 */ /* 0x000fe2000001ff00 */
[----:B------:R1:W-:Y:S04]  /*add0*/  STL [R1+0x1c30], R5 ;  /* 0x001c300501007387 */ /* 0x0003e80000100800 */
[----:B------:R2:W-:Y:S01]  /*ade0*/  STL [R1+0x1c34], R4 ;  /* 0x001c340401007387 */ /* 0x0005e20000100800 */
[----:B0-----:R-:W-:-:S03]  /*adf0*/  IMAD.WIDE R2, R42, 0x2, R18 ;  /* 0x000000022a027825 */ /* 0x001fc600078e0212 */
[----:B------:R0:W-:Y:S01]  /*ae00*/  STL [R1+0x1c38], R6 ;  /* 0x001c380601007387 */ /* 0x0001e20000100800 */
[-C--:B-1----:R-:W-:Y:S02]  /*ae10*/  LEA.HI.X.SX32 R5, R32, R0.reuse, 0x1, P1 ;  /* 0x0000000020057211 */ /* 0x082fe400008f0eff */
[----:B------:R-:W-:Y:S02]  /*ae20*/  CS2R R32, SRZ ;  /* 0x0000000000207805 */ /* 0x000fe4000001ff00 */
[-C--:B--2---:R-:W-:Y:S01]  /*ae30*/  LEA.HI.X.SX32 R4, R34, R0.reuse, 0x1, P2 ;  /* 0x0000000022047211 */ /* 0x084fe200010f0eff */
[----:B------:R-:W-:Y:S01]  /*ae40*/  STL [R1+0x1c3c], R5 ;  /* 0x001c3c0501007387 */ /* 0x000fe20000100800 */
[----:B------:R-:W-:Y:S02]  /*ae50*/  LEA.HI.X.SX32 R0, R36, R0, 0x1, P3 ;  /* 0x0000000024007211 */ /* 0x000fe400018f0eff */
[----:B------:R-:W-:Y:S01]  /*ae60*/  CS2R R34, SRZ ;  /* 0x0000000000227805 */ /* 0x000fe2000001ff00 */
[----:B0-----:R-:W-:Y:S01]  /*ae70*/  IMAD.WIDE R6, R42, 0x2, R156 ;  /* 0x000000022a067825 */ /* 0x001fe200078e029c */
[----:B------:R0:W-:Y:S01]  /*ae80*/  STL [R1+0x1c40], R4 ;  /* 0x001c400401007387 */ /* 0x0001e20000100800 */
[----:B------:R-:W-:-:S03]  /*ae90*/  CS2R R36, SRZ ;  /* 0x0000000000247805 */ /* 0x000fc6000001ff00 */
[----:B------:R-:W-:Y:S04]  /*aea0*/  STL [R1+0x1454], R2 ;  /* 0x0014540201007387 */ /* 0x000fe80000100800 */
[----:B------:R1:W-:Y:S01]  /*aeb0*/  STL [R1+0x144c], R0 ;  /* 0x00144c0001007387 */ /* 0x0003e20000100800 */
[----:B0-----:R-:W-:-:S03]  /*aec0*/  IMAD.WIDE R4, R42, 0x2, R154 ;  /* 0x000000022a047825 */ /* 0x001fc600078e029a */
[----:B------:R0:W-:Y:S01]  /*aed0*/  STL [R1+0x1450], R3 ;  /* 0x0014500301007387 */ /* 0x0001e20000100800 */
[----:B-1----:R-:W-:Y:S02]  /*aee0*/  IMAD R0, R43, 0x3e, RZ ;  /* 0x0000003e2b007824 */ /* 0x002fe400078e02ff */
[----:B0-----:R-:W-:-:S04]  /*aef0*/  IMAD.WIDE R2, R42, 0x2, R152 ;  /* 0x000000022a027825 */ /* 0x001fc800078e0298 */
[C---:B------:R-:W-:Y:S01]  /*af00*/  IMAD.WIDE R8, R0.reuse, 0x2, R18 ;  /* 0x0000000200087825 */ /* 0x040fe200078e0212 */
[----:B------:R-:W-:Y:S04]  /*af10*/  STL [R1+0x145c], R2 ;  /* 0x00145c0201007387 */ /* 0x000fe80000100800 */
[----:B------:R0:W-:Y:S04]  /*af20*/  STL [R1+0x1458], R3 ;  /* 0x0014580301007387 */ /* 0x0001e80000100800 */
[----:B------:R-:W-:Y:S04]  /*af30*/  STL [R1+0x1464], R4 ;  /* 0x0014640401007387 */ /* 0x000fe80000100800 */
[----:B------:R1:W-:Y:S01]  /*af40*/  STL [R1+0x1460], R5 ;  /* 0x0014600501007387 */ /* 0x0003e20000100800 */
[----:B0-----:R-:W-:-:S03]  /*af50*/  IMAD.WIDE R2, R0, 0x2, R152 ;  /* 0x0000000200027825 */ /* 0x001fc600078e0298 */
[----:B------:R-:W-:Y:S04]  /*af60*/  STL [R1+0x146c], R6 ;  /* 0x00146c0601007387 */ /* 0x000fe80000100800 */
[----:B------:R0:W-:Y:S01]  /*af70*/  STL [R1+0x1468], R7 ;  /* 0x0014680701007387 */ /* 0x0001e20000100800 */
[----:B-1----:R-:W-:-:S03]  /*af80*/  IMAD.WIDE R4, R0, 0x2, R154 ;  /* 0x0000000200047825 */ /* 0x002fc600078e029a */
[----:B------:R-:W-:Y:S04]  /*af90*/  STL [R1+0x1474], R8 ;  /* 0x0014740801007387 */ /* 0x000fe80000100800 */
[----:B------:R1:W-:Y:S01]  /*afa0*/  STL [R1+0x1470], R9 ;  /* 0x0014700901007387 */ /* 0x0003e20000100800 */
[----:B0-----:R-:W-:-:S03]  /*afb0*/  IMAD.WIDE R6, R0, 0x2, R156 ;  /* 0x0000000200067825 */ /* 0x001fc600078e029c */
[----:B------:R-:W-:Y:S01]  /*afc0*/  STL [R1+0x147c], R2 ;  /* 0x00147c0201007387 */ /* 0x000fe20000100800 */
[----:B------:R-:W-:-:S03]  /*afd0*/  IMAD R0, R43, 0x3c, RZ ;  /* 0x0000003c2b007824 */ /* 0x000fc600078e02ff */
[----:B------:R0:W-:Y:S01]  /*afe0*/  STL [R1+0x1478], R3 ;  /* 0x0014780301007387 */ /* 0x0001e20000100800 */
[----:B-1----:R-:W-:-:S03]  /*aff0*/  IMAD.WIDE R8, R10, 0x2, R18 ;  /* 0x000000020a087825 */ /* 0x002fc600078e0212 */
        /* <DEDUP_REMOVED lines=361> */
[----:B------:R-:W-:-:S03]  /*c690*/  IMAD.SHL.U32 R0, R43, 0x20, RZ ;  /* 0x000000202b007824 */ /* 0x000fc600078e00ff */
        /* <DEDUP_REMOVED lines=397> */
[----:B------:R1:W-:Y:S04]  /*df70*/  STL [R1+0x1bd4], R8 ;  /* 0x001bd40801007387 */ /* 0x0003e80000100800 */
[----:B------:R-:W-:Y:S01]  /*df80*/  STL [R1+0x1bd0], R9 ;  /* 0x001bd00901007387 */ /* 0x000fe20000100800 */
[----:B0-----:R-:W-:-:S03]  /*df90*/  IMAD.WIDE R6, R10, 0x2, R156 ;  /* 0x000000020a067825 */ /* 0x001fc600078e029c */
[----:B------:R-:W-:Y:S01]  /*dfa0*/  STL [R1+0x1bdc], R2 ;  /* 0x001bdc0201007387 */ /* 0x000fe20000100800 */
[----:B-1----:R-:W-:-:S03]  /*dfb0*/  IMAD.SHL.U32 R8, R43, 0x2, RZ ;  /* 0x000000022b087824 */ /* 0x002fc600078e00ff */
        /* <DEDUP_REMOVED lines=11> */
[----:B------:R-:W-:-:S03]  /*e070*/  IMAD.WIDE R8, R8, 0x2, R156 ;  /* 0x0000000208087825 */ /* 0x000fc600078e029c */
[----:B------:R0:W-:Y:S01]  /*e080*/  STL [R1+0x1bf8], R5 ;  /* 0x001bf80501007387 */ /* 0x0001e20000100800 */
[----:B-1----:R-:W-:-:S03]  /*e090*/  IMAD.WIDE R2, R43, 0x2, R18 ;  /* 0x000000022b027825 */ /* 0x002fc600078e0212 */
[----:B------:R-:W-:Y:S04]  /*e0a0*/  STL [R1+0x1c04], R6 ;  /* 0x001c040601007387 */ /* 0x000fe80000100800 */
[----:B------:R1:W-:Y:S01]  /*e0b0*/  STL [R1+0x1c00], R7 ;  /* 0x001c000701007387 */ /* 0x0003e20000100800 */
[----:B0-----:R-:W-:-:S03]  /*e0c0*/  IMAD.WIDE R4, R43, 0x2, R152 ;  /* 0x000000022b047825 */ /* 0x001fc600078e0298 */
[----:B------:R-:W-:Y:S04]  /*e0d0*/  STL [R1+0x1c0c], R8 ;  /* 0x001c0c0801007387 */ /* 0x000fe80000100800 */
[----:B------:R-:W-:Y:S01]  /*e0e0*/  STL [R1+0x1c08], R9 ;  /* 0x001c080901007387 */ /* 0x000fe20000100800 */
[----:B-1----:R-:W-:-:S03]  /*e0f0*/  IMAD.WIDE R6, R43, 0x2, R154 ;  /* 0x000000022b067825 */ /* 0x002fc600078e029a */
[----:B------:R-:W-:Y:S04]  /*e100*/  STL [R1+0x1c14], R2 ;  /* 0x001c140201007387 */ /* 0x000fe80000100800 */
[----:B------:R0:W-:Y:S04]  /*e110*/  STL [R1+0x1c10], R3 ;  /* 0x001c100301007387 */ /* 0x0001e80000100800 */
[----:B------:R-:W-:Y:S04]  /*e120*/  STL [R1+0x1c1c], R4 ;  /* 0x001c1c0401007387 */ /* 0x000fe80000100800 */
[----:B------:R-:W-:Y:S01]  /*e130*/  STL [R1+0x1c18], R5 ;  /* 0x001c180501007387 */ /* 0x000fe20000100800 */
[----:B0-----:R-:W-:Y:S01]  /*e140*/  IMAD.WIDE R2, R43, 0x2, R156 ;  /* 0x000000022b027825 */ /* 0x001fe200078e029c */
[----:B------:R-:W-:-:S02]  /*e150*/  CS2R R42, SRZ ;  /* 0x00000000002a7805 */ /* 0x000fc4000001ff00 */
[----:B------:R-:W-:Y:S04]  /*e160*/  STL [R1+0x1c24], R6 ;  /* 0x001c240601007387 */ /* 0x000fe80000100800 */
[----:B------:R-:W-:Y:S04]  /*e170*/  STL [R1+0x1c20], R7 ;  /* 0x001c200701007387 */ /* 0x000fe80000100800 */
[----:B------:R0:W-:Y:S04]  /*e180*/  STL [R1+0x1c2c], R2 ;  /* 0x001c2c0201007387 */ /* 0x0001e80000100800 */
[----:B------:R1:W-:Y:S04]  /*e190*/  STL [R1+0x1c28], R3 ;  /* 0x001c280301007387 */ /* 0x0003e80000100800 */
[----:B------:R-:W-:Y:S04]  /*e1a0*/  STL [R1+0xe8c], RZ ;  /* 0x000e8cff01007387 */ /* 0x000fe80000100800 */
[----:B------:R-:W-:Y:S01]  /*e1b0*/  STL [R1+0xc00], RZ ;  /* 0x000c00ff01007387 */ /* 0x000fe20000100800 */
[----:B0-----:R-:W-:-:S03]  /*e1c0*/  SHF.R.S32.HI R2, RZ, 0x1f, R49 ;  /* 0x0000001fff027819 */ /* 0x001fc60000011431 */
[----:B------:R-:W-:Y:S04]  /*e1d0*/  STL [R1+0xc04], RZ ;  /* 0x000c04ff01007387 */ /* 0x000fe80000100800 */
        /* <DEDUP_REMOVED lines=766> */
[----:B------:R-:W-:Y:S04]  /*111c0*/  STL [R1], RZ ;  /* 0x000000ff01007387 */ /* 0x000fe80000100800 */
        /* <DEDUP_REMOVED lines=127> */
[----:B------:R-:W2:Y:S01]  /*119c0*/  LDL R90, [R1+0x1c8c] ;  /* 0x001c8c00015a7983 */ /* 0x000ea20000100800 */
[----:B-1----:R-:W-:Y:S01]  /*119d0*/  SHF.R.S32.HI R3, RZ, 0x6, R46 ;  /* 0x00000006ff037819 */ /* 0x002fe2000001142e */
[----:B------:R-:W-:Y:S01]  /*119e0*/  UIADD3.64 UR14, UR4, 0x180, URZ ;  /* 0x00000180040e7897 */ /* 0x000fe2000fffe03f */
[C---:B------:R-:W-:Y:S01]  /*119f0*/  LOP3.LUT R13, R44.reuse, 0x10, RZ, 0x3c, !PT ;  /* 0x000000102c0d7812 */ /* 0x040fe200078e3cff */
[----:B------:R-:W-:Y:S01]  /*11a00*/  UIADD3.64 UR10, UR4, 0x200, URZ ;  /* 0x00000200040a7897 */ /* 0x000fe2000fffe03f */
[C---:B------:R-:W-:Y:S01]  /*11a10*/  LOP3.LUT R12, R44.reuse, 0x20, RZ, 0x3c, !PT ;  /* 0x000000202c0c7812 */ /* 0x040fe200078e3cff */
[----:B------:R0:W-:Y:S01]  /*11a20*/  STL [R1+0x1c94], R3 ;  /* 0x001c940301007387 */ /* 0x0001e20000100800 */
[C---:B------:R-:W-:Y:S01]  /*11a30*/  LOP3.LUT R11, R44.reuse, 0x30, RZ, 0x3c, !PT ;  /* 0x000000302c0b7812 */ /* 0x040fe200078e3cff */
[----:B------:R-:W-:Y:S01]  /*11a40*/  UIADD3.64 UR14, UR4, 0x280, URZ ;  /* 0x00000280040e7897 */ /* 0x000fe2000fffe03f */
[C---:B------:R-:W-:Y:S01]  /*11a50*/  LOP3.LUT R10, R44.reuse, 0x40, RZ, 0x3c, !PT ;  /* 0x000000402c0a7812 */ /* 0x040fe200078e3cff */
[----:B------:R-:W-:Y:S01]  /*11a60*/  UIADD3.64 UR10, UR4, 0x300, URZ ;  /* 0x00000300040a7897 */ /* 0x000fe2000fffe03f */
[C---:B------:R-:W-:Y:S01]  /*11a70*/  LOP3.LUT R9, R44.reuse, 0x50, RZ, 0x3c, !PT ;  /* 0x000000502c097812 */ /* 0x040fe200078e3cff */
[----:B------:R-:W-:Y:S01]  /*11a80*/  UIADD3.64 UR14, UR4, 0x380, URZ ;  /* 0x00000380040e7897 */ /* 0x000fe2000fffe03f */
[C---:B------:R-:W-:Y:S01]  /*11a90*/  LOP3.LUT R8, R44.reuse, 0x60, RZ, 0x3c, !PT ;  /* 0x000000602c087812 */ /* 0x040fe200078e3cff */
[----:B------:R-:W-:Y:S01]  /*11aa0*/  UIADD3.64 UR10, UR4, 0x400, URZ ;  /* 0x00000400040a7897 */ /* 0x000fe2000fffe03f */
[----:B------:R-:W-:Y:S01]  /*11ab0*/  LOP3.LUT R7, R44, 0x70, RZ, 0x3c, !PT ;  /* 0x000000702c077812 */ /* 0x000fe200078e3cff */
[----:B------:R-:W-:Y:S01]  /*11ac0*/  UIADD3.64 UR14, UR4, 0x480, URZ ;  /* 0x00000480040e7897 */ /* 0x000fe2000fffe03f */
[C---:B------:R-:W-:Y:S01]  /*11ad0*/  LOP3.LUT R23, R45.reuse, 0x20, RZ, 0x3c, !PT ;  /* 0x000000202d177812 */ /* 0x040fe200078e3cff */
[----:B------:R-:W-:Y:S01]  /*11ae0*/  UIADD3.64 UR10, UR4, 0x500, URZ ;  /* 0x00000500040a7897 */ /* 0x000fe2000fffe03f */
[C---:B------:R-:W-:Y:S01]  /*11af0*/  LOP3.LUT R46, R45.reuse, 0x40, RZ, 0x3c, !PT ;  /* 0x000000402d2e7812 */ /* 0x040fe200078e3cff */
[----:B------:R-:W-:Y:S01]  /*11b00*/  UIADD3.64 UR14, UR4, 0x580, URZ ;  /* 0x00000580040e7897 */ /* 0x000fe2000fffe03f */
[----:B0-----:R-:W-:Y:S01]  /*11b10*/  LOP3.LUT R3, R45, 0x60, RZ, 0x3c, !PT ;  /* 0x000000602d037812 */ /* 0x001fe200078e3cff */
[----:B------:R-:W-:Y:S01]  /*11b20*/  UIADD3.64 UR10, UR4, 0x600, URZ ;  /* 0x00000600040a7897 */ /* 0x000fe2000fffe03f */
[----:B------:R-:W-:Y:S01]  /*11b30*/  SHF.R.S32.HI R0, RZ, 0x1f, R15 ;  /* 0x0000001fff007819 */ /* 0x000fe2000001140f */
[C---:B------:R-:W-:Y:S01]  /*11b40*/  IMAD.SHL.U32 R158, R49.reuse, 0x2, RZ ;  /* 0x00000002319e7824 */ /* 0x040fe200078e00ff */
[----:B------:R-:W-:Y:S01]  /*11b50*/  SHF.L.U64.HI R2, R49, 0x1, R2 ;  /* 0x0000000131027819 */ /* 0x000fe20000010202 */
[----:B------:R-:W-:Y:S01]  /*11b60*/  UIADD3.64 UR14, UR4, 0x680, URZ ;  /* 0x00000680040e7897 */ /* 0x000fe2000fffe03f */
[C---:B------:R-:W-:Y:S01]  /*11b70*/  SHF.L.U64.HI R0, R15.reuse, 0x1, R0 ;  /* 0x000000010f007819 */ /* 0x040fe20000010200 */
[----:B------:R-:W-:Y:S01]  /*11b80*/  UIADD3.64 UR10, UR4, 0x700, URZ ;  /* 0x00000700040a7897 */ /* 0x000fe2000fffe03f */
[----:B------:R-:W-:Y:S01]  /*11b90*/  IMAD.SHL.U32 R15, R15, 0x2, RZ ;  /* 0x000000020f0f7824 */ /* 0x000fe200078e00ff */
[----:B------:R-:W-:Y:S01]  /*11ba0*/  UIADD3.64 UR14, UR4, 0x780, URZ ;  /* 0x00000780040e7897 */ /* 0x000fe2000fffe03f */
[----:B------:R-:W-:Y:S01]  /*11bb0*/  CS2R R48, SRZ ;  /* 0x0000000000307805 */ /* 0x000fe2000001ff00 */
[----:B------:R-:W-:Y:S01]  /*11bc0*/  UIADD3.64 UR10, UR4, 0x800, URZ ;  /* 0x00000800040a7897 */ /* 0x000fe2000fffe03f */
        /* <DEDUP_REMOVED lines=50> */
[----:B------:R-:W-:Y:S02]  /*11ef0*/  UIADD3.64 UR14, UR4, 0x880, URZ ;  /* 0x00000880040e7897 */ /* 0x000fe4000fffe03f */
[----:B------:R-:W-:Y:S02]  /*11f00*/  UIADD3.64 UR10, UR4, 0x900, URZ ;  /* 0x00000900040a7897 */ /* 0x000fe4000fffe03f */
[----:B------:R-:W-:Y:S02]  /*11f10*/  UIADD3.64 UR14, UR4, 0x980, URZ ;  /* 0x00000980040e7897 */ /* 0x000fe4000fffe03f */
[----:B------:R-:W-:Y:S02]  /*11f20*/  UIADD3.64 UR10, UR4, 0xa00, URZ ;  /* 0x00000a00040a7897 */ /* 0x000fe4000fffe03f */
[----:B------:R-:W-:Y:S02]  /*11f30*/  UIADD3.64 UR8, UR4, 0x80, URZ ;  /* 0x0000008004087897 */ /* 0x000fe4000fffe03f */
[----:B------:R-:W-:-:S02]  /*11f40*/  UIADD3.64 UR12, UR4, 0x100, URZ ;  /* 0x00000100040c7897 */ /* 0x000fc4000fffe03f */
[----:B------:R-:W-:Y:S02]  /*11f50*/  UIADD3.64 UR20, UR4, 0xa80, URZ ;  /* 0x00000a8004147897 */ /* 0x000fe4000fffe03f */
[----:B------:R-:W-:Y:S02]  /*11f60*/  UIADD3.64 UR24, UR4, 0xb00, URZ ;  /* 0x00000b0004187897 */ /* 0x000fe4000fffe03f */
[----:B------:R-:W-:Y:S01]  /*11f70*/  UIADD3.64 UR28, UR4, 0xb80, URZ ;  /* 0x00000b80041c7897 */ /* 0x000fe2000fffe03f */
[----:B------:R-:W-:Y:S01]  /*11f80*/  UMOV UR19, 0x40000040 ;  /* 0x4000004000137882 */ /* 0x000fe20000000000 */
[----:B------:R-:W-:Y:S02]  /*11f90*/  UIADD3.64 UR32, UR4, 0xc00, URZ ;  /* 0x00000c0004207897 */ /* 0x000fe4000fffe03f */
[----:B------:R-:W-:Y:S02]  /*11fa0*/  UIADD3.64 UR36, UR4, 0xc80, URZ ;  /* 0x00000c8004247897 */ /* 0x000fe4000fffe03f */
[----:B------:R-:W-:-:S02]  /*11fb0*/  UIADD3.64 UR40, UR4, 0xd00, URZ ;  /* 0x00000d0004287897 */ /* 0x000fc4000fffe03f */
[----:B------:R-:W-:Y:S02]  /*11fc0*/  UIADD3.64 UR44, UR4, 0xd80, URZ ;  /* 0x00000d80042c7897 */ /* 0x000fe4000fffe03f */
[----:B------:R-:W-:Y:S02]  /*11fd0*/  UIADD3.64 UR48, UR4, 0xe00, URZ ;  /* 0x00000e0004307897 */ /* 0x000fe4000fffe03f */
[----:B------:R-:W-:Y:S02]  /*11fe0*/  UIADD3.64 UR52, UR4, 0xe80, URZ ;  /* 0x00000e8004347897 */ /* 0x000fe4000fffe03f */
[----:B------:R-:W-:Y:S02]  /*11ff0*/  UIADD3.64 UR56, UR4, 0xf00, URZ ;  /* 0x00000f0004387897 */ /* 0x000fe4000fffe03f */
[----:B------:R-:W-:Y:S02]  /*12000*/  UIADD3.64 UR10, UR6, 0x2, URZ ;  /* 0x00000002060a7897 */ /* 0x000fe4000fffe03f */
[----:B------:R-:W-:Y:S01]  /*12010*/  UIADD3.64 UR14, UR6, 0x4, URZ ;  /* 0x00000004060e7897 */ /* 0x000fe2000fffe03f */
[----:B--2---:R-:W-:-:S02]  /*12020*/  IMAD.IADD R14, R90, 0x1, R44 ;  /* 0x000000015a0e7824 */ /* 0x004fc400078e022c */
[C---:B------:R-:W-:Y:S01]  /*12030*/  IMAD.IADD R6, R90.reuse, 0x1, R45 ;  /* 0x000000015a067824 */ /* 0x040fe200078e022d */
[----:B------:R-:W-:Y:S01]  /*12040*/  CS2R R44, SRZ ;  /* 0x00000000002c7805 */ /* 0x000fe2000001ff00 */
[C---:B------:R-:W-:Y:S02]  /*12050*/  IMAD.IADD R13, R90.reuse, 0x1, R13 ;  /* 0x000000015a0d7824 */ /* 0x040fe400078e020d */
[C---:B------:R-:W-:Y:S02]  /*12060*/  IMAD.IADD R12, R90.reuse, 0x1, R12 ;  /* 0x000000015a0c7824 */ /* 0x040fe400078e020c */
[C---:B------:R-:W-:Y:S02]  /*12070*/  IMAD.IADD R11, R90.reuse, 0x1, R11 ;  /* 0x000000015a0b7824 */ /* 0x040fe400078e020b */
[C---:B------:R-:W-:Y:S02]  /*12080*/  IMAD.IADD R10, R90.reuse, 0x1, R10 ;  /* 0x000000015a0a7824 */ /* 0x040fe400078e020a */
[----:B------:R-:W-:-:S02]  /*12090*/  IMAD.IADD R9, R90, 0x1, R9 ;  /* 0x000000015a097824 */ /* 0x000fc400078e0209 */
[C---:B------:R-:W-:Y:S02]  /*120a0*/  IMAD.IADD R8, R90.reuse, 0x1, R8 ;  /* 0x000000015a087824 */ /* 0x040fe400078e0208 */
[C---:B------:R-:W-:Y:S02]  /*120b0*/  IMAD.IADD R7, R90.reuse, 0x1, R7 ;  /* 0x000000015a077824 */ /* 0x040fe400078e0207 */
[C---:B------:R-:W-:Y:S02]  /*120c0*/  IMAD.IADD R5, R90.reuse, 0x1, R23 ;  /* 0x000000015a057824 */ /* 0x040fe400078e0217 */
[C---:B------:R-:W-:Y:S01]  /*120d0*/  IMAD.IADD R4, R90.reuse, 0x1, R46 ;  /* 0x000000015a047824 */ /* 0x040fe200078e022e */
[----:B------:R-:W-:Y:S01]  /*120e0*/  CS2R R46, SRZ ;  /* 0x00000000002e7805 */ /* 0x000fe2000001ff00 */
[----:B------:R-:W-:Y:S01]  /*120f0*/  IMAD.IADD R3, R90, 0x1, R3 ;  /* 0x000000015a037824 */ /* 0x000fe200078e0203 */
[----:B------:R-:W-:-:S07]  /*12100*/  CS2R R90, SRZ ;  /* 0x00000000005a7805 */ /* 0x000fce000001ff00 */
.L_x_1:
[----:B-----5:R-:W-:Y:S01]  /*12110*/  STL [R1+0x2688], R14 ;  /* 0x0026880e01007387 */ /* 0x020fe20000100800 */
[----:B------:R-:W0:Y:S03]  /*12120*/  LDC R23, c[0x0][0x230] ;  /* 0x00008c00ff177b82 */ /* 0x000e260000000800 */
[----:B------:R-:W-:Y:S04]  /*12130*/  STL [R1+0x2644], R13 ;  /* 0x0026440d01007387 */ /* 0x000fe80000100800 */
        /* <DEDUP_REMOVED lines=11> */
[----:B------:R-:W-:Y:S04]  /*121f0*/  STL.64 [R1+0x1f60], R150 ;  /* 0x001f609601007387 */ /* 0x000fe80000100a00 */
        /* <DEDUP_REMOVED lines=34> */
[----:B------:R-:W-:Y:S04]  /*12420*/  STL [R1+0x2594], R82 ;  /* 0x0025945201007387 */ /* 0x000fe80000100800 */
[----:B------:R-:W-:Y:S04]  /*12430*/  STL.64 [R1+0x1e48], R80 ;  /* 0x001e485001007387 */ /* 0x000fe80000100a00 */
[----:B------:R-:W-:Y:S04]  /*12440*/  STL [R1+0x259c], R80 ;  /* 0x00259c5001007387 */ /* 0x000fe80000100800 */
        /* <DEDUP_REMOVED lines=50> */
[----:B------:R-:W-:Y:S04]  /*12770*/  STL.64 [R1+0x1db8], R44 ;  /* 0x001db82c01007387 */ /* 0x000fe80000100a00 */
[----:B------:R1:W-:Y:S04]  /*12780*/  STL.64 [R1+0x1db0], R42 ;  /* 0x001db02a01007387 */ /* 0x0003e80000100a00 */
[----:B-1----:R-:W0:Y:S01]  /*12790*/  LDL R43, [R1+0xe8c] ;  /* 0x000e8c00012b7983 */ /* 0x002e220000100800 */
[----:B------:R-:W-:-:S03]  /*127a0*/  PRMT R14, RZ, 0x7610, R14 ;  /* 0x00007610ff0e7816 */ /* 0x000fc6000000000e */
[----:B------:R-:W-:Y:S04]  /*127b0*/  STL.64 [R1+0x1da8], R40 ;  /* 0x001da82801007387 */ /* 0x000fe80000100a00 */
[----:B------:R-:W-:Y:S04]  /*127c0*/  STL.64 [R1+0x1da0], R38 ;  /* 0x001da02601007387 */ /* 0x000fe80000100a00 */
[----:B------:R-:W-:Y:S04]  /*127d0*/  STL.64 [R1+0x1d98], R36 ;  /* 0x001d982401007387 */ /* 0x000fe80000100a00 */
[----:B------:R-:W-:Y:S04]  /*127e0*/  STL.64 [R1+0x1d90], R34 ;  /* 0x001d902201007387 */ /* 0x000fe80000100a00 */
[----:B------:R-:W-:Y:S04]  /*127f0*/  STL.64 [R1+0x1d88], R32 ;  /* 0x001d882001007387 */ /* 0x000fe80000100a00 */
[----:B------:R1:W-:Y:S04]  /*12800*/  STL.64 [R1+0x1d80], R30 ;  /* 0x001d801e01007387 */ /* 0x0003e80000100a00 */
[----:B------:R-:W-:Y:S04]  /*12810*/  STL.64 [R1+0x1d78], R28 ;  /* 0x001d781c01007387 */ /* 0x000fe80000100a00 */
[----:B------:R-:W-:Y:S01]  /*12820*/  STL.64 [R1+0x1d70], R26 ;  /* 0x001d701a01007387 */ /* 0x000fe20000100a00 */
[----:B------:R-:W-:-:S03]  /*12830*/  MOV R151, UR49 ;  /* 0x0000003100977c02 */ /* 0x000fc60008000f00 */
[----:B------:R-:W-:Y:S01]  /*12840*/  STL.64 [R1+0x1d68], R24 ;  /* 0x001d681801007387 */ /* 0x000fe20000100a00 */
[----:B0-----:R-:W-:-:S03]  /*12850*/  IMAD R23, R43, -0x40, R23 ;  /* 0xffffffc02b177824 */ /* 0x001fc600078e0217 */
[----:B------:R-:W2:Y:S01]  /*12860*/  LDL.LU R158, [R1+0x1478] ;  /* 0x00147800019e7983 */ /* 0x000ea20000300800 */
[----:B-1----:R-:W-:Y:S02]  /*12870*/  PRMT R30, RZ, 0x7610, R30 ;  /* 0x00007610ff1e7816 */ /* 0x002fe4000000001e */
[----:B------:R-:W-:Y:S01]  /*12880*/  MOV R150, UR48 ;  /* 0x0000003000967c02 */ /* 0x000fe20008000f00 */
[----:B------:R-:W-:Y:S01]  /*12890*/  STL [R1+0x1d4c], R2 ;  /* 0x001d4c0201007387 */ /* 0x000fe20000100800 */
[----:B------:R-:W-:Y:S02]  /*128a0*/  ISETP.GT.AND P0, PT, R23, RZ, PT ;  /* 0x000000ff1700720c */ /* 0x000fe40003f04270 */
[----:B------:R-:W-:Y:S01]  /*128b0*/  MOV R149, UR53 ;  /* 0x0000003500957c02 */ /* 0x000fe20008000f00 */
[----:B------:R-:W-:Y:S01]  /*128c0*/  STL [R1+0x1ca8], R22 ;  /* 0x001ca81601007387 */ /* 0x000fe20000100800 */
[----:B------:R-:W-:Y:S02]  /*128d0*/  MOV R148, UR52 ;  /* 0x0000003400947c02 */ /* 0x000fe40008000f00 */
[----:B------:R-:W-:Y:S01]  /*128e0*/  MOV R147, UR57 ;  /* 0x0000003900937c02 */ /* 0x000fe20008000f00 */
[----:B------:R-:W-:Y:S01]  /*128f0*/  STL [R1+0x1ca4], R21 ;  /* 0x001ca41501007387 */ /* 0x000fe20000100800 */
[----:B------:R-:W-:-:S02]  /*12900*/  MOV R146, UR56 ;  /* 0x0000003800927c02 */ /* 0x000fc40008000f00 */
[----:B------:R-:W-:Y:S01]  /*12910*/  PRMT R160, RZ, 0x7610, R160 ;  /* 0x00007610ffa07816 */ /* 0x000fe200000000a0 */
[----:B------:R-:W-:Y:S01]  /*12920*/  STL [R1+0x1ca0], R20 ;  /* 0x001ca01401007387 */ /* 0x000fe20000100800 */
[----:B------:R-:W-:Y:S02]  /*12930*/  PRMT R161, RZ, 0x7610, R161 ;  /* 0x00007610ffa17816 */ /* 0x000fe400000000a1 */
[----:B------:R-:W-:Y:S01]  /*12940*/  ISETP.GT.AND P1, PT, R23, 0x1, PT ;  /* 0x000000011700780c */ /* 0x000fe20003f24270 */
[----:B------:R-:W3:Y:S04]  /*12950*/  @P0 LDG.E.U16 R14, desc[UR60][R156.64] ;  /* 0x0000003c9c0e0981 */ /* 0x000ee8000c1e1500 */
[----:B------:R-:W-:Y:S04]  /*12960*/  STL [R1+0x1c9c], R17 ;  /* 0x001c9c1101007387 */ /* 0x000fe80000100800 */
[----:B------:R-:W-:Y:S04]  /*12970*/  STL [R1+0x1c98], R16 ;  /* 0x001c981001007387 */ /* 0x000fe80000100800 */
[----:B------:R-:W-:Y:S04]  /*12980*/  STL [R1+0x2628], R151 ;  /* 0x0026289701007387 */ /* 0x000fe80000100800 */
[----:B------:R-:W4:Y:S04]  /*12990*/  @P0 LDG.E.U16 R30, desc[UR60][R154.64] ;  /* 0x0000003c9a1e0981 */ /* 0x000f28000c1e1500 */
[----:B------:R-:W-:Y:S04]  /*129a0*/  STL [R1+0x262c], R150 ;  /* 0x00262c9601007387 */ /* 0x000fe80000100800 */
[----:B------:R-:W-:Y:S04]  /*129b0*/  STL [R1+0x2630], R149 ;  /* 0x0026309501007387 */ /* 0x000fe80000100800 */
[----:B------:R-:W-:Y:S04]  /*129c0*/  STL [R1+0x2634], R148 ;  /* 0x0026349401007387 */ /* 0x000fe80000100800 */
[----:B------:R-:W-:Y:S04]  /*129d0*/  STL [R1+0x2638], R147 ;  /* 0x0026389301007387 */ /* 0x000fe80000100800 */
[----:B------:R-:W-:Y:S04]  /*129e0*/  STL [R1+0x263c], R146 ;  /* 0x00263c9201007387 */ /* 0x000fe80000100800 */
[----:B------:R-:W2:Y:S04]  /*129f0*/  @P0 LDG.E.U16 R160, desc[UR60][R18.64] ;  /* 0x0000003c12a00981 */ /* 0x000ea8000c1e1500 */
[----:B------:R-:W2:Y:S04]  /*12a00*/  @P0 LDG.E.U16 R161, desc[UR60][R152.64] ;  /* 0x0000003c98a10981 */ /* 0x000ea8000c1e1500 */
[----:B---3--:R0:W-:Y:S04]  /*12a10*/  STL [R1+0xff4], R14 ;  /* 0x000ff40e01007387 */ /* 0x0081e80000100800 */
[----:B0-----:R-:W3:Y:S04]  /*12a20*/  LDL R14, [R1+0x1c2c] ;  /* 0x001c2c00010e7983 */ /* 0x001ee80000100800 */
[----:B------:R-:W-:Y:S04]  /*12a30*/  STL [R1+0x2648], R156 ;  /* 0x0026489c01007387 */ /* 0x000fe80000100800 */
[----:B------:R0:W-:Y:S04]  /*12a40*/  STL [R1+0x2640], R157 ;  /* 0x0026409d01007387 */ /* 0x0001e80000100800 */
[----:B------:R-:W3:Y:S04]  /*12a50*/  LDL R43, [R1+0x1c28] ;  /* 0x001c2800012b7983 */ /* 0x000ee80000100800 */
[----:B------:R-:W3:Y:S04]  /*12a60*/  LDL R40, [R1+0x1c20] ;  /* 0x001c200001287983 */ /* 0x000ee80000100800 */
[----:B----4-:R1:W-:Y:S01]  /*12a70*/  STL [R1+0xff0], R30 ;  /* 0x000ff01e01007387 */ /* 0x0103e20000100800 */
[----:B0-----:R-:W-:-:S03]  /*12a80*/  PRMT R157, RZ, 0x7610, R157 ;  /* 0x00007610ff9d7816 */ /* 0x001fc6000000009d */
[----:B-1----:R-:W4:Y:S04]  /*12a90*/  LDL R30, [R1+0x1c24] ;  /* 0x001c2400011e7983 */ /* 0x002f280000100800 */
[----:B------:R-:W-:Y:S04]  /*12aa0*/  STL [R1+0x2650], R154 ;  /* 0x0026509a01007387 */ /* 0x000fe80000100800 */
[----:B------:R-:W-:Y:S04]  /*12ab0*/  STL [R1+0x264c], R155 ;  /* 0x00264c9b01007387 */ /* 0x000fe80000100800 */
[----:B------:R-:W-:Y:S04]  /*12ac0*/  STL [R1+0x2658], R152 ;  /* 0x0026589801007387 */ /* 0x000fe80000100800 */
[----:B------:R-:W-:Y:S04]  /*12ad0*/  STL [R1+0x2654], R153 ;  /* 0x0026549901007387 */ /* 0x000fe80000100800 */
[----:B------:R-:W-:Y:S04]  /*12ae0*/  STL [R1+0x2660], R18 ;  /* 0x0026601201007387 */ /* 0x000fe80000100800 */
[----:B------:R-:W-:Y:S04]  /*12af0*/  STL [R1+0x265c], R19 ;  /* 0x00265c1301007387 */ /* 0x000fe80000100800 */
[----:B--2---:R3:W-:Y:S04]  /*12b00*/  STL [R1+0xfe8], R160 ;  /* 0x000fe8a001007387 */ /* 0x0047e80000100800 */
[----:B------:R0:W-:Y:S01]  /*12b10*/  STL [R1+0xfec], R161 ;  /* 0x000feca101007387 */ /* 0x0001e20000100800 */
[----:B---3--:R-:W-:Y:S01]  /*12b20*/  @P1 IMAD.MOV.U32 R160, RZ, RZ, R14 ;  /* 0x000000ffffa01224 */ /* 0x008fe200078e000e */
[----:B------:R-:W-:-:S02]  /*12b30*/  PRMT R146, RZ, 0x7610, R146 ;  /* 0x00007610ff927816 */ /* 0x000fc40000000092 */
[----:B------:R-:W2:Y:S01]  /*12b40*/  LDL R14, [R1+0x1c0c] ;  /* 0x001c0c00010e7983 */ /* 0x000ea20000100800 */
[----:B0-----:R-:W-:-:S03]  /*12b50*/  @P1 IMAD.MOV.U32 R161, RZ, RZ, R43 ;  /* 0x000000ffffa11224 */ /* 0x001fc600078e002b */
[----:B------:R-:W3:Y:S04]  /*12b60*/  LDL R43, [R1+0x1c08] ;  /* 0x001c0800012b7983 */ /* 0x000ee80000100800 */
[----:B------:R0:W2:Y:S02]  /*12b70*/  @P1 LDG.E.U16 R157, desc[UR60][R160.64] ;  /* 0x0000003ca09d1981 */ /* 0x0000a4000c1e1500 */
[----:B0-----:R-:W-:Y:S02]  /*12b80*/  @P1 IMAD.MOV.U32 R161, RZ, RZ, R40 ;  /* 0x000000ffffa11224 */ /* 0x001fe400078e0028 */
[----:B----4-:R-:W-:-:S05]  /*12b90*/  @P1 IMAD.MOV.U32 R160, RZ, RZ, R30 ;  /* 0x000000ffffa01224 */ /* 0x010fca00078e001e */
[----:B------:R-:W4:Y:S04]  /*12ba0*/  @P1 LDG.E.U16 R146, desc[UR60][R160.64] ;  /* 0x0000003ca0921981 */ /* 0x000f28000c1e1500 */
[----:B--2---:R-:W-:Y:S04]  /*12bb0*/  STL [R1+0x2664], R157 ;  /* 0x0026649d01007387 */ /* 0x004fe80000100800 */
[----:B------:R-:W2:Y:S04]  /*12bc0*/  LDL R160, [R1+0x1c18] ;  /* 0x001c180001a07983 */ /* 0x000ea80000100800 */
[----:B------:R-:W2:Y:S01]  /*12bd0*/  LDL R161, [R1+0x1c1c] ;  /* 0x001c1c0001a17983 */ /* 0x000ea20000100800 */
[----:B------:R-:W-:-:S03]  /*12be0*/  PRMT R147, RZ, 0x7610, R147 ;  /* 0x00007610ff937816 */ /* 0x000fc60000000093 */
[----:B------:R-:W3:Y:S04]  /*12bf0*/  LDL R40, [R1+0x1c00] ;  /* 0x001c000001287983 */ /* 0x000ee80000100800 */
[----:B------:R-:W3:Y:S04]  /*12c00*/  LDL R30, [R1+0x1c04] ;  /* 0x001c0400011e7983 */ /* 0x000ee80000100800 */
[----:B----4-:R-:W-:Y:S01]  /*12c10*/  STL [R1+0x2668], R146 ;  /* 0x0026689201007387 */ /* 0x010fe20000100800 */
[----:B--2---:R-:W-:-:S04]  /*12c20*/  @P1 LOP3.LUT R161, R161, R160, RZ, 0x3c, !PT ;  /* 0x000000a0a1a11212 */ /* 0x004fc800078e3cff */
[----:B------:R-:W-:-:S04]  /*12c30*/  @P1 LOP3.LUT R160, R161, R160, RZ, 0x3c, !PT ;  /* 0x000000a0a1a01212 */ /* 0x000fc800078e3cff */
[----:B------:R-:W-:-:S05]  /*12c40*/  @P1 LOP3.LUT R161, R161, R160, RZ, 0x3c, !PT ;  /* 0x000000a0a1a11212 */ /* 0x000fca00078e3cff */
[----:B------:R0:W2:Y:S04]  /*12c50*/  @P1 LDG.E.U16 R147, desc[UR60][R160.64] ;  /* 0x0000003ca0931981 */ /* 0x0000a8000c1e1500 */
[----:B------:R-:W0:Y:S04]  /*12c60*/  LDL R160, [R1+0x1c10] ;  /* 0x001c100001a07983 */ /* 0x000e280000100800 */
[----:B------:R-:W0:Y:S01]  /*12c70*/  LDL R161, [R1+0x1c14] ;  /* 0x001c140001a17983 */ /* 0x000e220000100800 */
[----:B------:R-:W-:Y:S02]  /*12c80*/  ISETP.GT.AND P0, PT, R23, 0x2, PT ;  /* 0x000000021700780c */ /* 0x000fe40003f04270 */
[----:B------:R-:W-:-:S02]  /*12c90*/  PRMT R148, RZ, 0x7610, R148 ;  /* 0x00007610ff947816 */ /* 0x000fc40000000094 */
[----:B------:R-:W-:Y:S02]  /*12ca0*/  PRMT R56, RZ, 0x7610, R56 ;  /* 0x00007610ff387816 */ /* 0x000fe40000000038 */
[----:B0-----:R-:W-:-:S04]  /*12cb0*/  @P1 LOP3.LUT R161, R161, R160, RZ, 0x3c, !PT ;  /* 0x000000a0a1a11212 */ /* 0x001fc800078e3cff */
[----:B------:R-:W-:-:S04]  /*12cc0*/  @P1 LOP3.LUT R160, R161, R160, RZ, 0x3c, !PT ;  /* 0x000000a0a1a01212 */ /* 0x000fc800078e3cff */
[----:B------:R-:W-:-:S05]  /*12cd0*/  @P1 LOP3.LUT R161, R161, R160, RZ, 0x3c, !PT ;  /* 0x000000a0a1a11212 */ /* 0x000fca00078e3cff */
[----:B------:R0:W4:Y:S02]  /*12ce0*/  @P1 LDG.E.U16 R148, desc[UR60][R160.64] ;  /* 0x0000003ca0941981 */ /* 0x000124000c1e1500 */
[----:B0-----:R-:W-:Y:S02]  /*12cf0*/  @P0 IMAD.MOV.U32 R160, RZ, RZ, R14 ;  /* 0x000000ffffa00224 */ /* 0x001fe400078e000e */
[----:B---3--:R-:W-:-:S05]  /*12d00*/  @P0 IMAD.MOV.U32 R161, RZ, RZ, R43 ;  /* 0x000000ffffa10224 */ /* 0x008fca00078e002b */
[----:B------:R0:W3:Y:S01]  /*12d10*/  @P0 LDG.E.U16 R56, desc[UR60][R160.64] ;  /* 0x0000003ca0380981 */ /* 0x0000e2000c1e1500 */
[----:B------:R-:W-:-:S03]  /*12d20*/  PRMT R57, RZ, 0x7610, R57 ;  /* 0x00007610ff397816 */ /* 0x000fc60000000039 */
[----:B--2---:R-:W-:Y:S01]  /*12d30*/  STL [R1+0x266c], R147 ;  /* 0x00266c9301007387 */ /* 0x004fe20000100800 */
[----:B0-----:R-:W-:Y:S02]  /*12d40*/  @P0 IMAD.MOV.U32 R160, RZ, RZ, R30 ;  /* 0x000000ffffa00224 */ /* 0x001fe400078e001e */
[----:B------:R-:W-:-:S05]  /*12d50*/  @P0 IMAD.MOV.U32 R161, RZ, RZ, R40 ;  /* 0x000000ffffa10224 */ /* 0x000fca00078e0028 */
[----:B------:R-:W2:Y:S04]  /*12d60*/  @P0 LDG.E.U16 R57, desc[UR60][R160.64] ;  /* 0x0000003ca0390981 */ /* 0x000ea8000c1e1500 */
[----:B----4-:R-:W-:Y:S04]  /*12d70*/  STL [R1+0x2670], R148 ;  /* 0x0026709401007387 */ /* 0x010fe80000100800 */
[----:B------:R-:W4:Y:S04]  /*12d80*/  LDL R43, [R1+0x1be8] ;  /* 0x001be800012b7983 */ /* 0x000f280000100800 */
[----:B------:R-:W4:Y:S04]  /*12d90*/  LDL R14, [R1+0x1bec] ;  /* 0x001bec00010e7983 */ /* 0x000f280000100800 */
[----:B---3--:R-:W-:Y:S04]  /*12da0*/  STL [R1+0x2674], R56 ;  /* 0x0026743801007387 */ /* 0x008fe80000100800 */
[----:B------:R-:W3:Y:S04]  /*12db0*/  LDL R160, [R1+0x1bf8] ;  /* 0x001bf80001a07983 */ /* 0x000ee80000100800 */
[----:B------:R-:W3:Y:S01]  /*12dc0*/  LDL R161, [R1+0x1bfc] ;  /* 0x001bfc0001a17983 */ /* 0x000ee20000100800 */
[----:B------:R-:W-:-:S03]  /*12dd0*/  PRMT R58, RZ, 0x7610, R58 ;  /* 0x00007610ff3a7816 */ /* 0x000fc6000000003a */
[----:B------:R-:W4:Y:S04]  /*12de0*/  LDL R40, [R1+0x1be0] ;  /* 0x001be00001287983 */ /* 0x000f280000100800 */
[----:B------:R-:W4:Y:S04]  /*12df0*/  LDL R30, [R1+0x1be4] ;  /* 0x001be400011e7983 */ /* 0x000f280000100800 */
[----:B--2---:R-:W-:Y:S01]  /*12e00*/  STL [R1+0x2678], R57 ;  /* 0x0026783901007387 */ /* 0x004fe20000100800 */
[----:B---3--:R-:W-:-:S04]  /*12e10*/  @P0 LOP3.LUT R161, R161, R160, RZ, 0x3c, !PT ;  /* 0x000000a0a1a10212 */ /* 0x008fc800078e3cff */
        /* <DEDUP_REMOVED lines=11> */
[----:B------:R4:W3:Y:S02]  /*12ed0*/  @P0 LDG.E.U16 R59, desc[UR60][R160.64] ;  /* 0x0000003ca03b0981 */ /* 0x0008e4000c1e1500 */
[----:B----4-:R-:W-:Y:S02]  /*12ee0*/  @P1 IMAD.MOV.U32 R160, RZ, RZ, R14 ;  /* 0x000000ffffa01224 */ /* 0x010fe400078e000e */
[----:B------:R-:W-:-:S05]  /*12ef0*/  @P1 IMAD.MOV.U32 R161, RZ, RZ, R43 ;  /* 0x000000ffffa11224 */ /* 0x000fca00078e002b */
[----:B------:R0:W4:Y:S01]  /*12f00*/  @P1 LDG.E.U16 R71, desc[UR60][R160.64] ;  /* 0x0000003ca0471981 */ /* 0x000122000c1e1500 */
[----:B------:R-:W-:-:S03]  /*12f10*/  PRMT R72, RZ, 0x7610, R72 ;  /* 0x00007610ff487816 */ /* 0x000fc60000000048 */
[----:B--2---:R-:W-:Y:S01]  /*12f20*/  STL [R1+0x267c], R58 ;  /* 0x00267c3a01007387 */ /* 0x004fe20000100800 */
[----:B0-----:R-:W-:Y:S02]  /*12f30*/  @P1 IMAD.MOV.U32 R160, RZ, RZ, R30 ;  /* 0x000000ffffa01224 */ /* 0x001fe400078e001e */
[----:B------:R-:W-:-:S05]  /*12f40*/  @P1 IMAD.MOV.U32 R161, RZ, RZ, R40 ;  /* 0x000000ffffa11224 */ /* 0x000fca00078e0028 */
[----:B------:R0:W2:Y:S04]  /*12f50*/  @P1 LDG.E.U16 R72, desc[UR60][R160.64] ;  /* 0x0000003ca0481981 */ /* 0x0000a8000c1e1500 */
[----:B---3--:R-:W-:Y:S04]  /*12f60*/  STL [R1+0x2680], R59 ;  /* 0x0026803b01007387 */ /* 0x008fe80000100800 */
[----:B------:R-:W3:Y:S04]  /*12f70*/  LDL R43, [R1+0x1bc0] ;  /* 0x001bc000012b7983 */ /* 0x000ee80000100800 */
[----:B------:R-:W2:Y:S04]  /*12f80*/  LDL R14, [R1+0x1bc4] ;  /* 0x001bc400010e7983 */ /* 0x000ea80000100800 */
[----:B----4-:R1:W-:Y:S04]  /*12f90*/  STL [R1+0x2684], R71 ;  /* 0x0026844701007387 */ /* 0x0103e80000100800 */
[----:B------:R-:W0:Y:S04]  /*12fa0*/  LDL R160, [R1+0x1bd8] ;  /* 0x001bd80001a07983 */ /* 0x000e280000100800 */
[----:B------:R-:W0:Y:S01]  /*12fb0*/  LDL R161, [R1+0x1bdc] ;  /* 0x001bdc0001a17983 */ /* 0x000e220000100800 */
[----:B------:R-:W-:-:S02]  /*12fc0*/  PRMT R73, RZ, 0x7610, R73 ;  /* 0x00007610ff497816 */ /* 0x000fc40000000049 */
[----:B------:R-:W-:Y:S01]  /*12fd0*/  PRMT R74, RZ, 0x7610, R74 ;  /* 0x00007610ff4a7816 */ /* 0x000fe2000000004a */
[----:B-1----:R-:W4:Y:S04]  /*12fe0*/  LDL R71, [R1+0x1bcc] ;  /* 0x001bcc0001477983 */ /* 0x002f280000100800 */
[----:B------:R-:W3:Y:S04]  /*12ff0*/  LDL R40, [R1+0x1bb8] ;  /* 0x001bb80001287983 */ /* 0x000ee80000100800 */
[----:B------:R-:W3:Y:S01]  /*13000*/  LDL R30, [R1+0x1bbc] ;  /* 0x001bbc00011e7983 */ /* 0x000ee20000100800 */
[----:B0-----:R-:W-:-:S04]  /*13010*/  @P1 LOP3.LUT R161, R161, R160, RZ, 0x3c, !PT ;  /* 0x000000a0a1a11212 */ /* 0x001fc800078e3cff */
[----:B------:R-:W-:-:S04]  /*13020*/  @P1 LOP3.LUT R160, R161, R160, RZ, 0x3c, !PT ;  /* 0x000000a0a1a01212 */ /* 0x000fc800078e3cff */
[----:B------:R-:W-:-:S05]  /*13030*/  @P1 LOP3.LUT R161, R161, R160, RZ, 0x3c, !PT ;  /* 0x000000a0a1a11212 */ /* 0x000fca00078e3cff */
[----:B------:R0:W3:Y:S04]  /*13040*/  @P1 LDG.E.U16 R73, desc[UR60][R160.64] ;  /* 0x0000003ca0491981 */ /* 0x0000e8000c1e1500 */
[----:B------:R-:W0:Y:S04]  /*13050*/  LDL R160, [R1+0x1bd0] ;  /* 0x001bd00001a07983 */ /* 0x000e280000100800 */
[----:B------:R-:W0:Y:S01]  /*13060*/  LDL R161, [R1+0x1bd4] ;  /* 0x001bd40001a17983 */ /* 0x000e220000100800 */
[----:B------:R-:W-:Y:S02]  /*13070*/  ISETP.GT.AND P0, PT, R23, 0x4, PT ;  /* 0x000000041700780c */ /* 0x000fe40003f04270 */
[----:B0-----:R-:W-:-:S04]  /*13080*/  @P1 LOP3.LUT R161, R161, R160, RZ, 0x3c, !PT ;  /* 0x000000a0a1a11212 */ /* 0x001fc800078e3cff */
[----:B------:R-:W-:-:S04]  /*13090*/  @P1 LOP3.LUT R160, R161, R160, RZ, 0x3c, !PT ;  /* 0x000000a0a1a01212 */ /* 0x000fc800078e3cff */
[----:B------:R-:W-:-:S05]  /*130a0*/  @P1 LOP3.LUT R161, R161, R160, RZ, 0x3c, !PT ;  /* 0x000000a0a1a11212 */ /* 0x000fca00078e3cff */
[----:B------:R4:W3:Y:S04]  /*130b0*/  @P1 LDG.E.U16 R74, desc[UR60][R160.64] ;  /* 0x0000003ca04a1981 */ /* 0x0008e8000c1e1500 */
[----:B------:R-:W2:Y:S01]  /*130c0*/  LDL R161, [R1+0x1bc8] ;  /* 0x001bc80001a17983 */ /* 0x000ea20000100800 */
[----:B------:R-:W-:Y:S01]  /*130d0*/  PRMT R6, RZ, 0x7610, R6 ;  /* 0x00007610ff067816 */ /* 0x000fe20000000006 */
[----:B----4-:R-:W-:Y:S01]  /*130e0*/  @P0 IMAD.MOV.U32 R160, RZ, RZ, R71 ;  /* 0x000000ffffa00224 */ /* 0x010fe200078e0047 */
[----:B------:R-:W-:Y:S01]  /*130f0*/  PRMT R5, RZ, 0x7610, R5 ;  /* 0x00007610ff057816 */ /* 0x000fe20000000005 */
[----:B------:R-:W4:Y:S01]  /*13100*/  LDL R71, [R1+0x1ba4] ;  /* 0x001ba40001477983 */ /* 0x000f220000100800 */
[----:B------:R-:W-:-:S03]  /*13110*/  PRMT R4, RZ, 0x7610, R4 ;  /* 0x00007610ff047816 */ /* 0x000fc60000000004 */
[----:B--2---:R0:W2:Y:S02]  /*13120*/  @P0 LDG.E.U16 R6, desc[UR60][R160.64] ;  /* 0x0000003ca0060981 */ /* 0x0040a4000c1e1500 */
[----:B0-----:R-:W-:Y:S02]  /*13130*/  @P0 IMAD.MOV.U32 R160, RZ, RZ, R14 ;  /* 0x000000ffffa00224 */ /* 0x001fe400078e000e */
[----:B---3--:R-:W-:Y:S01]  /*13140*/  @P0 IMAD.MOV.U32 R161, RZ, RZ, R43 ;  /* 0x000000ffffa10224 */ /* 0x008fe200078e002b */
[----:B------:R-:W-:Y:S01]  /*13150*/  PRMT R3, RZ, 0x7610, R3 ;  /* 0x00007610ff037816 */ /* 0x000fe20000000003 */
[----:B------:R-:W3:Y:S04]  /*13160*/  LDL R43, [R1+0x1b98] ;  /* 0x001b9800012b7983 */ /* 0x000ee80000100800 */
[----:B------:R0:W2:Y:S01]  /*13170*/  @P0 LDG.E.U16 R5, desc[UR60][R160.64] ;  /* 0x0000003ca0050981 */ /* 0x0000a2000c1e1500 */
[----:B------:R-:W-:-:S02]  /*13180*/  ISETP.GT.AND P1, PT, R23, 0x5, PT ;  /* 0x000000051700780c */ /* 0x000fc40003f24270 */
[----:B------:R-:W-:Y:S01]  /*13190*/  PRMT R44, RZ, 0x7610, R44 ;  /* 0x00007610ff2c7816 */ /* 0x000fe2000000002c */
[----:B------:R-:W3:Y:S01]  /*131a0*/  LDL R14, [R1+0x1b9c] ;  /* 0x001b9c00010e7983 */ /* 0x000ee20000100800 */
[----:B0-----:R-:W-:Y:S02]  /*131b0*/  @P0 IMAD.MOV.U32 R160, RZ, RZ, R30 ;  /* 0x000000ffffa00224 */ /* 0x001fe400078e001e */
[----:B------:R-:W-:Y:S01]  /*131c0*/  @P0 IMAD.MOV.U32 R161, RZ, RZ, R40 ;  /* 0x000000ffffa10224 */ /* 0x000fe200078e0028 */
[----:B------:R-:W2:Y:S04]  /*131d0*/  LDL R30, [R1+0x1b94] ;  /* 0x001b9400011e7983 */ /* 0x000ea80000100800 */
[----:B------:R0:W2:Y:S04]  /*131e0*/  @P0 LDG.E.U16 R4, desc[UR60][R160.64] ;  /* 0x0000003ca0040981 */ /* 0x0000a8000c1e1500 */
[----:B------:R-:W2:Y:S04]  /*131f0*/  LDL R40, [R1+0x1b90] ;  /* 0x001b900001287983 */ /* 0x000ea80000100800 */
[----:B------:R-:W0:Y:S04]  /*13200*/  LDL R160, [R1+0x1bb0] ;  /* 0x001bb00001a07983 */ /* 0x000e280000100800 */
[----:B------:R-:W0:Y:S02]  /*13210*/  LDL R161, [R1+0x1bb4] ;  /* 0x001bb40001a17983 */ /* 0x000e240000100800 */
[----:B0-----:R-:W-:-:S04]  /*13220*/  @P0 LOP3.LUT R161, R161, R160, RZ, 0x3c, !PT ;  /* 0x000000a0a1a10212 */ /* 0x001fc800078e3cff */
[----:B------:R-:W-:-:S04]  /*13230*/  @P0 LOP3.LUT R160, R161, R160, RZ, 0x3c, !PT ;  /* 0x000000a0a1a00212 */ /* 0x000fc800078e3cff */
[----:B------:R-:W-:-:S05]  /*13240*/  @P0 LOP3.LUT R161, R161, R160, RZ, 0x3c, !PT ;  /* 0x000000a0a1a10212 */ /* 0x000fca00078e3cff */
[----:B------:R0:W2:Y:S04]  /*13250*/  @P0 LDG.E.U16 R3, desc[UR60][R160.64] ;  /* 0x0000003ca0030981 */ /* 0x0000a8000c1e1500 */
[----:B------:R-:W0:Y:S04]  /*13260*/  LDL R160, [R1+0x1ba8] ;  /* 0x001ba80001a07983 */ /* 0x000e280000100800 */
[----:B------:R-:W0:Y:S02]  /*13270*/  LDL R161, [R1+0x1bac] ;  /* 0x001bac0001a17983 */ /* 0x000e240000100800 */
[----:B0-----:R-:W-:-:S04]  /*13280*/  @P1 LOP3.LUT R161, R161, R160, RZ, 0x3c, !PT ;  /* 0x000000a0a1a11212 */ /* 0x001fc800078e3cff */
[----:B------:R-:W-:-:S04]  /*13290*/  @P1 LOP3.LUT R160, R161, R160, RZ, 0x3c, !PT ;  /* 0x000000a0a1a01212 */ /* 0x000fc800078e3cff */
[----:B------:R-:W-:-:S05]  /*132a0*/  @P1 LOP3.LUT R161, R161, R160, RZ, 0x3c, !PT ;  /* 0x000000a0a1a11212 */ /* 0x000fca00078e3cff */
[----:B------:R4:W2:Y:S04]  /*132b0*/  @P1 LDG.E.U16 R44, desc[UR60][R160.64] ;  /* 0x0000003ca02c1981 */ /* 0x0008a8000c1e1500 */
[----:B------:R-:W3:Y:S01]  /*132c0*/  LDL R161, [R1+0x1ba0] ;  /* 0x001ba00001a17983 */ /* 0x000ee20000100800 */
[----:B------:R-:W-:Y:S01]  /*132d0*/  PRMT R42, RZ, 0x7610, R42 ;  /* 0x00007610ff2a7816 */ /* 0x000fe2000000002a */
[----:B----4-:R-:W-:Y:S01]  /*132e0*/  @P1 IMAD.MOV.U32 R160, RZ, RZ, R71 ;  /* 0x000000ffffa01224 */ /* 0x010fe200078e0047 */
[----:B------:R-:W-:Y:S01]  /*132f0*/  PRMT R41, RZ, 0x7610, R41 ;  /* 0x00007610ff297816 */ /* 0x000fe20000000029 */
[----:B------:R-:W4:Y:S01]  /*13300*/  LDL R71, [R1+0x1b7c] ;  /* 0x001b7c0001477983 */ /* 0x000f220000100800 */
[----:B------:R-:W-:-:S03]  /*13310*/  PRMT R39, RZ, 0x7610, R39 ;  /* 0x00007610ff277816 */ /* 0x000fc60000000027 */
[----:B---3--:R0:W3:Y:S02]  /*13320*/  @P1 LDG.E.U16 R42, desc[UR60][R160.64] ;  /* 0x0000003ca02a1981 */ /* 0x0080e4000c1e1500 */
[----:B0-----:R-:W-:Y:S02]  /*13330*/  @P1 IMAD.MOV.U32 R160, RZ, RZ, R14 ;  /* 0x000000ffffa01224 */ /* 0x001fe400078e000e */
[----:B------:R-:W-:Y:S01]  /*13340*/  @P1 IMAD.MOV.U32 R161, RZ, RZ, R43 ;  /* 0x000000ffffa11224 */ /* 0x000fe200078e002b */
[----:B------:R-:W-:Y:S01]  /*13350*/  ISETP.GT.AND P0, PT, R23, 0x6, PT ;  /* 0x000000061700780c */ /* 0x000fe20003f04270 */
[----:B------:R-:W3:Y:S04]  /*13360*/  LDL R43, [R1+0x1b70] ;  /* 0x001b7000012b7983 */ /* 0x000ee80000100800 */
[----:B------:R2:W3:Y:S01]  /*13370*/  @P1 LDG.E.U16 R41, desc[UR60][R160.64] ;  /* 0x0000003ca0291981 */ /* 0x0004e2000c1e1500 */
[----:B------:R-:W-:-:S02]  /*13380*/  PRMT R26, RZ, 0x7610, R26 ;  /* 0x00007610ff1a7816 */ /* 0x000fc4000000001a */
[----:B------:R-:W-:Y:S01]  /*13390*/  PRMT R25, RZ, 0x7610, R25 ;  /* 0x00007610ff197816 */ /* 0x000fe20000000019 */
[----:B------:R-:W3:Y:S01]  /*133a0*/  LDL R14, [R1+0x1b74] ;  /* 0x001b7400010e7983 */ /* 0x000ee20000100800 */
[----:B--2---:R-:W-:Y:S02]  /*133b0*/  @P1 IMAD.MOV.U32 R160, RZ, RZ, R30 ;  /* 0x000000ffffa01224 */ /* 0x004fe400078e001e */
        /* <DEDUP_REMOVED lines=17> */
[----:B------:R-:W-:Y:S01]  /*134d0*/  ISETP.GT.AND P1, PT, R23, 0x7, PT ;  /* 0x000000071700780c */ /* 0x000fe20003f24270 */
[----:B----4-:R-:W-:Y:S01]  /*134e0*/  @P0 IMAD.MOV.U32 R160, RZ, RZ, R71 ;  /* 0x000000ffffa00224 */ /* 0x010fe200078e0047 */
[----:B------:R-:W-:Y:S01]  /*134f0*/  PRMT R24, RZ, 0x7610, R24 ;  /* 0x00007610ff187816 */ /* 0x000fe20000000018 */
[----:B------:R-:W4:Y:S01]  /*13500*/  LDL R71, [R1+0x1b54] ;  /* 0x001b540001477983 */ /* 0x000f220000100800 */
[----:B------:R-:W-:Y:S02]  /*13510*/  PRMT R21, RZ, 0x7610, R21 ;  /* 0x00007610ff157816 */ /* 0x000fe40000000015 */
[----:B------:R-:W-:-:S02]  /*13520*/  PRMT R114, RZ, 0x7610, R114 ;  /* 0x00007610ff727816 */ /* 0x000fc40000000072 */
[----:B---3--:R0:W3:Y:S02]  /*13530*/  @P0 LDG.E.U16 R24, desc[UR60][R160.64] ;  /* 0x0000003ca0180981 */ /* 0x0080e4000c1e1500 */
[----:B0-----:R-:W-:Y:S02]  /*13540*/  @P0 IMAD.MOV.U32 R160, RZ, RZ, R14 ;  /* 0x000000ffffa00224 */ /* 0x001fe400078e000e */
[----:B------:R-:W-:Y:S01]  /*13550*/  @P0 IMAD.MOV.U32 R161, RZ, RZ, R43 ;  /* 0x000000ffffa10224 */ /* 0x000fe200078e002b */
[----:B------:R-:W-:Y:S01]  /*13560*/  PRMT R113, RZ, 0x7610, R113 ;  /* 0x00007610ff717816 */ /* 0x000fe20000000071 */
[----:B------:R-:W3:Y:S04]  /*13570*/  LDL R43, [R1+0x1b48] ;  /* 0x001b4800012b7983 */ /* 0x000ee80000100800 */
[----:B------:R2:W3:Y:S01]  /*13580*/  @P0 LDG.E.U16 R21, desc[UR60][R160.64] ;  /* 0x0000003ca0150981 */ /* 0x0004e2000c1e1500 */
[----:B------:R-:W-:-:S03]  /*13590*/  PRMT R112, RZ, 0x7610, R112 ;  /* 0x00007610ff707816 */ /* 0x000fc60000000070 */
        /* <DEDUP_REMOVED lines=25> */
[----:B---3--:R0:W3:Y:S05]  /*13730*/  @P1 LDG.E.U16 R111, desc[UR60][R160.64] ;  /* 0x0000003ca06f1981 */ /* 0x0080ea000c1e1500 */
        /* <DEDUP_REMOVED lines=19> */
[----:B------:R-:W0:Y:S01]  /*13870*/  LDL R161, [R1+0x1b34] ;  /* 0x001b340001a17983 */ /* 0x000e220000100800 */
[----:B------:R-:W-:Y:S02]  /*13880*/  ISETP.GT.AND P1, PT, R23, 0x9, PT ;  /* 0x000000091700780c */ /* 0x000fe40003f24270 */
        /* <DEDUP_REMOVED lines=13> */
[----:B------:R-:W-:Y:S01]  /*13960*/  PRMT R48, RZ, 0x7610, R48 ;  /* 0x00007610ff307816 */ /* 0x000fe20000000030 */
[----:B------:R-:W3:Y:S04]  /*13970*/  LDL R43, [R1+0x1af8] ;  /* 0x001af800012b7983 */ /* 0x000ee80000100800 */
[----:B------:R2:W3:Y:S01]  /*13980*/  @P1 LDG.E.U16 R150, desc[UR60][R160.64] ;  /* 0x0000003ca0961981 */ /* 0x0004e2000c1e1500 */
[----:B------:R-:W-:-:S02]  /*13990*/  ISETP.GT.AND P0, PT, R23, 0xa, PT ;  /* 0x0000000a1700780c */ /* 0x000fc40003f04270 */
        /* <DEDUP_REMOVED lines=699> */
[----:B------:R-:W-:Y:S01]  /*16550*/  ISETP.GT.AND P1, PT, R23, 0x25, PT ;  /* 0x000000251700780c */ /* 0x000fe20003f24270 */
[----:B------:R-:W4:Y:S01]  /*16560*/  LDL R71, [R1+0x1794] ;  /* 0x0017940001477983 */ /* 0x000f220000100800 */
[----:B------:R-:W-:Y:S02]  /*16570*/  PRMT R237, RZ, 0x7610, R237 ;  /* 0x00007610ffed7816 */ /* 0x000fe400000000ed */
[----:B------:R-:W-:Y:S01]  /*16580*/  PRMT R236, RZ, 0x7610, R236 ;  /* 0x00007610ffec7816 */ /* 0x000fe200000000ec */
[----:B---3--:R0:W3:Y:S02]  /*16590*/  @P0 LDG.E.U16 R238, desc[UR60][R160.64] ;  /* 0x0000003ca0ee0981 */ /* 0x0080e4000c1e1500 */
[----:B0-----:R-:W-:-:S02]  /*165a0*/  @P0 IMAD.MOV.U32 R160, RZ, RZ, R14 ;  /* 0x000000ffffa00224 */ /* 0x001fc400078e000e */
        /* <DEDUP_REMOVED lines=486> */
[----:B------:R-:W4:Y:S04]  /*18410*/  LDL R14, [R1+0x14ec] ;  /* 0x0014ec00010e7983 */ /* 0x000f280000100800 */
        /* <DEDUP_REMOVED lines=47> */
[----:B------:R-:W3:Y:S01]  /*18710*/  LDL R161, [R1+0x1590] ;  /* 0x0015900001a17983 */ /* 0x000ee20000100800 */
[----:B----4-:R-:W-:Y:S01]  /*18720*/  @P1 IMAD.MOV.U32 R160, RZ, RZ, R14 ;  /* 0x000000ffffa01224 */ /* 0x010fe200078e000e */
[----:B------:R-:W-:Y:S02]  /*18730*/  ISETP.GT.AND P2, PT, R23, 0x3c, PT ;  /* 0x0000003c1700780c */ /* 0x000fe40003f44270 */
[----:B------:R-:W-:Y:S01]  /*18740*/  PRMT R167, RZ, 0x7610, R167 ;  /* 0x00007610ffa77816 */ /* 0x000fe200000000a7 */
[----:B------:R-:W4:Y:S04]  /*18750*/  LDL R14, [R1+0x14b4] ;  /* 0x0014b400010e7983 */ /* 0x000f280000100800 */
[----:B---3--:R0:W3:Y:S04]  /*18760*/  @P1 LDG.E.U16 R169, desc[UR60][R160.64] ;  /* 0x0000003ca0a91981 */ /* 0x0080e8000c1e1500 */
[----:B------:R-:W2:Y:S02]  /*18770*/  LDL R161, [R1+0x14c8] ;  /* 0x0014c80001a17983 */ /* 0x000ea40000100800 */
[----:B0-----:R-:W-:Y:S01]  /*18780*/  @P2 IMAD.MOV.U32 R160, RZ, RZ, R43 ;  /* 0x000000ffffa02224 */ /* 0x001fe200078e002b */
[----:B------:R-:W-:Y:S01]  /*18790*/  PRMT R166, RZ, 0x7610, R166 ;  /* 0x00007610ffa67816 */ /* 0x000fe200000000a6 */
[----:B------:R-:W3:Y:S04]  /*187a0*/  LDL R43, [R1+0x14ac] ;  /* 0x0014ac00012b7983 */ /* 0x000ee80000100800 */
[----:B--2---:R0:W2:Y:S04]  /*187b0*/  @P2 LDG.E.U16 R168, desc[UR60][R160.64] ;  /* 0x0000003ca0a82981 */ /* 0x0040a8000c1e1500 */
[----:B------:R-:W4:Y:S01]  /*187c0*/  LDL R161, [R1+0x14c0] ;  /* 0x0014c00001a17983 */ /* 0x000f220000100800 */
[----:B0-----:R-:W-:-:S03]  /*187d0*/  @P2 IMAD.MOV.U32 R160, RZ, RZ, R40 ;  /* 0x000000ffffa02224 */ /* 0x001fc600078e0028 */
[----:B------:R-:W2:Y:S04]  /*187e0*/  LDL R40, [R1+0x14a4] ;  /* 0x0014a40001287983 */ /* 0x000ea80000100800 */
[----:B----4-:R0:W4:Y:S02]  /*187f0*/  @P2 LDG.E.U16 R167, desc[UR60][R160.64] ;  /* 0x0000003ca0a72981 */ /* 0x010124000c1e1500 */
[----:B0-----:R-:W-:Y:S02]  /*18800*/  @P2 IMAD.MOV.U32 R160, RZ, RZ, R30 ;  /* 0x000000ffffa02224 */ /* 0x001fe400078e001e */
[----:B------:R-:W-:Y:S02]  /*18810*/  @P2 IMAD.MOV.U32 R161, RZ, RZ, R71 ;  /* 0x000000ffffa12224 */ /* 0x000fe400078e0047 */
[----:B------:R-:W4:Y:S04]  /*18820*/  LDL R71, [R1+0x1494] ;  /* 0x0014940001477983 */ /* 0x000f280000100800 */
[----:B------:R-:W4:Y:S04]  /*18830*/  LDL.LU R30, [R1+0x1490] ;  /* 0x00149000011e7983 */ /* 0x000f280000300800 */
[----:B------:R0:W4:Y:S04]  /*18840*/  @P2 LDG.E.U16 R166, desc[UR60][R160.64] ;  /* 0x0000003ca0a62981 */ /* 0x000128000c1e1500 */
[----:B------:R-:W3:Y:S01]  /*18850*/  LDL R161, [R1+0x14b0] ;  /* 0x0014b00001a17983 */ /* 0x000ee20000100800 */
[----:B------:R-:W-:Y:S01]  /*18860*/  PRMT R165, RZ, 0x7610, R165 ;  /* 0x00007610ffa57816 */ /* 0x000fe200000000a5 */
[----:B0-----:R-:W-:Y:S01]  /*18870*/  @P2 IMAD.MOV.U32 R160, RZ, RZ, R14 ;  /* 0x000000ffffa02224 */ /* 0x001fe200078e000e */
[----:B------:R-:W-:Y:S01]  /*18880*/  ISETP.GT.AND P1, PT, R23, 0x3d, PT ;  /* 0x0000003d1700780c */ /* 0x000fe20003f24270 */
[----:B------:R-:W4:Y:S01]  /*18890*/  LDL R14, [R1+0x1654] ;  /* 0x00165400010e7983 */ /* 0x000f220000100800 */
[----:B------:R-:W-:-:S03]  /*188a0*/  PRMT R164, RZ, 0x7610, R164 ;  /* 0x00007610ffa47816 */ /* 0x000fc600000000a4 */
[----:B---3--:R0:W3:Y:S04]  /*188b0*/  @P2 LDG.E.U16 R165, desc[UR60][R160.64] ;  /* 0x0000003ca0a52981 */ /* 0x0080e8000c1e1500 */
[----:B------:R-:W2:Y:S04]  /*188c0*/  LDL R161, [R1+0x14a8] ;  /* 0x0014a80001a17983 */ /* 0x000ea80000100800 */
[----:B0-----:R-:W-:Y:S01]  /*188d0*/  @P1 IMAD.MOV.U32 R160, RZ, RZ, R43 ;  /* 0x000000ffffa01224 */ /* 0x001fe200078e002b */
[----:B------:R-:W-:Y:S02]  /*188e0*/  PRMT R163, RZ, 0x7610, R163 ;  /* 0x00007610ffa37816 */ /* 0x000fe400000000a3 */
[----:B------:R-:W-:Y:S01]  /*188f0*/  PRMT R162, RZ, 0x7610, R162 ;  /* 0x00007610ffa27816 */ /* 0x000fe200000000a2 */
[----:B------:R-:W3:Y:S04]  /*18900*/  LDL R43, [R1+0x158c] ;  /* 0x00158c00012b7983 */ /* 0x000ee80000100800 */
[----:B--2---:R0:W2:Y:S04]  /*18910*/  @P1 LDG.E.U16 R164, desc[UR60][R160.64] ;  /* 0x0000003ca0a41981 */ /* 0x0040a8000c1e1500 */
[----:B------:R-:W4:Y:S01]  /*18920*/  LDL R161, [R1+0x14a0] ;  /* 0x0014a00001a17983 */ /* 0x000f220000100800 */
[----:B0-----:R-:W-:Y:S01]  /*18930*/  @P1 IMAD.MOV.U32 R160, RZ, RZ, R40 ;  /* 0x000000ffffa01224 */ /* 0x001fe200078e0028 */
[----:B------:R-:W-:-:S02]  /*18940*/  PRMT R159, RZ, 0x7610, R159 ;  /* 0x00007610ff9f7816 */ /* 0x000fc4000000009f */
[----:B------:R-:W-:Y:S01]  /*18950*/  PRMT R91, RZ, 0x7610, R91 ;  /* 0x00007610ff5b7816 */ /* 0x000fe2000000005b */
[----:B------:R-:W2:Y:S04]  /*18960*/  LDL R40, [R1+0x1584] ;  /* 0x0015840001287983 */ /* 0x000ea80000100800 */
[----:B----4-:R0:W4:Y:S04]  /*18970*/  @P1 LDG.E.U16 R163, desc[UR60][R160.64] ;  /* 0x0000003ca0a31981 */ /* 0x010128000c1e1500 */
[----:B------:R-:W0:Y:S04]  /*18980*/  LDL R160, [R1+0x1498] ;  /* 0x0014980001a07983 */ /* 0x000e280000100800 */
[----:B------:R-:W0:Y:S02]  /*18990*/  LDL R161, [R1+0x149c] ;  /* 0x00149c0001a17983 */ /* 0x000e240000100800 */
[----:B0-----:R-:W-:-:S04]  /*189a0*/  @P1 LOP3.LUT R161, R161, R160, RZ, 0x3c, !PT ;  /* 0x000000a0a1a11212 */ /* 0x001fc800078e3cff */
[----:B------:R-:W-:-:S04]  /*189b0*/  @P1 LOP3.LUT R160, R161, R160, RZ, 0x3c, !PT ;  /* 0x000000a0a1a01212 */ /* 0x000fc800078e3cff */
[----:B------:R-:W-:-:S05]  /*189c0*/  @P1 LOP3.LUT R161, R161, R160, RZ, 0x3c, !PT ;  /* 0x000000a0a1a11212 */ /* 0x000fca00078e3cff */
[----:B------:R0:W4:Y:S02]  /*189d0*/  @P1 LDG.E.U16 R162, desc[UR60][R160.64] ;  /* 0x0000003ca0a21981 */ /* 0x000124000c1e1500 */
[----:B0-----:R-:W-:Y:S02]  /*189e0*/  @P1 IMAD.MOV.U32 R160, RZ, RZ, R71 ;  /* 0x000000ffffa01224 */ /* 0x001fe400078e0047 */
[----:B------:R-:W-:Y:S01]  /*189f0*/  @P1 IMAD.MOV.U32 R161, RZ, RZ, R30 ;  /* 0x000000ffffa11224 */ /* 0x000fe200078e001e */
[----:B------:R-:W-:Y:S01]  /*18a00*/  PRMT R122, RZ, 0x7610, R122 ;  /* 0x00007610ff7a7816 */ /* 0x000fe2000000007a */
[----:B------:R-:W4:Y:S04]  /*18a10*/  LDL R71, [R1+0x1574] ;  /* 0x0015740001477983 */ /* 0x000f280000100800 */
[----:B------:R0:W4:Y:S04]  /*18a20*/  @P1 LDG.E.U16 R159, desc[UR60][R160.64] ;  /* 0x0000003ca09f1981 */ /* 0x000128000c1e1500 */
[----:B------:R-:W3:Y:S01]  /*18a30*/  LDL R161, [R1+0x1650] ;  /* 0x0016500001a17983 */ /* 0x000ee20000100800 */
[----:B0-----:R-:W-:Y:S01]  /*18a40*/  @P0 IMAD.MOV.U32 R160, RZ, RZ, R14 ;  /* 0x000000ffffa00224 */ /* 0x001fe200078e000e */
[----:B------:R-:W-:-:S02]  /*18a50*/  ISETP.GT.AND P1, PT, R23, 0x36, PT ;  /* 0x000000361700780c */ /* 0x000fc40003f24270 */
[----:B------:R-:W-:Y:S01]  /*18a60*/  PRMT R121, RZ, 0x7610, R121 ;  /* 0x00007610ff797816 */ /* 0x000fe20000000079 */
[----:B------:R-:W4:Y:S04]  /*18a70*/  LDL R14, [R1+0x156c] ;  /* 0x00156c00010e7983 */ /* 0x000f280000100800 */
[----:B---3--:R0:W3:Y:S04]  /*18a80*/  @P0 LDG.E.U16 R91, desc[UR60][R160.64] ;  /* 0x0000003ca05b0981 */ /* 0x0080e8000c1e1500 */
[----:B------:R-:W2:Y:S02]  /*18a90*/  LDL R161, [R1+0x1588] ;  /* 0x0015880001a17983 */ /* 0x000ea40000100800 */
[----:B0-----:R-:W-:Y:S01]  /*18aa0*/  @P1 IMAD.MOV.U32 R160, RZ, RZ, R43 ;  /* 0x000000ffffa01224 */ /* 0x001fe200078e002b */
[----:B------:R-:W-:-:S02]  /*18ab0*/  PRMT R120, RZ, 0x7610, R120 ;  /* 0x00007610ff787816 */ /* 0x000fc40000000078 */
[----:B------:R-:W-:Y:S01]  /*18ac0*/  PRMT R119, RZ, 0x7610, R119 ;  /* 0x00007610ff777816 */ /* 0x000fe20000000077 */
[----:B------:R-:W3:Y:S04]  /*18ad0*/  LDL R43, [R1+0x1564] ;  /* 0x00156400012b7983 */ /* 0x000ee80000100800 */
[----:B--2---:R0:W2:Y:S04]  /*18ae0*/  @P1 LDG.E.U16 R122, desc[UR60][R160.64] ;  /* 0x0000003ca07a1981 */ /* 0x0040a8000c1e1500 */
[----:B------:R-:W4:Y:S01]  /*18af0*/  LDL R161, [R1+0x1580] ;  /* 0x0015800001a17983 */ /* 0x000f220000100800 */
[----:B0-----:R-:W-:Y:S01]  /*18b00*/  @P1 IMAD.MOV.U32 R160, RZ, RZ, R40 ;  /* 0x000000ffffa01224 */ /* 0x001fe200078e0028 */
[----:B------:R-:W-:-:S02]  /*18b10*/  ISETP.GT.AND P0, PT, R23, 0x37, PT ;  /* 0x000000371700780c */ /* 0x000fc40003f04270 */
        /* <DEDUP_REMOVED lines=8> */
[----:B------:R0:W4:Y:S04]  /*18ba0*/  @P1 LDG.E.U16 R120, desc[UR60][R160.64] ;  /* 0x0000003ca0781981 */ /* 0x000128000c1e1500 */
[----:B------:R-:W3:Y:S01]  /*18bb0*/  LDL R161, [R1+0x1570] ;  /* 0x0015700001a17983 */ /* 0x000ee20000100800 */
[----:B0-----:R-:W-:Y:S01]  /*18bc0*/  @P1 IMAD.MOV.U32 R160, RZ, RZ, R71 ;  /* 0x000000ffffa01224 */ /* 0x001fe200078e0047 */
[----:B------:R-:W-:Y:S02]  /*18bd0*/  PRMT R89, RZ, 0x7610, R89 ;  /* 0x00007610ff597816 */ /* 0x000fe40000000059 */
[----:B------:R-:W4:Y:S04]  /*18be0*/  LDL R71, [R1+0x148c] ;  /* 0x00148c0001477983 */ /* 0x000f280000100800 */
[----:B---3--:R0:W3:Y:S04]  /*18bf0*/  @P1 LDG.E.U16 R119, desc[UR60][R160.64] ;  /* 0x0000003ca0771981 */ /* 0x0080e8000c1e1500 */
[----:B------:R-:W2:Y:S01]  /*18c00*/  LDL R161, [R1+0x1568] ;  /* 0x0015680001a17983 */ /* 0x000ea20000100800 */
[----:B0-----:R-:W-:-:S03]  /*18c10*/  @P0 IMAD.MOV.U32 R160, RZ, RZ, R14 ;  /* 0x000000ffffa00224 */ /* 0x001fc600078e000e */
[----:B------:R-:W3:Y:S04]  /*18c20*/  LDL R14, [R1+0x1484] ;  /* 0x00148400010e7983 */ /* 0x000ee80000100800 */
[----:B--2---:R0:W2:Y:S04]  /*18c30*/  @P0 LDG.E.U16 R90, desc[UR60][R160.64] ;  /* 0x0000003ca05a0981 */ /* 0x0040a8000c1e1500 */
[----:B------:R-:W4:Y:S01]  /*18c40*/  LDL R161, [R1+0x1560] ;  /* 0x0015600001a17983 */ /* 0x000f220000100800 */
[----:B0-----:R-:W-:-:S03]  /*18c50*/  @P0 IMAD.MOV.U32 R160, RZ, RZ, R43 ;  /* 0x000000ffffa00224 */ /* 0x001fc600078e002b */
[----:B------:R-:W2:Y:S01]  /*18c60*/  LDL.LU R43, [R1+0x147c] ;  /* 0x00147c00012b7983 */ /* 0x000ea20000300800 */
[----:B------:R-:W-:-:S03]  /*18c70*/  PRMT R88, RZ, 0x7610, R88 ;  /* 0x00007610ff587816 */ /* 0x000fc60000000058 */
[----:B----4-:R0:W4:Y:S04]  /*18c80*/  @P0 LDG.E.U16 R89, desc[UR60][R160.64] ;  /* 0x0000003ca0590981 */ /* 0x010128000c1e1500 */
[----:B------:R-:W3:Y:S01]  /*18c90*/  LDL R161, [R1+0x1558] ;  /* 0x0015580001a17983 */ /* 0x000ee20000100800 */
[----:B0-----:R-:W-:-:S03]  /*18ca0*/  @P0 IMAD.MOV.U32 R160, RZ, RZ, R40 ;  /* 0x000000ffffa00224 */ /* 0x001fc600078e0028 */
[----:B------:R-:W4:Y:S04]  /*18cb0*/  LDL.LU R40, [R1+0x1474] ;  /* 0x0014740001287983 */ /* 0x000f280000300800 */
[----:B---3--:R0:W3:Y:S04]  /*18cc0*/  @P0 LDG.E.U16 R88, desc[UR60][R160.64] ;  /* 0x0000003ca0580981 */ /* 0x0080e8000c1e1500 */
[----:B------:R-:W0:Y:S04]  /*18cd0*/  LDL R160, [R1+0x1550] ;  /* 0x0015500001a07983 */ /* 0x000e280000100800 */
[----:B------:R-:W0:Y:S01]  /*18ce0*/  LDL R161, [R1+0x1554] ;  /* 0x0015540001a17983 */ /* 0x000e220000100800 */
[----:B------:R-:W-:-:S02]  /*18cf0*/  PRMT R87, RZ, 0x7610, R87 ;  /* 0x00007610ff577816 */ /* 0x000fc40000000057 */
[----:B------:R-:W-:Y:S02]  /*18d00*/  ISETP.GT.AND P1, PT, R23, 0x3e, PT ;  /* 0x0000003e1700780c */ /* 0x000fe40003f24270 */
[----:B0-----:R-:W-:-:S04]  /*18d10*/  @P0 LOP3.LUT R161, R161, R160, RZ, 0x3c, !PT ;  /* 0x000000a0a1a10212 */ /* 0x001fc800078e3cff */
[----:B------:R-:W-:-:S04]  /*18d20*/  @P0 LOP3.LUT R160, R161, R160, RZ, 0x3c, !PT ;  /* 0x000000a0a1a00212 */ /* 0x000fc800078e3cff */
[----:B------:R-:W-:-:S05]  /*18d30*/  @P0 LOP3.LUT R161, R161, R160, RZ, 0x3c, !PT ;  /* 0x000000a0a1a10212 */ /* 0x000fca00078e3cff */
[----:B------:R0:W3:Y:S04]  /*18d40*/  @P0 LDG.E.U16 R87, desc[UR60][R160.64] ;  /* 0x0000003ca0570981 */ /* 0x0000e8000c1e1500 */
[----:B------:R-:W2:Y:S01]  /*18d50*/  LDL R161, [R1+0x1488] ;  /* 0x0014880001a17983 */ /* 0x000ea20000100800 */
[----:B------:R-:W-:Y:S01]  /*18d60*/  PRMT R118, RZ, 0x7610, R118 ;  /* 0x00007610ff767816 */ /* 0x000fe20000000076 */
[----:B0-----:R-:W-:Y:S02]  /*18d70*/  @P1 IMAD.MOV.U32 R160, RZ, RZ, R71 ;  /* 0x000000ffffa01224 */ /* 0x001fe400078e0047 */
[----:B------:R-:W3:Y:S01]  /*18d80*/  LDL.LU R71, [R1+0xff4] ;  /* 0x000ff40001477983 */ /* 0x000ee20000300800 */
[----:B------:R-:W-:-:S03]  /*18d90*/  PRMT R117, RZ, 0x7610, R117 ;  /* 0x00007610ff757816 */ /* 0x000fc60000000075 */
[----:B--2---:R0:W2:Y:S04]  /*18da0*/  @P1 LDG.E.U16 R118, desc[UR60][R160.64] ;  /* 0x0000003ca0761981 */ /* 0x0040a8000c1e1500 */
[----:B------:R-:W4:Y:S01]  /*18db0*/  LDL R161, [R1+0x1480] ;  /* 0x0014800001a17983 */ /* 0x000f220000100800 */
[----:B0-----:R-:W-:Y:S01]  /*18dc0*/  @P1 IMAD.MOV.U32 R160, RZ, RZ, R14 ;  /* 0x000000ffffa01224 */ /* 0x001fe200078e000e */
[----:B------:R-:W-:Y:S02]  /*18dd0*/  PRMT R116, RZ, 0x7610, R116 ;  /* 0x00007610ff747816 */ /* 0x000fe40000000074 */
[----:B------:R-:W3:Y:S04]  /*18de0*/  LDL R14, [R1+0x1450] ;  /* 0x00145000010e7983 */ /* 0x000ee80000100800 */
[----:B------:R0:W-:Y:S04]  /*18df0*/  STL [R1+0x1d54], R158 ;  /* 0x001d549e01007387 */ /* 0x0001e80000100800 */
[----:B----4-:R1:W4:Y:S02]  /*18e00*/  @P1 LDG.E.U16 R117, desc[UR60][R160.64] ;  /* 0x0000003ca0751981 */ /* 0x010324000c1e1500 */
[----:B-1----:R-:W-:-:S02]  /*18e10*/  @P1 IMAD.MOV.U32 R160, RZ, RZ, R43 ;  /* 0x000000ffffa01224 */ /* 0x002fc400078e002b */
[----:B------:R-:W-:Y:S02]  /*18e20*/  @P1 IMAD.MOV.U32 R161, RZ, RZ, R158 ;  /* 0x000000ffffa11224 */ /* 0x000fe400078e009e */
[----:B0-----:R-:W2:Y:S04]  /*18e30*/  LDL.LU R158, [R1+0x1454] ;  /* 0x00145400019e7983 */ /* 0x001ea80000300800 */
[----:B------:R0:W4:Y:S04]  /*18e40*/  @P1 LDG.E.U16 R116, desc[UR60][R160.64] ;  /* 0x0000003ca0741981 */ /* 0x000128000c1e1500 */
[----:B------:R-:W3:Y:S01]  /*18e50*/  LDL R161, [R1+0x1470] ;  /* 0x0014700001a17983 */ /* 0x000ee20000100800 */
[----:B------:R-:W-:Y:S01]  /*18e60*/  PRMT R115, RZ, 0x7610, R115 ;  /* 0x00007610ff737816 */ /* 0x000fe20000000073 */
[----:B0-----:R-:W-:Y:S01]  /*18e70*/  @P1 IMAD.MOV.U32 R160, RZ, RZ, R40 ;  /* 0x000000ffffa01224 */ /* 0x001fe200078e0028 */
[----:B------:R-:W-:-:S04]  /*18e80*/  ISETP.GT.AND P0, PT, R23, 0x3f, PT ;  /* 0x0000003f1700780c */ /* 0x000fc80003f04270 */
[----:B---3--:R0:W3:Y:S04]  /*18e90*/  @P1 LDG.E.U16 R115, desc[UR60][R160.64] ;  /* 0x0000003ca0731981 */ /* 0x0080e8000c1e1500 */
[----:B------:R-:W0:Y:S04]  /*18ea0*/  LDL R160, [R1+0x1468] ;  /* 0x0014680001a07983 */ /* 0x000e280000100800 */
[----:B------:R-:W0:Y:S01]  /*18eb0*/  LDL R161, [R1+0x146c] ;  /* 0x00146c0001a17983 */ /* 0x000e220000100800 */
[----:B------:R-:W-:Y:S02]  /*18ec0*/  PRMT R86, RZ, 0x7610, R86 ;  /* 0x00007610ff567816 */ /* 0x000fe40000000056 */
[----:B0-----:R-:W-:-:S04]  /*18ed0*/  @P0 LOP3.LUT R161, R161, R160, RZ, 0x3c, !PT ;  /* 0x000000a0a1a10212 */ /* 0x001fc800078e3cff */
[----:B------:R-:W-:-:S04]  /*18ee0*/  @P0 LOP3.LUT R160, R161, R160, RZ, 0x3c, !PT ;  /* 0x000000a0a1a00212 */ /* 0x000fc800078e3cff */
[----:B------:R-:W-:-:S05]  /*18ef0*/  @P0 LOP3.LUT R161, R161, R160, RZ, 0x3c, !PT ;  /* 0x000000a0a1a10212 */ /* 0x000fca00078e3cff */
[----:B------:R0:W3:Y:S04]  /*18f00*/  @P0 LDG.E.U16 R86, desc[UR60][R160.64] ;  /* 0x0000003ca0560981 */ /* 0x0000e8000c1e1500 */
        /* <DEDUP_REMOVED lines=10> */
[----:B------:R-:W-:Y:S01]  /*18fb0*/  PRMT R83, RZ, 0x7610, R83 ;  /* 0x00007610ff537816 */ /* 0x000fe20000000053 */
[----:B--2---:R1:W-:Y:S01]  /*18fc0*/  STL [R1+0x1d58], R158 ;  /* 0x001d589e01007387 */ /* 0x0043e20000100800 */
[----:B0-----:R-:W-:-:S04]  /*18fd0*/  @P0 LOP3.LUT R161, R161, R160, RZ, 0x3c, !PT ;  /* 0x000000a0a1a10212 */ /* 0x001fc800078e3cff */
[----:B------:R-:W-:-:S04]  /*18fe0*/  @P0 LOP3.LUT R160, R161, R160, RZ, 0x3c, !PT ;  /* 0x000000a0a1a00212 */ /* 0x000fc800078e3cff */
[----:B------:R-:W-:-:S05]  /*18ff0*/  @P0 LOP3.LUT R161, R161, R160, RZ, 0x3c, !PT ;  /* 0x000000a0a1a10212 */ /* 0x000fca00078e3cff */
[----:B------:R0:W2:Y:S02]  /*19000*/  @P0 LDG.E.U16 R84, desc[UR60][R160.64] ;  /* 0x0000003ca0540981 */ /* 0x0000a4000c1e1500 */
[----:B0-----:R-:W-:Y:S02]  /*19010*/  @P0 IMAD.MOV.U32 R161, RZ, RZ, R14 ;  /* 0x000000ffffa10224 */ /* 0x001fe400078e000e */
[----:B------:R-:W0:Y:S01]  /*19020*/  S2R R14, SR_TID.X ;  /* 0x00000000000e7919 */ /* 0x000e220000002100 */
[----:B------:R-:W-:Y:S02]  /*19030*/  @P0 IMAD.MOV.U32 R160, RZ, RZ, R158 ;  /* 0x000000ffffa00224 */ /* 0x000fe400078e009e */
[----:B-1----:R-:W4:Y:S04]  /*19040*/  LDL.LU R158, [R1+0xfe8] ;  /* 0x000fe800019e7983 */ /* 0x002f280000300800 */
[----:B------:R1:W2:Y:S04]  /*19050*/  @P0 LDG.E.U16 R83, desc[UR60][R160.64] ;  /* 0x0000003ca0530981 */ /* 0x0002a8000c1e1500 */
[----:B------:R-:W3:Y:S04]  /*19060*/  LDL.LU R160, [R1+0xff0] ;  /* 0x000ff00001a07983 */ /* 0x000ee80000300800 */
[----:B------:R-:W4:Y:S01]  /*19070*/  LDL.LU R161, [R1+0xfec] ;  /* 0x000fec0001a17983 */ /* 0x000f220000300800 */
[----:B0-----:R-:W-:-:S04]  /*19080*/  LOP3.LUT R14, R14, 0x3f, RZ, 0xc0, !PT ;  /* 0x0000003f0e0e7812 */ /* 0x001fc800078ec0ff */
[----:B------:R-:W-:Y:S02]  /*19090*/  ISETP.GE.AND P0, PT, R14, R23, PT ;  /* 0x000000170e00720c */ /* 0x000fe40003f06270 */
[----:B------:R-:W2:Y:S01]  /*190a0*/  LDL.LU R14, [R1+0x2688] ;  /* 0x00268800010e7983 */ /* 0x000ea20000300800 */
[----:B------:R-:W-:Y:S06]  /*190b0*/  BAR.SYNC.DEFER_BLOCKING 0x0 ;  /* 0x0000000000007b1d */ /* 0x000fec0000010000 */
[----:B--2---:R0:W-:Y:S04]  /*190c0*/  STS.U16 [R14], R71 ;  /* 0x000000470e007388 */ /* 0x0041e80000000400 */
[----:B------:R2:W-:Y:S04]  /*190d0*/  STS.U16 [R14+0x400], R59 ;  /* 0x0004003b0e007388 */ /* 0x0005e80000000400 */
[----:B------:R1:W-:Y:S04]  /*190e0*/  STS.U16 [R14+0x4400], R58 ;  /* 0x0044003a0e007388 */ /* 0x0003e80000000400 */
[----:B0-----:R-:W4:Y:S04]  /*190f0*/  LDL.LU R71, [R1+0x2684] ;  /* 0x0026840001477983 */ /* 0x001f280000300800 */
[----:B--2---:R-:W2:Y:S04]  /*19100*/  LDL.LU R59, [R1+0x2680] ;  /* 0x00268000013b7983 */ /* 0x004ea80000300800 */
[----:B-1----:R-:W2:Y:S04]  /*19110*/  LDL.LU R58, [R1+0x267c] ;  /* 0x00267c00013a7983 */ /* 0x002ea80000300800 */
[----:B------:R0:W-:Y:S04]  /*19120*/  STS.U16 [R14+0x8400], R57 ;  /* 0x008400390e007388 */ /* 0x0001e80000000400 */
[----:B------:R1:W-:Y:S04]  /*19130*/  STS.U16 [R14+0xc400], R56 ;  /* 0x00c400380e007388 */ /* 0x0003e80000000400 */
[----:B------:R3:W-:Y:S04]  /*19140*/  STS.U16 [R14+0x800], R148 ;  /* 0x000800940e007388 */ /* 0x0007e80000000400 */
[----:B0-----:R-:W2:Y:S04]  /*19150*/  LDL.LU R57, [R1+0x2678] ;  /* 0x0026780001397983 */ /* 0x001ea80000300800 */
[----:B-1----:R-:W2:Y:S04]  /*19160*/  LDL.LU R56, [R1+0x2674] ;  /* 0x0026740001387983 */ /* 0x002ea80000300800 */
[----:B---3--:R-:W3:Y:S04]  /*19170*/  LDL.LU R148, [R1+0x2670] ;  /* 0x0026700001947983 */ /* 0x008ee80000300800 */
[----:B------:R0:W-:Y:S04]  /*19180*/  STS.U16 [R14+0x4800], R147 ;  /* 0x004800930e007388 */ /* 0x0001e80000000400 */
[----:B------:R1:W-:Y:S04]  /*19190*/  STS.U16 [R14+0x8800], R146 ;  /* 0x008800920e007388 */ /* 0x0003e80000000400 */
[----:B------:R1:W-:Y:S04]  /*191a0*/  STS.U16 [R14+0xc800], R157 ;  /* 0x00c8009d0e007388 */ /* 0x0003e80000000400 */
[----:B0-----:R-:W2:Y:S04]  /*191b0*/  LDL.LU R147, [R1+0x266c] ;  /* 0x00266c0001937983 */ /* 0x001ea80000300800 */
[----:B-1----:R-:W3:Y:S04]  /*191c0*/  LDL.LU R146, [R1+0x2668] ;  /* 0x0026680001927983 */ /* 0x002ee80000300800 */
[----:B------:R-:W2:Y:S04]  /*191d0*/  LDL.LU R157, [R1+0x2664] ;  /* 0x00266400019d7983 */ /* 0x000ea80000300800 */
[----:B------:R0:W-:Y:S04]  /*191e0*/  STS.U16 [R14+0xc00], R18 ;  /* 0x000c00120e007388 */ /* 0x0001e80000000400 */
[----:B------:R1:W-:Y:S04]  /*191f0*/  STS.U16 [R14+0x4c00], R19 ;  /* 0x004c00130e007388 */ /* 0x0003e80000000400 */
[----:B------:R1:W-:Y:S04]  /*19200*/  STS.U16 [R14+0x8c00], R152 ;  /* 0x008c00980e007388 */ /* 0x0003e80000000400 */
[----:B0-----:R-:W3:Y:S04]  /*19210*/  LDL.LU R18, [R1+0x2660] ;  /* 0x0026600001127983 */ /* 0x001ee80000300800 */
[----:B-1----:R-:W3:Y:S04]  /*19220*/  LDL.LU R19, [R1+0x265c] ;  /* 0x00265c0001137983 */ /* 0x002ee80000300800 */
[----:B------:R-:W3:Y:S04]  /*19230*/  LDL.LU R152, [R1+0x2658] ;  /* 0x0026580001987983 */ /* 0x000ee80000300800 */
        /* <DEDUP_REMOVED lines=8> */
[----:B0-----:R-:W3:Y:S04]  /*192c0*/  LDL.LU R156, [R1+0x2648] ;  /* 0x00264800019c7983 */ /* 0x001ee80000300800 */
[----:B-1----:R-:W2:Y:S04]  /*192d0*/  LDL.LU R13, [R1+0x2644] ;  /* 0x00264400010d7983 */ /* 0x002ea80000300800 */
[----:B------:R-:W-:Y:S04]  /*192e0*/  STS.U16 [R14+0x4000], R160 ;  /* 0x004000a00e007388 */ /* 0x000fe80000000400 */
[----:B----4-:R-:W-:Y:S04]  /*192f0*/  STS.U16 [R14+0x8000], R161 ;  /* 0x008000a10e007388 */ /* 0x010fe80000000400 */
[----:B------:R-:W-:Y:S04]  /*19300*/  STS.U16 [R14+0xc000], R158 ;  /* 0x00c0009e0e007388 */ /* 0x000fe80000000400 */
        /* <DEDUP_REMOVED lines=12> */
[----:B------:R-:W-:Y:S04]  /*193d0*/  STL [R1+0x1cac], R14 ;  /* 0x001cac0e01007387 */ /* 0x000fe80000100800 */
[----:B--2---:R0:W-:Y:S04]  /*193e0*/  STS.U16 [R13+0x80], R157 ;  /* 0x0000809d0d007388 */ /* 0x0041e80000000400 */
[----:B---3--:R1:W-:Y:S04]  /*193f0*/  STS.U16 [R13+0x4080], R146 ;  /* 0x004080920d007388 */ /* 0x0083e80000000400 */
[----:B------:R2:W-:Y:S04]  /*19400*/  STS.U16 [R13+0x8080], R147 ;  /* 0x008080930d007388 */ /* 0x0005e80000000400 */
[----:B0-----:R-:W3:Y:S04]  /*19410*/  LDL.LU R157, [R1+0x2640] ;  /* 0x00264000019d7983 */ /* 0x001ee80000300800 */
[----:B-1----:R-:W4:Y:S04]  /*19420*/  LDL.LU R146, [R1+0x263c] ;  /* 0x00263c0001927983 */ /* 0x002f280000300800 */
[----:B--2---:R-:W4:Y:S04]  /*19430*/  LDL.LU R147, [R1+0x2638] ;  /* 0x0026380001937983 */ /* 0x004f280000300800 */
[----:B------:R0:W-:Y:S04]  /*19440*/  STS.U16 [R13+0xc080], R148 ;  /* 0x00c080940d007388 */ /* 0x0001e80000000400 */
[----:B------:R1:W-:Y:S04]  /*19450*/  STS.U16 [R13+0x480], R149 ;  /* 0x000480950d007388 */ /* 0x0003e80000000400 */
[----:B------:R2:W-:Y:S04]  /*19460*/  STS.U16 [R13+0x4480], R150 ;  /* 0x004480960d007388 */ /* 0x0005e80000000400 */
[----:B0-----:R-:W3:Y:S04]  /*19470*/  LDL.LU R148, [R1+0x2634] ;  /* 0x0026340001947983 */ /* 0x001ee80000300800 */
[----:B-1----:R-:W3:Y:S04]  /*19480*/  LDL.LU R149, [R1+0x2630] ;  /* 0x0026300001957983 */ /* 0x002ee80000300800 */
[----:B--2---:R-:W2:Y:S04]  /*19490*/  LDL.LU R150, [R1+0x262c] ;  /* 0x00262c0001967983 */ /* 0x004ea80000300800 */
[----:B------:R0:W-:Y:S04]  /*194a0*/  STS.U16 [R13+0x8480], R151 ;  /* 0x008480970d007388 */ /* 0x0001e80000000400 */
[----:B------:R1:W-:Y:S04]  /*194b0*/  STS.U16 [R13+0xc480], R48 ;  /* 0x00c480300d007388 */ /* 0x0003e80000000400 */
[----:B------:R1:W-:Y:S04]  /*194c0*/  STS.U16 [R13+0x880], R49 ;  /* 0x000880310d007388 */ /* 0x0003e80000000400 */
[----:B0-----:R-:W2:Y:S04]  /*194d0*/  LDL.LU R151, [R1+0x2628] ;  /* 0x0026280001977983 */ /* 0x001ea80000300800 */
[----:B-1----:R-:W4:Y:S04]  /*194e0*/  LDL.LU R48, [R1+0x2624] ;  /* 0x0026240001307983 */ /* 0x002f280000300800 */
[----:B------:R-:W3:Y:S04]  /*194f0*/  LDL.LU R49, [R1+0x2620] ;  /* 0x0026200001317983 */ /* 0x000ee80000300800 */
        /* <DEDUP_REMOVED lines=10> */
[----:B-1----:R-:W2:Y:S04]  /*195a0*/  LDL.LU R54, [R1+0x260c] ;  /* 0x00260c0001367983 */ /* 0x002ea80000300800 */
[----:B------:R-:W3:Y:S04]  /*195b0*/  LDL.LU R55, [R1+0x2608] ;  /* 0x0026080001377983 */ /* 0x000ee80000300800 */
[----:B------:R0:W-:Y:S04]  /*195c0*/  STS.U16 [R13+0xcc80], R12 ;  /* 0x00cc800c0d007388 */ /* 0x0001e80000000400 */
[----:B0-----:R-:W4:Y:S04]  /*195d0*/  LDL.LU R12, [R1+0x2604] ;  /* 0x00260400010c7983 */ /* 0x001f280000300800 */
        /* <DEDUP_REMOVED lines=17> */
[----:B----4-:R0:W-:Y:S04]  /*196f0*/  STS.U16 [R12+0x100], R56 ;  /* 0x000100380c007388 */ /* 0x0101e80000000400 */
[----:B------:R1:W-:Y:S04]  /*19700*/  STS.U16 [R12+0x4100], R57 ;  /* 0x004100390c007388 */ /* 0x0003e80000000400 */
[----:B------:R4:W-:Y:S04]  /*19710*/  STS.U16 [R12+0x8100], R58 ;  /* 0x0081003a0c007388 */ /* 0x0009e80000000400 */
[----:B0-----:R-:W2:Y:S04]  /*19720*/  LDL.LU R56, [R1+0x2600] ;  /* 0x0026000001387983 */ /* 0x001ea80000300800 */
[----:B-1----:R-:W3:Y:S04]  /*19730*/  LDL.LU R57, [R1+0x25fc] ;  /* 0x0025fc0001397983 */ /* 0x002ee80000300800 */
[----:B----4-:R-:W4:Y:S04]  /*19740*/  LDL.LU R58, [R1+0x25f8] ;  /* 0x0025f800013a7983 */ /* 0x010f280000300800 */
[----:B------:R0:W-:Y:S04]  /*19750*/  STS.U16 [R12+0xc100], R59 ;  /* 0x00c1003b0c007388 */ /* 0x0001e80000000400 */
[----:B------:R1:W-:Y:S04]  /*19760*/  STS.U16 [R12+0x500], R60 ;  /* 0x0005003c0c007388 */ /* 0x0003e80000000400 */
[----:B------:R1:W-:Y:S04]  /*19770*/  STS.U16 [R12+0x4500], R61 ;  /* 0x0045003d0c007388 */ /* 0x0003e80000000400 */
[----:B0-----:R-:W2:Y:S04]  /*19780*/  LDL.LU R59, [R1+0x25f4] ;  /* 0x0025f400013b7983 */ /* 0x001ea80000300800 */
[----:B-1----:R-:W3:Y:S04]  /*19790*/  LDL.LU R60, [R1+0x25f0] ;  /* 0x0025f000013c7983 */ /* 0x002ee80000300800 */
[----:B------:R-:W4:Y:S04]  /*197a0*/  LDL.LU R61, [R1+0x25ec] ;  /* 0x0025ec00013d7983 */ /* 0x000f280000300800 */
        /* <DEDUP_REMOVED lines=19> */
[----:B0-----:R-:W2:Y:S04]  /*198e0*/  LDL.LU R11, [R1+0x25c4] ;  /* 0x0025c400010b7983 */ /* 0x001ea80000300800 */
        /* <DEDUP_REMOVED lines=18> */
[----:B------:R1:W-:Y:S04]  /*19a10*/  STS.U16 [R11+0x4180], R72 ;  /* 0x004180480b007388 */ /* 0x0003e80000000400 */
[----:B------:R2:W-:Y:S04]  /*19a20*/  STS.U16 [R11+0x8180], R73 ;  /* 0x008180490b007388 */ /* 0x0005e80000000400 */
[----:B0-----:R-:W3:Y:S04]  /*19a30*/  LDL.LU R71, [R1+0x25c0] ;  /* 0x0025c00001477983 */ /* 0x001ee80000300800 */
[----:B-1----:R-:W4:Y:S04]  /*19a40*/  LDL.LU R72, [R1+0x25bc] ;  /* 0x0025bc0001487983 */ /* 0x002f280000300800 */
[----:B--2---:R-:W2:Y:S04]  /*19a50*/  LDL.LU R73, [R1+0x25b8] ;  /* 0x0025b80001497983 */ /* 0x004ea80000300800 */
[----:B------:R0:W-:Y:S04]  /*19a60*/  STS.U16 [R11+0xc180], R74 ;  /* 0x00c1804a0b007388 */ /* 0x0001e80000000400 */
[----:B------:R1:W-:Y:S04]  /*19a70*/  STS.U16 [R11+0x580], R75 ;  /* 0x0005804b0b007388 */ /* 0x0003e80000000400 */
[----:B------:R1:W-:Y:S04]  /*19a80*/  STS.U16 [R11+0x4580], R76 ;  /* 0x0045804c0b007388 */ /* 0x0003e80000000400 */
[----:B0-----:R-:W3:Y:S04]  /*19a90*/  LDL.LU R74, [R1+0x25b4] ;  /* 0x0025b400014a7983 */ /* 0x001ee80000300800 */
[----:B-1----:R-:W4:Y:S04]  /*19aa0*/  LDL.LU R75, [R1+0x25b0] ;  /* 0x0025b000014b7983 */ /* 0x002f280000300800 */
[----:B------:R-:W2:Y:S04]  /*19ab0*/  LDL.LU R76, [R1+0x25ac] ;  /* 0x0025ac00014c7983 */ /* 0x000ea80000300800 */
        /* <DEDUP_REMOVED lines=14> */
[----:B0-----:R-:W3:Y:S04]  /*19ba0*/  LDL.LU R10, [R1+0x2590] ;  /* 0x00259000010a7983 */ /* 0x001ee80000300800 */
[----:B-1----:R-:W4:Y:S04]  /*19bb0*/  LDL.LU R9, [R1+0x258c] ;  /* 0x00258c0001097983 */ /* 0x002f280000300800 */
[----:B------:R0:W-:Y:S04]  /*19bc0*/  STS.U16 [R11+0x8d80], R8 ;  /* 0x008d80080b007388 */ /* 0x0001e80000000400 */
[----:B0-----:R-:W2:Y:S04]  /*19bd0*/  LDL.LU R8, [R1+0x2588] ;  /* 0x0025880001087983 */ /* 0x001ea80000300800 */
[----:B------:R0:W-:Y:S04]  /*19be0*/  STS.U16 [R11+0xcd80], R7 ;  /* 0x00cd80070b007388 */ /* 0x0001e80000000400 */
[----:B------:R-:W-:Y:S04]  /*19bf0*/  STS.U16 [R11+0x1180], R244 ;  /* 0x001180f40b007388 */ /* 0x000fe80000000400 */
[----:B------:R-:W-:Y:S04]  /*19c00*/  STS.U16 [R11+0x5180], R243 ;  /* 0x005180f30b007388 */ /* 0x000fe80000000400 */
        /* <DEDUP_REMOVED lines=16> */
[----:B---3--:R0:W-:Y:S04]  /*19d10*/  STS.U16 [R10+0x200], R6 ;  /* 0x000200060a007388 */ /* 0x0081e80000000400 */
        /* <DEDUP_REMOVED lines=8> */
[----:B0-----:R-:W3:Y:S04]  /*19da0*/  LDL.LU R3, [R1+0x2574] ;  /* 0x0025740001037983 */ /* 0x001ee80000300800 */
[----:B-1----:R-:W3:Y:S01]  /*19db0*/  LDL.LU R0, [R1+0x2570] ;  /* 0x0025700001007983 */ /* 0x002ee20000300800 */
[----:B------:R-:W-:Y:S01]  /*19dc0*/  PRMT R48, RZ, 0x7610, R48 ;  /* 0x00007610ff307816 */ /* 0x000fe20000000030 */
[----:B----4-:R-:W0:Y:S02]  /*19dd0*/  LDC R15, c[0x0][0x238] ;  /* 0x00008e00ff0f7b82 */ /* 0x010e240000000800 */
        /* <DEDUP_REMOVED lines=27> */
[----:B------:R1:W-:Y:S04]  /*19f90*/  STS.U16 [R9+0xce80], R22 ;  /* 0x00ce801609007388 */ /* 0x0003e80000000400 */
        /* <DEDUP_REMOVED lines=14> */
[----:B------:R4:W-:Y:S04]  /*1a080*/  STS.U16 [R9+0x8e80], R27 ;  /* 0x008e801b09007388 */ /* 0x0009e80000000400 */
[----:B-1----:R-:W3:Y:S04]  /*1a090*/  LDL.LU R22, [R1+0x1098] ;  /* 0x0010980001167983 */ /* 0x002ee80000300800 */
        /* <DEDUP_REMOVED lines=18> */
[----:B----4-:R-:W2:Y:S04]  /*1a1c0*/  LDL R27, [R1+0x1c6c] ;  /* 0x001c6c00011b7983 */ /* 0x010ea80000100800 */
[----:B-1----:R-:W4:Y:S04]  /*1a1d0*/  LDL R26, [R1+0x1c70] ;  /* 0x001c7000011a7983 */ /* 0x002f280000100800 */
[----:B------:R-:W2:Y:S04]  /*1a1e0*/  LDL.LU R28, [R1+0x1094] ;  /* 0x00109400011c7983 */ /* 0x000ea80000300800 */
[----:B------:R-:W4:Y:S04]  /*1a1f0*/  LDL R33, [R1+0x1c38] ;  /* 0x001c380001217983 */ /* 0x000f280000100800 */
[----:B------:R-:W4:Y:S04]  /*1a200*/  LDL R29, [R1+0x1c60] ;  /* 0x001c6000011d7983 */ /* 0x000f280000100800 */
[----:B------:R1:W-:Y:S04]  /*1a210*/  STS.U16 [R8+0x4300], R25 ;  /* 0x0043001908007388 */ /* 0x0003e80000000400 */
[----:B------:R-:W4:Y:S04]  /*1a220*/  LDL R32, [R1+0x1c4c] ;  /* 0x001c4c0001207983 */ /* 0x000f280000100800 */
[----:B------:R0:W-:Y:S04]  /*1a230*/  STS.U16 [R8+0x8300], R24 ;  /* 0x0083001808007388 */ /* 0x0001e80000000400 */
[----:B-1----:R-:W4:Y:S04]  /*1a240*/  LDL R25, [R1+0x1c50] ;  /* 0x001c500001197983 */ /* 0x002f280000100800 */
[----:B------:R-:W-:Y:S04]  /*1a250*/  STS.U16 [R8+0xc300], R21 ;  /* 0x00c3001508007388 */ /* 0x000fe80000000400 */
[----:B------:R-:W-:Y:S04]  /*1a260*/  STS.U16 [R8+0x700], R20 ;  /* 0x0007001408007388 */ /* 0x000fe80000000400 */
[----:B------:R-:W-:Y:S04]  /*1a270*/  STS.U16 [R8+0x4700], R17 ;  /* 0x0047001108007388 */ /* 0x000fe80000000400 */
[----:B------:R-:W-:Y:S04]  /*1a280*/  STS.U16 [R8+0x8700], R16 ;  /* 0x0087001008007388 */ /* 0x000fe80000000400 */
[----:B------:R-:W4:Y:S04]  /*1a290*/  LDL R35, [R1+0x142c] ;  /* 0x00142c0001237983 */ /* 0x000f280000100800 */
[----:B------:R-:W4:Y:S04]  /*1a2a0*/  LDL R34, [R1+0x1430] ;  /* 0x0014300001227983 */ /* 0x000f280000100800 */
[----:B------:R1:W-:Y:S04]  /*1a2b0*/  STS.U16 [R8+0xc700], R2 ;  /* 0x00c7000208007388 */ /* 0x0003e80000000400 */
[----:B------:R-:W4:Y:S04]  /*1a2c0*/  LDL R31, [R1+0x140c] ;  /* 0x00140c00011f7983 */ /* 0x000f280000100800 */
[----:B0-----:R-:W4:Y:S04]  /*1a2d0*/  LDL R24, [R1+0x1410] ;  /* 0x0014100001187983 */ /* 0x001f280000100800 */
[----:B-1----:R-:W4:Y:S04]  /*1a2e0*/  LDL R2, [R1+0x13f0] ;  /* 0x0013f00001027983 */ /* 0x002f280000100800 */
[----:B------:R-:W4:Y:S04]  /*1a2f0*/  LDL.LU R9, [R1+0x10b0] ;  /* 0x0010b00001097983 */ /* 0x000f280000300800 */
        /* <DEDUP_REMOVED lines=8> */
[----:B------:R-:W4:Y:S01]  /*1a380*/  LDL.LU R16, [R1+0x10a4] ;  /* 0x0010a40001107983 */ /* 0x000f220000300800 */
[----:B---3--:R-:W-:-:S03]  /*1a390*/  @!P0 IMAD.MOV.U32 R160, RZ, RZ, R22 ;  /* 0x000000ffffa08224 */ /* 0x008fc600078e0016 */
[----:B------:R0:W-:Y:S04]  /*1a3a0*/  STL [R1+0x1cc4], R22 ;  /* 0x001cc41601007387 */ /* 0x0001e80000100800 */
[----:B0-----:R-:W3:Y:S01]  /*1a3b0*/  LDL.LU R22, [R1+0x10dc] ;  /* 0x0010dc0001167983 */ /* 0x001ee20000300800 */
[----:B------:R-:W-:Y:S02]  /*1a3c0*/  PRMT R82, RZ, 0x7610, R82 ;  /* 0x00007610ff527816 */ /* 0x000fe40000000052 */
[----:B------:R-:W-:Y:S01]  /*1a3d0*/  PRMT R81, RZ, 0x7610, R81 ;  /* 0x00007610ff517816 */ /* 0x000fe20000000051 */
[----:B------:R-:W3:Y:S01]  /*1a3e0*/  LDL R36, [R1+0x12ec] ;  /* 0x0012ec0001247983 */ /* 0x000ee20000100800 */
[----:B--2---:R-:W-:-:S05]  /*1a3f0*/  @!P0 IMAD.MOV.U32 R161, RZ, RZ, R28 ;  /* 0x000000ffffa18224 */ /* 0x004fca00078e001c */
[----:B------:R0:W2:Y:S02]  /*1a400*/  @!P0 LDG.E.U16 R48, desc[UR60][R160.64] ;  /* 0x0000003ca0308981 */ /* 0x0000a4000c1e1500 */
[----:B0-----:R-:W-:Y:S02]  /*1a410*/  @!P0 IMAD.MOV.U32 R161, RZ, RZ, R27 ;  /* 0x000000ffffa18224 */ /* 0x001fe400078e001b */
[----:B------:R-:W3:Y:S01]  /*1a420*/  LDL R27, [R1+0x13ec] ;  /* 0x0013ec00011b7983 */ /* 0x000ee20000100800 */
[----:B----4-:R-:W-:-:S03]  /*1a430*/  @!P0 IMAD.MOV.U32 R160, RZ, RZ, R26 ;  /* 0x000000ffffa08224 */ /* 0x010fc600078e001a */
[----:B------:R-:W4:Y:S04]  /*1a440*/  LDL R26, [R1+0x13d0] ;  /* 0x0013d000011a7983 */ /* 0x000f280000100800 */
[----:B------:R0:W2:Y:S02]  /*1a450*/  @!P0 LDG.E.U16 R82, desc[UR60][R160.64] ;  /* 0x0000003ca0528981 */ /* 0x0000a4000c1e1500 */
[----:B0-----:R-:W-:Y:S02]  /*1a460*/  @!P0 IMAD.MOV.U32 R161, RZ, RZ, R33 ;  /* 0x000000ffffa18224 */ /* 0x001fe400078e0021 */
[----:B------:R-:W2:Y:S01]  /*1a470*/  LDL R33, [R1+0x13cc] ;  /* 0x0013cc0001217983 */ /* 0x000ea20000100800 */
[----:B------:R-:W-:-:S03]  /*1a480*/  @!P0 IMAD.MOV.U32 R160, RZ, RZ, R29 ;  /* 0x000000ffffa08224 */ /* 0x000fc600078e001d */
[----:B------:R-:W2:Y:S01]  /*1a490*/  LDL R29, [R1+0x13b0] ;  /* 0x0013b000011d7983 */ /* 0x000ea20000100800 */
[----:B------:R-:W-:-:S03]  /*1a4a0*/  PRMT R80, RZ, 0x7610, R80 ;  /* 0x00007610ff507816 */ /* 0x000fc60000000050 */
[----:B------:R0:W2:Y:S01]  /*1a4b0*/  @!P0 LDG.E.U16 R81, desc[UR60][R160.64] ;  /* 0x0000003ca0518981 */ /* 0x0000a2000c1e1500 */
[----:B------:R-:W-:Y:S01]  /*1a4c0*/  PRMT R79, RZ, 0x7610, R79 ;  /* 0x00007610ff4f7816 */ /* 0x000fe2000000004f */
[----:B0-----:R-:W-:Y:S02]  /*1a4d0*/  @!P0 IMAD.MOV.U32 R160, RZ, RZ, R25 ;  /* 0x000000ffffa08224 */ /* 0x001fe400078e0019 */
[----:B------:R-:W-:Y:S01]  /*1a4e0*/  @!P0 IMAD.MOV.U32 R161, RZ, RZ, R32 ;  /* 0x000000ffffa18224 */ /* 0x000fe200078e0020 */
[----:B------:R-:W2:Y:S04]  /*1a4f0*/  LDL R25, [R1+0x1390] ;  /* 0x0013900001197983 */ /* 0x000ea80000100800 */
[----:B------:R-:W2:Y:S04]  /*1a500*/  LDL R32, [R1+0x13ac] ;  /* 0x0013ac0001207983 */ /* 0x000ea80000100800 */
[----:B------:R0:W2:Y:S01]  /*1a510*/  @!P0 LDG.E.U16 R80, desc[UR60][R160.64] ;  /* 0x0000003ca0508981 */ /* 0x0000a2000c1e1500 */
[----:B------:R-:W-:Y:S01]  /*1a520*/  PRMT R78, RZ, 0x7610, R78 ;  /* 0x00007610ff4e7816 */ /* 0x000fe2000000004e */
[----:B0-----:R-:W-:-:S02]  /*1a530*/  @!P0 IMAD.MOV.U32 R160, RZ, RZ, R34 ;  /* 0x000000ffffa08224 */ /* 0x001fc400078e0022 */
[----:B------:R-:W-:Y:S01]  /*1a540*/  @!P0 IMAD.MOV.U32 R161, RZ, RZ, R35 ;  /* 0x000000ffffa18224 */ /* 0x000fe200078e0023 */
[----:B------:R-:W2:Y:S04]  /*1a550*/  LDL R34, [R1+0x138c] ;  /* 0x00138c0001227983 */ /* 0x000ea80000100800 */
[----:B------:R0:W2:Y:S01]  /*1a560*/  @!P0 LDG.E.U16 R79, desc[UR60][R160.64] ;  /* 0x0000003ca04f8981 */ /* 0x0000a2000c1e1500 */
[----:B------:R-:W-:Y:S02]  /*1a570*/  PRMT R77, RZ, 0x7610, R77 ;  /* 0x00007610ff4d7816 */ /* 0x000fe4000000004d */
[----:B------:R-:W-:Y:S01]  /*1a580*/  PRMT R76, RZ, 0x7610, R76 ;  /* 0x00007610ff4c7816 */ /* 0x000fe2000000004c */
[----:B------:R-:W2:Y:S01]  /*1a590*/  LDL R35, [R1+0x12f0] ;  /* 0x0012f00001237983 */ /* 0x000ea20000100800 */
[----:B0-----:R-:W-:-:S03]  /*1a5a0*/  @!P0 IMAD.MOV.U32 R161, RZ, RZ, R31 ;  /* 0x000000ffffa18224 */ /* 0x001fc600078e001f */
[----:B------:R-:W2:Y:S01]  /*1a5b0*/  LDL R31, [R1+0x136c] ;  /* 0x00136c00011f7983 */ /* 0x000ea20000100800 */
[----:B------:R-:W-:-:S03]  /*1a5c0*/  @!P0 IMAD.MOV.U32 R160, RZ, RZ, R24 ;  /* 0x000000ffffa08224 */ /* 0x000fc600078e0018 */
[----:B------:R-:W2:Y:S04]  /*1a5d0*/  LDL R24, [R1+0x1370] ;  /* 0x0013700001187983 */ /* 0x000ea80000100800 */
[----:B------:R0:W2:Y:S02]  /*1a5e0*/  @!P0 LDG.E.U16 R78, desc[UR60][R160.64] ;  /* 0x0000003ca04e8981 */ /* 0x0000a4000c1e1500 */
[----:B0-----:R-:W-:Y:S02]  /*1a5f0*/  @!P0 IMAD.MOV.U32 R160, RZ, RZ, R2 ;  /* 0x000000ffffa08224 */ /* 0x001fe400078e0002 */
[----:B------:R-:W2:Y:S01]  /*1a600*/  LDL R2, [R1+0x1350] ;  /* 0x0013500001027983 */ /* 0x000ea20000100800 */
[----:B---3--:R-:W-:-:S03]  /*1a610*/  @!P0 IMAD.MOV.U32 R161, RZ, RZ, R27 ;  /* 0x000000ffffa18224 */ /* 0x008fc600078e001b */
[----:B------:R-:W3:Y:S04]  /*1a620*/  LDL R27, [R1+0x134c] ;  /* 0x00134c00011b7983 */ /* 0x000ee80000100800 */
[----:B------:R4:W3:Y:S02]  /*1a630*/  @!P0 LDG.E.U16 R77, desc[UR60][R160.64] ;  /* 0x0000003ca04d8981 */ /* 0x0008e4000c1e1500 */
[----:B----4-:R-:W-:Y:S02]  /*1a640*/  @!P0 IMAD.MOV.U32 R160, RZ, RZ, R26 ;  /* 0x000000ffffa08224 */ /* 0x010fe400078e001a */
[----:B------:R-:W4:Y:S01]  /*1a650*/  LDL R26, [R1+0x1330] ;  /* 0x00133000011a7983 */ /* 0x000f220000100800 */
[----:B--2---:R-:W-:-:S03]  /*1a660*/  @!P0 IMAD.MOV.U32 R161, RZ, RZ, R33 ;  /* 0x000000ffffa18224 */ /* 0x004fc600078e0021 */
[----:B------:R-:W2:Y:S04]  /*1a670*/  LDL R33, [R1+0x132c] ;  /* 0x00132c0001217983 */ /* 0x000ea80000100800 */
[----:B------:R0:W2:Y:S01]  /*1a680*/  @!P0 LDG.E.U16 R76, desc[UR60][R160.64] ;  /* 0x0000003ca04c8981 */ /* 0x0000a2000c1e1500 */
[----:B------:R-:W-:Y:S01]  /*1a690*/  PRMT R75, RZ, 0x7610, R75 ;  /* 0x00007610ff4b7816 */ /* 0x000fe2000000004b */
[----:B0-----:R-:W-:Y:S02]  /*1a6a0*/  @!P0 IMAD.MOV.U32 R160, RZ, RZ, R29 ;  /* 0x000000ffffa08224 */ /* 0x001fe400078e001d */
[----:B------:R-:W2:Y:S01]  /*1a6b0*/  LDL R29, [R1+0x1310] ;  /* 0x00131000011d7983 */ /* 0x000ea20000100800 */
[----:B------:R-:W-:Y:S01]  /*1a6c0*/  PRMT R74, RZ, 0x7610, R74 ;  /* 0x00007610ff4a7816 */ /* 0x000fe2000000004a */
[----:B------:R-:W-:-:S02]  /*1a6d0*/  @!P0 IMAD.MOV.U32 R161, RZ, RZ, R32 ;  /* 0x000000ffffa18224 */ /* 0x000fc400078e0020 */
[----:B------:R-:W2:Y:S04]  /*1a6e0*/  LDL R32, [R1+0x130c] ;  /* 0x00130c0001207983 */ /* 0x000ea80000100800 */
[----:B------:R0:W2:Y:S01]  /*1a6f0*/  @!P0 LDG.E.U16 R75, desc[UR60][R160.64] ;  /* 0x0000003ca04b8981 */ /* 0x0000a2000c1e1500 */
[----:B------:R-:W-:Y:S01]  /*1a700*/  PRMT R73, RZ, 0x7610, R73 ;  /* 0x00007610ff497816 */ /* 0x000fe20000000049 */
[----:B0-----:R-:W-:Y:S02]  /*1a710*/  @!P0 IMAD.MOV.U32 R160, RZ, RZ, R25 ;  /* 0x000000ffffa08224 */ /* 0x001fe400078e0019 */
[----:B------:R-:W-:Y:S01]  /*1a720*/  @!P0 IMAD.MOV.U32 R161, RZ, RZ, R34 ;  /* 0x000000ffffa18224 */ /* 0x000fe200078e0022 */
[----:B------:R-:W2:Y:S04]  /*1a730*/  LDL R25, [R1+0x12d0] ;  /* 0x0012d00001197983 */ /* 0x000ea80000100800 */
[----:B------:R0:W2:Y:S01]  /*1a740*/  @!P0 LDG.E.U16 R74, desc[UR60][R160.64] ;  /* 0x0000003ca04a8981 */ /* 0x0000a2000c1e1500 */
[----:B------:R-:W-:-:S02]  /*1a750*/  PRMT R72, RZ, 0x7610, R72 ;  /* 0x00007610ff487816 */ /* 0x000fc40000000048 */
        /* <DEDUP_REMOVED lines=26> */
[----:B------:R-:W-:-:S05]  /*1a900*/  @!P0 IMAD.MOV.U32 R161, RZ, RZ, R36 ;  /* 0x000000ffffa18224 */ /* 0x000fca00078e0024 */
[----:B------:R0:W2:Y:S01]  /*1a910*/  @!P0 LDG.E.U16 R69, desc[UR60][R160.64] ;  /* 0x0000003ca0458981 */ /* 0x0000a2000c1e1500 */
[----:B------:R-:W-:Y:S01]  /*1a920*/  PRMT R67, RZ, 0x7610, R67 ;  /* 0x00007610ff437816 */ /* 0x000fe20000000043 */
[----:B0-----:R-:W-:Y:S02]  /*1a930*/  @!P0 IMAD.MOV.U32 R161, RZ, RZ, R31 ;  /* 0x000000ffffa18224 */ /* 0x001fe400078e001f */
        /* <DEDUP_REMOVED lines=9> */
[----:B0-----:R-:W-:Y:S02]  /*1a9d0*/  @!P0 IMAD.MOV.U32 R160, RZ, RZ, R2 ;  /* 0x000000ffffa08224 */ /* 0x001fe400078e0002 */
[----:B------:R-:W3:Y:S01]  /*1a9e0*/  LDL R2, [R1+0x11f0] ;  /* 0x0011f00001027983 */ /* 0x000ee20000100800 */
[----:B----4-:R-:W-:-:S03]  /*1a9f0*/  @!P0 IMAD.MOV.U32 R161, RZ, RZ, R26 ;  /* 0x000000ffffa18224 */ /* 0x010fc600078e001a */
[----:B------:R-:W4:Y:S01]  /*1aa00*/  LDL R26, [R1+0x11ec] ;  /* 0x0011ec00011a7983 */ /* 0x000f220000100800 */
[----:B------:R-:W-:Y:S02]  /*1aa10*/  PRMT R66, RZ, 0x7610, R66 ;  /* 0x00007610ff427816 */ /* 0x000fe40000000042 */
[----:B------:R-:W-:-:S04]  /*1aa20*/  PRMT R65, RZ, 0x7610, R65 ;  /* 0x00007610ff417816 */ /* 0x000fc80000000041 */
[----:B------:R2:W4:Y:S02]  /*1aa30*/  @!P0 LDG.E.U16 R66, desc[UR60][R160.64] ;  /* 0x0000003ca0428981 */ /* 0x000524000c1e1500 */
[----:B--2---:R-:W-:Y:S02]  /*1aa40*/  @!P0 IMAD.MOV.U32 R160, RZ, RZ, R33 ;  /* 0x000000ffffa08224 */ /* 0x004fe400078e0021 */
[----:B------:R-:W-:Y:S01]  /*1aa50*/  @!P0 IMAD.MOV.U32 R161, RZ, RZ, R34 ;  /* 0x000000ffffa18224 */ /* 0x000fe200078e0022 */
[----:B------:R-:W2:Y:S04]  /*1aa60*/  LDL.LU R33, [R1+0x11cc] ;  /* 0x0011cc0001217983 */ /* 0x000ea80000300800 */
[----:B------:R0:W2:Y:S04]  /*1aa70*/  @!P0 LDG.E.U16 R65, desc[UR60][R160.64] ;  /* 0x0000003ca0418981 */ /* 0x0000a8000c1e1500 */
[----:B------:R-:W2:Y:S04]  /*1aa80*/  LDL R37, [R1+0x11b0] ;  /* 0x0011b00001257983 */ /* 0x000ea80000100800 */
[----:B------:R-:W2:Y:S01]  /*1aa90*/  LDL R36, [R1+0x1190] ;  /* 0x0011900001247983 */ /* 0x000ea20000100800 */
[----:B0-----:R-:W-:-:S03]  /*1aaa0*/  @!P0 IMAD.MOV.U32 R160, RZ, RZ, R29 ;  /* 0x000000ffffa08224 */ /* 0x001fc600078e001d */
[----:B------:R-:W2:Y:S04]  /*1aab0*/  LDL R29, [R1+0x1170] ;  /* 0x00117000011d7983 */ /* 0x000ea80000100800 */
[----:B------:R-:W2:Y:S04]  /*1aac0*/  LDL.LU R45, [R1+0x11d0] ;  /* 0x0011d000012d7983 */ /* 0x000ea80000300800 */
[----:B------:R-:W2:Y:S01]  /*1aad0*/  LDL.LU R42, [R1+0x11ac] ;  /* 0x0011ac00012a7983 */ /* 0x000ea20000300800 */
[----:B------:R-:W-:Y:S01]  /*1aae0*/  PRMT R64, RZ, 0x7610, R64 ;  /* 0x00007610ff407816 */ /* 0x000fe20000000040 */
[----:B------:R-:W-:-:S02]  /*1aaf0*/  @!P0 IMAD.MOV.U32 R161, RZ, RZ, R32 ;  /* 0x000000ffffa18224 */ /* 0x000fc400078e0020 */
[----:B------:R-:W2:Y:S01]  /*1ab00*/  LDL.LU R158, [R1+0x118c] ;  /* 0x00118c00019e7983 */ /* 0x000ea20000300800 */
[----:B------:R-:W-:-:S03]  /*1ab10*/  PRMT R63, RZ, 0x7610, R63 ;  /* 0x00007610ff3f7816 */ /* 0x000fc6000000003f */
[----:B------:R0:W2:Y:S01]  /*1ab20*/  @!P0 LDG.E.U16 R64, desc[UR60][R160.64] ;  /* 0x0000003ca0408981 */ /* 0x0000a2000c1e1500 */
[----:B------:R-:W-:-:S03]  /*1ab30*/  PRMT R62, RZ, 0x7610, R62 ;  /* 0x00007610ff3e7816 */ /* 0x000fc6000000003e */
[----:B------:R-:W2:Y:S04]  /*1ab40*/  LDL R34, [R1+0x112c] ;  /* 0x00112c0001227983 */ /* 0x000ea80000100800 */
        /* <DEDUP_REMOVED lines=14> */
[----:B------:R-:W4:Y:S04]  /*1ac30*/  LDL.LU R35, [R1+0x1130] ;  /* 0x0011300001237983 */ /* 0x000f280000300800 */
[----:B------:R-:W3:Y:S01]  /*1ac40*/  LDL.LU R26, [R1+0x1150] ;  /* 0x00115000011a7983 */ /* 0x000ee20000300800 */
[----:B------:R-:W-:Y:S02]  /*1ac50*/  PRMT R61, RZ, 0x7610, R61 ;  /* 0x00007610ff3d7816 */ /* 0x000fe4000000003d */
[----:B------:R-:W-:-:S04]  /*1ac60*/  PRMT R60, RZ, 0x7610, R60 ;  /* 0x00007610ff3c7816 */ /* 0x000fc8000000003c */
[----:B------:R2:W4:Y:S01]  /*1ac70*/  @!P0 LDG.E.U16 R61, desc[UR60][R160.64] ;  /* 0x0000003ca03d8981 */ /* 0x000522000c1e1500 */
[----:B------:R-:W-:Y:S01]  /*1ac80*/  PRMT R59, RZ, 0x7610, R59 ;  /* 0x00007610ff3b7816 */ /* 0x000fe2000000003b */
[----:B--2---:R-:W-:Y:S01]  /*1ac90*/  @!P0 IMAD.MOV.U32 R161, RZ, RZ, R33 ;  /* 0x000000ffffa18224 */ /* 0x004fe200078e0021 */
[----:B------:R-:W-:Y:S01]  /*1aca0*/  PRMT R58, RZ, 0x7610, R58 ;  /* 0x00007610ff3a7816 */ /* 0x000fe2000000003a */
[----:B------:R-:W-:-:S05]  /*1acb0*/  @!P0 IMAD.MOV.U32 R160, RZ, RZ, R45 ;  /* 0x000000ffffa08224 */ /* 0x000fca00078e002d */
[----:B------:R0:W2:Y:S02]  /*1acc0*/  @!P0 LDG.E.U16 R60, desc[UR60][R160.64] ;  /* 0x0000003ca03c8981 */ /* 0x0000a4000c1e1500 */
[----:B0-----:R-:W-:Y:S02]  /*1acd0*/  @!P0 IMAD.MOV.U32 R160, RZ, RZ, R37 ;  /* 0x000000ffffa08224 */ /* 0x001fe400078e0025 */
[----:B------:R-:W-:-:S05]  /*1ace0*/  @!P0 IMAD.MOV.U32 R161, RZ, RZ, R42 ;  /* 0x000000ffffa18224 */ /* 0x000fca00078e002a */
[----:B------:R0:W2:Y:S04]  /*1acf0*/  @!P0 LDG.E.U16 R59, desc[UR60][R160.64] ;  /* 0x0000003ca03b8981 */ /* 0x0000a8000c1e1500 */
[----:B------:R-:W-:Y:S01]  /*1ad00*/  STL [R1+0x1d5c], R158 ;  /* 0x001d5c9e01007387 */ /* 0x000fe20000100800 */
[----:B------:R-:W-:Y:S02]  /*1ad10*/  PRMT R57, RZ, 0x7610, R57 ;  /* 0x00007610ff397816 */ /* 0x000fe40000000039 */
[----:B------:R-:W-:Y:S01]  /*1ad20*/  PRMT R56, RZ, 0x7610, R56 ;  /* 0x00007610ff387816 */ /* 0x000fe20000000038 */
[----:B------:R-:W2:Y:S01]  /*1ad30*/  LDL R37, [R1+0x1c34] ;  /* 0x001c340001257983 */ /* 0x000ea20000100800 */
[----:B0-----:R-:W-:Y:S02]  /*1ad40*/  @!P0 IMAD.MOV.U32 R160, RZ, RZ, R36 ;  /* 0x000000ffffa08224 */ /* 0x001fe400078e0024 */
[----:B------:R-:W-:Y:S01]  /*1ad50*/  @!P0 IMAD.MOV.U32 R161, RZ, RZ, R158 ;  /* 0x000000ffffa18224 */ /* 0x000fe200078e009e */
[----:B------:R-:W-:Y:S01]  /*1ad60*/  PRMT R55, RZ, 0x7610, R55 ;  /* 0x00007610ff377816 */ /* 0x000fe20000000037 */
[----:B------:R-:W2:Y:S04]  /*1ad70*/  LDL R36, [R1+0x1444] ;  /* 0x0014440001247983 */ /* 0x000ea80000100800 */
[----:B------:R0:W2:Y:S02]  /*1ad80*/  @!P0 LDG.E.U16 R58, desc[UR60][R160.64] ;  /* 0x0000003ca03a8981 */ /* 0x0000a4000c1e1500 */
[----:B0-----:R-:W-:-:S02]  /*1ad90*/  @!P0 IMAD.MOV.U32 R161, RZ, RZ, R31 ;  /* 0x000000ffffa18224 */ /* 0x001fc400078e001f */
[----:B------:R-:W2:Y:S01]  /*1ada0*/  LDL R31, [R1+0x10d0] ;  /* 0x0010d000011f7983 */ /* 0x000ea20000100800 */
[----:B------:R-:W-:Y:S01]  /*1adb0*/  @!P0 IMAD.MOV.U32 R160, RZ, RZ, R29 ;  /* 0x000000ffffa08224 */ /* 0x000fe200078e001d */
[----:B------:R-:W-:Y:S02]  /*1adc0*/  PRMT R54, RZ, 0x7610, R54 ;  /* 0x00007610ff367816 */ /* 0x000fe40000000036 */
[----:B------:R-:W2:Y:S04]  /*1add0*/  LDL R29, [R1+0x144c] ;  /* 0x00144c00011d7983 */ /* 0x000ea80000100800 */
[----:B------:R0:W2:Y:S02]  /*1ade0*/  @!P0 LDG.E.U16 R57, desc[UR60][R160.64] ;  /* 0x0000003ca0398981 */ /* 0x0000a4000c1e1500 */
[----:B0-----:R-:W-:-:S02]  /*1adf0*/  @!P0 IMAD.MOV.U32 R161, RZ, RZ, R25 ;  /* 0x000000ffffa18224 */ /* 0x001fc400078e0019 */
[----:B------:R-:W2:Y:S01]  /*1ae00*/  LDL R25, [R1+0x1c44] ;  /* 0x001c440001197983 */ /* 0x000ea20000100800 */
[----:B---3--:R-:W-:-:S05]  /*1ae10*/  @!P0 IMAD.MOV.U32 R160, RZ, RZ, R26 ;  /* 0x000000ffffa08224 */ /* 0x008fca00078e001a */
[----:B------:R4:W3:Y:S02]  /*1ae20*/  @!P0 LDG.E.U16 R56, desc[UR60][R160.64] ;  /* 0x0000003ca0388981 */ /* 0x0008e4000c1e1500 */
[----:B----4-:R-:W-:Y:S02]  /*1ae30*/  @!P0 IMAD.MOV.U32 R160, RZ, RZ, R35 ;  /* 0x000000ffffa08224 */ /* 0x010fe400078e0023 */
[----:B------:R-:W-:Y:S02]  /*1ae40*/  @!P0 IMAD.MOV.U32 R161, RZ, RZ, R34 ;  /* 0x000000ffffa18224 */ /* 0x000fe400078e0022 */
[----:B------:R-:W4:Y:S04]  /*1ae50*/  LDL R34, [R1+0x1424] ;  /* 0x0014240001227983 */ /* 0x000f280000100800 */
[----:B------:R0:W3:Y:S02]  /*1ae60*/  @!P0 LDG.E.U16 R55, desc[UR60][R160.64] ;  /* 0x0000003ca0378981 */ /* 0x0000e4000c1e1500 */
[----:B0-----:R-:W-:-:S02]  /*1ae70*/  @!P0 IMAD.MOV.U32 R160, RZ, RZ, R24 ;  /* 0x000000ffffa08224 */ /* 0x001fc400078e0018 */
[----:B------:R-:W-:Y:S01]  /*1ae80*/  @!P0 IMAD.MOV.U32 R161, RZ, RZ, R32 ;  /* 0x000000ffffa18224 */ /* 0x000fe200078e0020 */
[----:B------:R-:W4:Y:S04]  /*1ae90*/  LDL R24, [R1+0x1c48] ;  /* 0x001c480001187983 */ /* 0x000f280000100800 */
[----:B------:R0:W3:Y:S02]  /*1aea0*/  @!P0 LDG.E.U16 R54, desc[UR60][R160.64] ;  /* 0x0000003ca0368981 */ /* 0x0000e4000c1e1500 */
[----:B0-----:R-:W-:Y:S02]  /*1aeb0*/  @!P0 IMAD.MOV.U32 R161, RZ, RZ, R27 ;  /* 0x000000ffffa18224 */ /* 0x001fe400078e001b */
[----:B------:R-:W-:Y:S01]  /*1aec0*/  @!P0 IMAD.MOV.U32 R160, RZ, RZ, R2 ;  /* 0x000000ffffa08224 */ /* 0x000fe200078e0002 */
[----:B------:R-:W3:Y:S04]  /*1aed0*/  LDL R27, [R1+0x1428] ;  /* 0x00142800011b7983 */ /* 0x000ee80000100800 */
[----:B------:R-:W4:Y:S01]  /*1aee0*/  LDL.LU R2, [R1+0x1c5c] ;  /* 0x001c5c0001027983 */ /* 0x000f220000300800 */
[----:B------:R-:W-:-:S02]  /*1aef0*/  PRMT R53, RZ, 0x7610, R53 ;  /* 0x00007610ff357816 */ /* 0x000fc40000000035 */
[----:B------:R-:W-:Y:S01]  /*1af00*/  PRMT R52, RZ, 0x7610, R52 ;  /* 0x00007610ff347816 */ /* 0x000fe20000000034 */
[----:B------:R-:W3:Y:S04]  /*1af10*/  LDL R32, [R1+0x1404] ;  /* 0x0014040001207983 */ /* 0x000ee80000100800 */
[----:B------:R2:W3:Y:S01]  /*1af20*/  @!P0 LDG.E.U16 R53, desc[UR60][R160.64] ;  /* 0x0000003ca0358981 */ /* 0x0004e2000c1e1500 */
[----:B------:R-:W-:Y:S01]  /*1af30*/  PRMT R51, RZ, 0x7610, R51 ;  /* 0x00007610ff337816 */ /* 0x000fe20000000033 */
[----:B--2---:R-:W-:Y:S02]  /*1af40*/  @!P0 IMAD.MOV.U32 R160, RZ, RZ, R31 ;  /* 0x000000ffffa08224 */ /* 0x004fe400078e001f */
[----:B------:R-:W2:Y:S01]  /*1af50*/  LDL R31, [R1+0x1408] ;  /* 0x00140800011f7983 */ /* 0x000ea20000100800 */
[----:B------:R-:W-:-:S03]  /*1af60*/  @!P0 IMAD.MOV.U32 R161, RZ, RZ, R12 ;  /* 0x000000ffffa18224 */ /* 0x000fc600078e000c */
[----:B------:R0:W-:Y:S04]  /*1af70*/  STL [R1+0x1cc8], R12 ;  /* 0x001cc80c01007387 */ /* 0x0001e80000100800 */
[----:B------:R1:W2:Y:S04]  /*1af80*/  @!P0 LDG.E.U16 R52, desc[UR60][R160.64] ;  /* 0x0000003ca0348981 */ /* 0x0002a8000c1e1500 */
[----:B0-----:R-:W2:Y:S01]  /*1af90*/  LDL.LU R12, [R1+0x10b8] ;  /* 0x0010b800010c7983 */ /* 0x001ea20000300800 */
[----:B-1----:R-:W-:Y:S02]  /*1afa0*/  @!P0 IMAD.MOV.U32 R160, RZ, RZ, R9 ;  /* 0x000000ffffa08224 */ /* 0x002fe400078e0009 */
[----:B------:R-:W-:Y:S01]  /*1afb0*/  @!P0 IMAD.MOV.U32 R161, RZ, RZ, R17 ;  /* 0x000000ffffa18224 */ /* 0x000fe200078e0011 */
[----:B------:R0:W-:Y:S04]  /*1afc0*/  STL [R1+0x1cd4], R9 ;  /* 0x001cd40901007387 */ /* 0x0001e80000100800 */
[----:B------:R1:W2:Y:S04]  /*1afd0*/  @!P0 LDG.E.U16 R51, desc[UR60][R160.64] ;  /* 0x0000003ca0338981 */ /* 0x0002a8000c1e1500 */
[----:B0-----:R-:W2:Y:S04]  /*1afe0*/  LDL.LU R9, [R1+0x10c8] ;  /* 0x0010c80001097983 */ /* 0x001ea80000300800 */
[----:B------:R0:W-:Y:S01]  /*1aff0*/  STL [R1+0x1ccc], R17 ;  /* 0x001ccc1101007387 */ /* 0x0001e20000100800 */
[----:B-1----:R-:W-:Y:S01]  /*1b000*/  @!P0 IMAD.MOV.U32 R160, RZ, RZ, R25 ;  /* 0x000000ffffa08224 */ /* 0x002fe200078e0019 */
[----:B------:R-:W-:Y:S01]  /*1b010*/  PRMT R50, RZ, 0x7610, R50 ;  /* 0x00007610ff327816 */ /* 0x000fe20000000032 */
[----:B------:R-:W-:-:S05]  /*1b020*/  @!P0 IMAD.MOV.U32 R161, RZ, RZ, R29 ;  /* 0x000000ffffa18224 */ /* 0x000fca00078e001d */
[----:B------:R4:W2:Y:S04]  /*1b030*/  @!P0 LDG.E.U16 R50, desc[UR60][R160.64] ;  /* 0x0000003ca0328981 */ /* 0x0008a8000c1e1500 */
[----:B0-----:R-:W2:Y:S04]  /*1b040*/  LDL.LU R17, [R1+0x10e4] ;  /* 0x0010e40001117983 */ /* 0x001ea80000300800 */
[----:B------:R-:W2:Y:S04]  /*1b050*/  LDL R25, [R1+0x13e8] ;  /* 0x0013e80001197983 */ /* 0x000ea80000100800 */
[----:B------:R-:W2:Y:S01]  /*1b060*/  LDL R29, [R1+0x13e4] ;  /* 0x0013e400011d7983 */ /* 0x000ea20000100800 */
[----:B----4-:R-:W-:-:S03]  /*1b070*/  @!P0 IMAD.MOV.U32 R160, RZ, RZ, R2 ;  /* 0x000000ffffa08224 */ /* 0x010fc600078e0002 */
[----:B------:R0:W-:Y:S04]  /*1b080*/  STL [R1+0x1d50], R2 ;  /* 0x001d500201007387 */ /* 0x0001e80000100800 */
[----:B0-----:R-:W4:Y:S01]  /*1b090*/  LDL R2, [R1+0x13c8] ;  /* 0x0013c80001027983 */ /* 0x001f220000100800 */
[----:B------:R-:W-:Y:S01]  /*1b0a0*/  PRMT R49, RZ, 0x7610, R49 ;  /* 0x00007610ff317816 */ /* 0x000fe20000000031 */
[----:B------:R-:W-:Y:S01]  /*1b0b0*/  @!P0 IMAD.MOV.U32 R161, RZ, RZ, R37 ;  /* 0x000000ffffa18224 */ /* 0x000fe200078e0025 */
[----:B------:R-:W-:Y:S01]  /*1b0c0*/  PRMT R252, RZ, 0x7610, R252 ;  /* 0x00007610fffc7816 */ /* 0x000fe200000000fc */
[----:B------:R-:W4:Y:S04]  /*1b0d0*/  LDL R37, [R1+0x13a4] ;  /* 0x0013a40001257983 */ /* 0x000f280000100800 */
[----:B------:R0:W4:Y:S02]  /*1b0e0*/  @!P0 LDG.E.U16 R49, desc[UR60][R160.64] ;  /* 0x0000003ca0318981 */ /* 0x000124000c1e1500 */
[----:B0-----:R-:W-:-:S02]  /*1b0f0*/  @!P0 IMAD.MOV.U32 R160, RZ, RZ, R24 ;  /* 0x000000ffffa08224 */ /* 0x001fc400078e0018 */
[----:B------:R-:W-:Y:S01]  /*1b100*/  @!P0 IMAD.MOV.U32 R161, RZ, RZ, R36 ;  /* 0x000000ffffa18224 */ /* 0x000fe200078e0024 */
[----:B------:R-:W4:Y:S04]  /*1b110*/  LDL R24, [R1+0x13c4] ;  /* 0x0013c40001187983 */ /* 0x000f280000100800 */
[----:B------:R3:W4:Y:S01]  /*1b120*/  @!P0 LDG.E.U16 R252, desc[UR60][R160.64] ;  /* 0x0000003ca0fc8981 */ /* 0x000722000c1e1500 */
[----:B------:R-:W-:-:S03]  /*1b130*/  PRMT R251, RZ, 0x7610, R251 ;  /* 0x00007610fffb7816 */ /* 0x000fc600000000fb */
[----:B------:R-:W4:Y:S01]  /*1b140*/  LDL R36, [R1+0x1384] ;  /* 0x0013840001247983 */ /* 0x000f220000100800 */
[----:B---3--:R-:W-:-:S03]  /*1b150*/  @!P0 IMAD.MOV.U32 R160, RZ, RZ, R27 ;  /* 0x000000ffffa08224 */ /* 0x008fc600078e001b */
[----:B------:R-:W3:Y:S01]  /*1b160*/  LDL R27, [R1+0x13a8] ;  /* 0x0013a800011b7983 */ /* 0x000ee20000100800 */
[----:B------:R-:W-:-:S03]  /*1b170*/  @!P0 IMAD.MOV.U32 R161, RZ, RZ, R34 ;  /* 0x000000ffffa18224 */ /* 0x000fc600078e0022 */
[----:B------:R-:W3:Y:S04]  /*1b180*/  LDL R34, [R1+0x1388] ;  /* 0x0013880001227983 */ /* 0x000ee80000100800 */
[----:B------:R2:W3:Y:S02]  /*1b190*/  @!P0 LDG.E.U16 R251, desc[UR60][R160.64] ;  /* 0x0000003ca0fb8981 */ /* 0x0004e4000c1e1500 */
[----:B--2---:R-:W-:Y:S02]  /*1b1a0*/  @!P0 IMAD.MOV.U32 R160, RZ, RZ, R31 ;  /* 0x000000ffffa08224 */ /* 0x004fe400078e001f */
[----:B------:R-:W2:Y:S01]  /*1b1b0*/  LDL R31, [R1+0x1368] ;  /* 0x00136800011f7983 */ /* 0x000ea20000100800 */
[----:B------:R-:W-:Y:S01]  /*1b1c0*/  PRMT R250, RZ, 0x7610, R250 ;  /* 0x00007610fffa7816 */ /* 0x000fe200000000fa */
[----:B------:R-:W-:-:S02]  /*1b1d0*/  @!P0 IMAD.MOV.U32 R161, RZ, RZ, R32 ;  /* 0x000000ffffa18224 */ /* 0x000fc400078e0020 */
[----:B------:R-:W2:Y:S04]  /*1b1e0*/  LDL R32, [R1+0x1364] ;  /* 0x0013640001207983 */ /* 0x000ea80000100800 */
[----:B------:R0:W2:Y:S01]  /*1b1f0*/  @!P0 LDG.E.U16 R250, desc[UR60][R160.64] ;  /* 0x0000003ca0fa8981 */ /* 0x0000a2000c1e1500 */
[----:B------:R-:W-:Y:S01]  /*1b200*/  PRMT R249, RZ, 0x7610, R249 ;  /* 0x00007610fff97816 */ /* 0x000fe200000000f9 */
[----:B0-----:R-:W-:Y:S02]  /*1b210*/  @!P0 IMAD.MOV.U32 R160, RZ, RZ, R25 ;  /* 0x000000ffffa08224 */ /* 0x001fe400078e0019 */
[----:B------:R-:W2:Y:S01]  /*1b220*/  LDL R25, [R1+0x1348] ;  /* 0x0013480001197983 */ /* 0x000ea20000100800 */
[----:B------:R-:W-:-:S03]  /*1b230*/  @!P0 IMAD.MOV.U32 R161, RZ, RZ, R29 ;  /* 0x000000ffffa18224 */ /* 0x000fc600078e001d */
[----:B------:R-:W2:Y:S04]  /*1b240*/  LDL R29, [R1+0x1344] ;  /* 0x00134400011d7983 */ /* 0x000ea80000100800 */
[----:B------:R4:W2:Y:S02]  /*1b250*/  @!P0 LDG.E.U16 R249, desc[UR60][R160.64] ;  /* 0x0000003ca0f98981 */ /* 0x0008a4000c1e1500 */
[----:B----4-:R-:W-:Y:S02]  /*1b260*/  @!P0 IMAD.MOV.U32 R160, RZ, RZ, R2 ;  /* 0x000000ffffa08224 */ /* 0x010fe400078e0002 */
[----:B------:R-:W4:Y:S01]  /*1b270*/  LDL R2, [R1+0x1328] ;  /* 0x0013280001027983 */ /* 0x000f220000100800 */
[----:B------:R-:W-:Y:S02]  /*1b280*/  PRMT R248, RZ, 0x7610, R248 ;  /* 0x00007610fff87816 */ /* 0x000fe400000000f8 */
[----:B------:R-:W-:-:S02]  /*1b290*/  PRMT R247, RZ, 0x7610, R247 ;  /* 0x00007610fff77816 */ /* 0x000fc400000000f7 */
[----:B------:R-:W-:Y:S01]  /*1b2a0*/  PRMT R246, RZ, 0x7610, R246 ;  /* 0x00007610fff67816 */ /* 0x000fe200000000f6 */
[----:B------:R-:W-:Y:S02]  /*1b2b0*/  @!P0 IMAD.MOV.U32 R161, RZ, RZ, R24 ;  /* 0x000000ffffa18224 */ /* 0x000fe400078e0018 */
[----:B------:R-:W4:Y:S04]  /*1b2c0*/  LDL R24, [R1+0x1324] ;  /* 0x0013240001187983 */ /* 0x000f280000100800 */
[----:B------:R3:W4:Y:S02]  /*1b2d0*/  @!P0 LDG.E.U16 R248, desc[UR60][R160.64] ;  /* 0x0000003ca0f88981 */ /* 0x000724000c1e1500 */
[----:B---3--:R-:W-:Y:S02]  /*1b2e0*/  @!P0 IMAD.MOV.U32 R160, RZ, RZ, R27 ;  /* 0x000000ffffa08224 */ /* 0x008fe400078e001b */
[----:B------:R-:W-:Y:S01]  /*1b2f0*/  @!P0 IMAD.MOV.U32 R161, RZ, RZ, R37 ;  /* 0x000000ffffa18224 */ /* 0x000fe200078e0025 */
[----:B------:R-:W3:Y:S04]  /*1b300*/  LDL R27, [R1+0x1308] ;  /* 0x00130800011b7983 */ /* 0x000ee80000100800 */
[----:B------:R0:W3:Y:S01]  /*1b310*/  @!P0 LDG.E.U16 R247, desc[UR60][R160.64] ;  /* 0x0000003ca0f78981 */ /* 0x0000e2000c1e1500 */
[----:B------:R-:W-:-:S02]  /*1b320*/  PRMT R245, RZ, 0x7610, R245 ;  /* 0x00007610fff57816 */ /* 0x000fc400000000f5 */
[----:B------:R-:W-:Y:S01]  /*1b330*/  PRMT R244, RZ, 0x7610, R244 ;  /* 0x00007610fff47816 */ /* 0x000fe200000000f4 */
[----:B------:R-:W3:Y:S01]  /*1b340*/  LDL R37, [R1+0x12a4] ;  /* 0x0012a40001257983 */ /* 0x000ee20000100800 */
[----:B0-----:R-:W-:Y:S02]  /*1b350*/  @!P0 IMAD.MOV.U32 R160, RZ, RZ, R34 ;  /* 0x000000ffffa08224 */ /* 0x001fe400078e0022 */
[----:B------:R-:W-:Y:S01]  /*1b360*/  @!P0 IMAD.MOV.U32 R161, RZ, RZ, R36 ;  /* 0x000000ffffa18224 */ /* 0x000fe200078e0024 */
[----:B------:R-:W3:Y:S04]  /*1b370*/  LDL R34, [R1+0x1304] ;  /* 0x0013040001227983 */ /* 0x000ee80000100800 */
[----:B------:R2:W3:Y:S01]  /*1b380*/  @!P0 LDG.E.U16 R246, desc[UR60][R160.64] ;  /* 0x0000003ca0f68981 */ /* 0x0004e2000c1e1500 */
[----:B------:R-:W-:-:S03]  /*1b390*/  PRMT R243, RZ, 0x7610, R243 ;  /* 0x00007610fff37816 */ /* 0x000fc600000000f3 */
[----:B------:R-:W3:Y:S01]  /*1b3a0*/  LDL R36, [R1+0x1284] ;  /* 0x0012840001247983 */ /* 0x000ee20000100800 */
[----:B--2---:R-:W-:-:S03]  /*1b3b0*/  @!P0 IMAD.MOV.U32 R160, RZ, RZ, R31 ;  /* 0x000000ffffa08224 */ /* 0x004fc600078e001f */
[----:B------:R-:W2:Y:S01]  /*1b3c0*/  LDL R31, [R1+0x12e8] ;  /* 0x0012e800011f7983 */ /* 0x000ea20000100800 */
[----:B------:R-:W-:-:S03]  /*1b3d0*/  @!P0 IMAD.MOV.U32 R161, RZ, RZ, R32 ;  /* 0x000000ffffa18224 */ /* 0x000fc600078e0020 */
[----:B------:R-:W2:Y:S04]  /*1b3e0*/  LDL R32, [R1+0x12e4] ;  /* 0x0012e40001207983 */ /* 0x000ea80000100800 */
[----:B------:R0:W2:Y:S02]  /*1b3f0*/  @!P0 LDG.E.U16 R245, desc[UR60][R160.64] ;  /* 0x0000003ca0f58981 */ /* 0x0000a4000c1e1500 */
[----:B0-----:R-:W-:Y:S02]  /*1b400*/  @!P0 IMAD.MOV.U32 R160, RZ, RZ, R25 ;  /* 0x000000ffffa08224 */ /* 0x001fe400078e0019 */
[----:B------:R-:W2:Y:S01]  /*1b410*/  LDL R25, [R1+0x12c8] ;  /* 0x0012c80001197983 */ /* 0x000ea20000100800 */
[----:B------:R-:W-:-:S03]  /*1b420*/  @!P0 IMAD.MOV.U32 R161, RZ, RZ, R29 ;  /* 0x000000ffffa18224 */ /* 0x000fc600078e001d */
[----:B------:R-:W2:Y:S04]  /*1b430*/  LDL R29, [R1+0x12c4] ;  /* 0x0012c400011d7983 */ /* 0x000ea80000100800 */
[----:B------:R4:W2:Y:S02]  /*1b440*/  @!P0 LDG.E.U16 R244, desc[UR60][R160.64] ;  /* 0x0000003ca0f48981 */ /* 0x0008a4000c1e1500 */
[----:B----4-:R-:W-:Y:S02]  /*1b450*/  @!P0 IMAD.MOV.U32 R160, RZ, RZ, R2 ;  /* 0x000000ffffa08224 */ /* 0x010fe400078e0002 */
[----:B------:R-:W4:Y:S01]  /*1b460*/  LDL R2, [R1+0x12a8] ;  /* 0x0012a80001027983 */ /* 0x000f220000100800 */
[----:B------:R-:W-:Y:S01]  /*1b470*/  PRMT R242, RZ, 0x7610, R242 ;  /* 0x00007610fff27816 */ /* 0x000fe200000000f2 */
[----:B------:R-:W-:-:S02]  /*1b480*/  @!P0 IMAD.MOV.U32 R161, RZ, RZ, R24 ;  /* 0x000000ffffa18224 */ /* 0x000fc400078e0018 */
[----:B------:R-:W4:Y:S04]  /*1b490*/  LDL R24, [R1+0x1288] ;  /* 0x0012880001187983 */ /* 0x000f280000100800 */
[----:B------:R3:W4:Y:S02]  /*1b4a0*/  @!P0 LDG.E.U16 R243, desc[UR60][R160.64] ;  /* 0x0000003ca0f38981 */ /* 0x000724000c1e1500 */
[----:B---3--:R-:W-:Y:S02]  /*1b4b0*/  @!P0 IMAD.MOV.U32 R160, RZ, RZ, R27 ;  /* 0x000000ffffa08224 */ /* 0x008fe400078e001b */
        /* <DEDUP_REMOVED lines=19> */
[----:B------:R-:W-:Y:S01]  /*1b5f0*/  @!P0 IMAD.MOV.U32 R161, RZ, RZ, R37 ;  /* 0x000000ffffa18224 */ /* 0x000fe200078e0025 */
[----:B------:R-:W-:Y:S01]  /*1b600*/  PRMT R238, RZ, 0x7610, R238 ;  /* 0x00007610ffee7816 */ /* 0x000fe200000000ee */
[----:B------:R-:W4:Y:S04]  /*1b610*/  LDL R37, [R1+0x11e4] ;  /* 0x0011e40001257983 */ /* 0x000f280000100800 */
[----:B------:R0:W4:Y:S01]  /*1b620*/  @!P0 LDG.E.U16 R239, desc[UR60][R160.64] ;  /* 0x0000003ca0ef8981 */ /* 0x000122000c1e1500 */
[----:B------:R-:W-:Y:S01]  /*1b630*/  PRMT R237, RZ, 0x7610, R237 ;  /* 0x00007610ffed7816 */ /* 0x000fe200000000ed */
[----:B0-----:R-:W-:-:S02]  /*1b640*/  @!P0 IMAD.MOV.U32 R161, RZ, RZ, R36 ;  /* 0x000000ffffa18224 */ /* 0x001fc400078e0024 */
[----:B------:R-:W-:Y:S02]  /*1b650*/  @!P0 IMAD.MOV.U32 R160, RZ, RZ, R24 ;  /* 0x000000ffffa08224 */ /* 0x000fe400078e0018 */
[----:B------:R-:W4:Y:S04]  /*1b660*/  LDL R24, [R1+0x1204] ;  /* 0x0012040001187983 */ /* 0x000f280000100800 */
[----:B------:R3:W4:Y:S02]  /*1b670*/  @!P0 LDG.E.U16 R238, desc[UR60][R160.64] ;  /* 0x0000003ca0ee8981 */ /* 0x000724000c1e1500 */
[----:B---3--:R-:W-:Y:S02]  /*1b680*/  @!P0 IMAD.MOV.U32 R160, RZ, RZ, R27 ;  /* 0x000000ffffa08224 */ /* 0x008fe400078e001b */
[----:B------:R-:W3:Y:S01]  /*1b690*/  LDL R27, [R1+0x11e8] ;  /* 0x0011e800011b7983 */ /* 0x000ee20000100800 */
[----:B------:R-:W-:-:S05]  /*1b6a0*/  @!P0 IMAD.MOV.U32 R161, RZ, RZ, R34 ;  /* 0x000000ffffa18224 */ /* 0x000fca00078e0022 */
[----:B------:R2:W3:Y:S02]  /*1b6b0*/  @!P0 LDG.E.U16 R237, desc[UR60][R160.64] ;  /* 0x0000003ca0ed8981 */ /* 0x0004e4000c1e1500 */
[----:B--2---:R-:W-:Y:S02]  /*1b6c0*/  @!P0 IMAD.MOV.U32 R160, RZ, RZ, R31 ;  /* 0x000000ffffa08224 */ /* 0x004fe400078e001f */
[----:B------:R-:W2:Y:S01]  /*1b6d0*/  LDL R31, [R1+0x11c8] ;  /* 0x0011c800011f7983 */ /* 0x000ea20000100800 */
[----:B------:R-:W-:Y:S01]  /*1b6e0*/  PRMT R236, RZ, 0x7610, R236 ;  /* 0x00007610ffec7816 */ /* 0x000fe200000000ec */
[----:B------:R-:W-:Y:S02]  /*1b6f0*/  @!P0 IMAD.MOV.U32 R161, RZ, RZ, R32 ;  /* 0x000000ffffa18224 */ /* 0x000fe400078e0020 */
[----:B------:R-:W2:Y:S04]  /*1b700*/  LDL.LU R34, [R1+0x11a8] ;  /* 0x0011a80001227983 */ /* 0x000ea80000300800 */
[----:B------:R-:W2:Y:S04]  /*1b710*/  LDL R32, [R1+0x11c4] ;  /* 0x0011c40001207983 */ /* 0x000ea80000100800 */
[----:B------:R0:W2:Y:S04]  /*1b720*/  @!P0 LDG.E.U16 R236, desc[UR60][R160.64] ;  /* 0x0000003ca0ec8981 */ /* 0x0000a8000c1e1500 */
[----:B------:R-:W2:Y:S01]  /*1b730*/  LDL.LU R47, [R1+0x1184] ;  /* 0x00118400012f7983 */ /* 0x000ea20000300800 */
[----:B------:R-:W-:Y:S01]  /*1b740*/  PRMT R235, RZ, 0x7610, R235 ;  /* 0x00007610ffeb7816 */ /* 0x000fe200000000eb */
[----:B0-----:R-:W-:-:S02]  /*1b750*/  @!P0 IMAD.MOV.U32 R160, RZ, RZ, R25 ;  /* 0x000000ffffa08224 */ /* 0x001fc400078e0019 */
[----:B------:R-:W2:Y:S01]  /*1b760*/  LDL.LU R25, [R1+0x1188] ;  /* 0x0011880001197983 */ /* 0x000ea20000300800 */
[----:B------:R-:W-:-:S03]  /*1b770*/  @!P0 IMAD.MOV.U32 R161, RZ, RZ, R29 ;  /* 0x000000ffffa18224 */ /* 0x000fc600078e001d */
[----:B------:R-:W2:Y:S04]  /*1b780*/  LDL R38, [R1+0x11a4] ;  /* 0x0011a40001267983 */ /* 0x000ea80000100800 */
[----:B------:R4:W2:Y:S04]  /*1b790*/  @!P0 LDG.E.U16 R235, desc[UR60][R160.64] ;  /* 0x0000003ca0eb8981 */ /* 0x0008a8000c1e1500 */
[----:B------:R-:W2:Y:S01]  /*1b7a0*/  LDL R36, [R1+0x1128] ;  /* 0x0011280001247983 */ /* 0x000ea20000100800 */
[----:B----4-:R-:W-:-:S03]  /*1b7b0*/  @!P0 IMAD.MOV.U32 R160, RZ, RZ, R2 ;  /* 0x000000ffffa08224 */ /* 0x010fc600078e0002 */
[----:B------:R-:W4:Y:S04]  /*1b7c0*/  LDL R2, [R1+0x1144] ;  /* 0x0011440001027983 */ /* 0x000f280000100800 */
[----:B------:R-:W4:Y:S04]  /*1b7d0*/  LDL.LU R41, [R1+0x1164] ;  /* 0x0011640001297983 */ /* 0x000f280000300800 */
[----:B------:R-:W4:Y:S01]  /*1b7e0*/  LDL.LU R29, [R1+0x1168] ;  /* 0x00116800011d7983 */ /* 0x000f220000300800 */
[----:B------:R-:W-:Y:S02]  /*1b7f0*/  PRMT R234, RZ, 0x7610, R234 ;  /* 0x00007610ffea7816 */ /* 0x000fe400000000ea */
[----:B------:R-:W-:Y:S01]  /*1b800*/  PRMT R233, RZ, 0x7610, R233 ;  /* 0x00007610ffe97816 */ /* 0x000fe200000000e9 */
[----:B------:R-:W-:-:S02]  /*1b810*/  @!P0 IMAD.MOV.U32 R161, RZ, RZ, R24 ;  /* 0x000000ffffa18224 */ /* 0x000fc400078e0018 */
[----:B------:R-:W4:Y:S04]  /*1b820*/  LDL.LU R24, [R1+0x1148] ;  /* 0x0011480001187983 */ /* 0x000f280000300800 */
[----:B------:R3:W4:Y:S01]  /*1b830*/  @!P0 LDG.E.U16 R234, desc[UR60][R160.64] ;  /* 0x0000003ca0ea8981 */ /* 0x000722000c1e1500 */
[----:B------:R-:W-:Y:S02]  /*1b840*/  PRMT R232, RZ, 0x7610, R232 ;  /* 0x00007610ffe87816 */ /* 0x000fe400000000e8 */
[----:B------:R-:W-:Y:S01]  /*1b850*/  PRMT R231, RZ, 0x7610, R231 ;  /* 0x00007610ffe77816 */ /* 0x000fe200000000e7 */
[----:B------:R-:W4:Y:S01]  /*1b860*/  LDL R39, [R1+0x1c40] ;  /* 0x001c400001277983 */ /* 0x000f220000100800 */
[----:B---3--:R-:W-:Y:S02]  /*1b870*/  @!P0 IMAD.MOV.U32 R160, RZ, RZ, R27 ;  /* 0x000000ffffa08224 */ /* 0x008fe400078e001b */
[----:B------:R-:W-:Y:S01]  /*1b880*/  @!P0 IMAD.MOV.U32 R161, RZ, RZ, R37 ;  /* 0x000000ffffa18224 */ /* 0x000fe200078e0025 */
[----:B------:R-:W3:Y:S04]  /*1b890*/  LDL R27, [R1+0x1108] ;  /* 0x00110800011b7983 */ /* 0x000ee80000100800 */
[----:B------:R-:W3:Y:S04]  /*1b8a0*/  LDL R37, [R1+0x1124] ;  /* 0x0011240001257983 */ /* 0x000ee80000100800 */
[----:B------:R2:W3:Y:S02]  /*1b8b0*/  @!P0 LDG.E.U16 R233, desc[UR60][R160.64] ;  /* 0x0000003ca0e98981 */ /* 0x0004e4000c1e1500 */
[----:B--2---:R-:W-:-:S02]  /*1b8c0*/  @!P0 IMAD.MOV.U32 R160, RZ, RZ, R31 ;  /* 0x000000ffffa08224 */ /* 0x004fc400078e001f */
[----:B------:R-:W2:Y:S01]  /*1b8d0*/  LDL R31, [R1+0x1104] ;  /* 0x00110400011f7983 */ /* 0x000ea20000100800 */
[----:B------:R-:W-:-:S03]  /*1b8e0*/  @!P0 IMAD.MOV.U32 R161, RZ, RZ, R32 ;  /* 0x000000ffffa18224 */ /* 0x000fc600078e0020 */
[----:B------:R-:W2:Y:S04]  /*1b8f0*/  LDL R32, [R1+0x10e8] ;  /* 0x0010e80001207983 */ /* 0x000ea80000100800 */
[----:B------:R0:W2:Y:S01]  /*1b900*/  @!P0 LDG.E.U16 R232, desc[UR60][R160.64] ;  /* 0x0000003ca0e88981 */ /* 0x0000a2000c1e1500 */
[----:B------:R-:W-:Y:S01]  /*1b910*/  PRMT R230, RZ, 0x7610, R230 ;  /* 0x00007610ffe67816 */ /* 0x000fe200000000e6 */
[----:B0-----:R-:W-:Y:S02]  /*1b920*/  @!P0 IMAD.MOV.U32 R160, RZ, RZ, R34 ;  /* 0x000000ffffa08224 */ /* 0x001fe400078e0022 */
[----:B------:R-:W-:Y:S01]  /*1b930*/  @!P0 IMAD.MOV.U32 R161, RZ, RZ, R38 ;  /* 0x000000ffffa18224 */ /* 0x000fe200078e0026 */
[----:B------:R-:W-:Y:S01]  /*1b940*/  PRMT R229, RZ, 0x7610, R229 ;  /* 0x00007610ffe57816 */ /* 0x000fe200000000e5 */
[----:B------:R-:W2:Y:S04]  /*1b950*/  LDL R38, [R1+0x141c] ;  /* 0x00141c0001267983 */ /* 0x000ea80000100800 */
[----:B------:R0:W2:Y:S02]  /*1b960*/  @!P0 LDG.E.U16 R231, desc[UR60][R160.64] ;  /* 0x0000003ca0e78981 */ /* 0x0000a4000c1e1500 */
[----:B0-----:R-:W-:-:S02]  /*1b970*/  @!P0 IMAD.MOV.U32 R160, RZ, RZ, R25 ;  /* 0x000000ffffa08224 */ /* 0x001fc400078e0019 */
[----:B------:R-:W-:-:S05]  /*1b980*/  @!P0 IMAD.MOV.U32 R161, RZ, RZ, R47 ;  /* 0x000000ffffa18224 */ /* 0x000fca00078e002f */
[----:B------:R4:W2:Y:S02]  /*1b990*/  @!P0 LDG.E.U16 R230, desc[UR60][R160.64] ;  /* 0x0000003ca0e68981 */ /* 0x0008a4000c1e1500 */
[----:B----4-:R-:W-:Y:S02]  /*1b9a0*/  @!P0 IMAD.MOV.U32 R161, RZ, RZ, R41 ;  /* 0x000000ffffa18224 */ /* 0x010fe400078e0029 */
[----:B------:R-:W-:-:S05]  /*1b9b0*/  @!P0 IMAD.MOV.U32 R160, RZ, RZ, R29 ;  /* 0x000000ffffa08224 */ /* 0x000fca00078e001d */
[----:B------:R0:W4:Y:S02]  /*1b9c0*/  @!P0 LDG.E.U16 R229, desc[UR60][R160.64] ;  /* 0x0000003ca0e58981 */ /* 0x000124000c1e1500 */
[----:B0-----:R-:W-:Y:S02]  /*1b9d0*/  @!P0 IMAD.MOV.U32 R161, RZ, RZ, R2 ;  /* 0x000000ffffa18224 */ /* 0x001fe400078e0002 */
[----:B------:R-:W4:Y:S01]  /*1b9e0*/  LDL R2, [R1+0x1c68] ;  /* 0x001c680001027983 */ /* 0x000f220000100800 */
[----:B------:R-:W-:Y:S01]  /*1b9f0*/  PRMT R228, RZ, 0x7610, R228 ;  /* 0x00007610ffe47816 */ /* 0x000fe200000000e4 */
[----:B------:R-:W-:Y:S01]  /*1ba00*/  @!P0 IMAD.MOV.U32 R160, RZ, RZ, R24 ;  /* 0x000000ffffa08224 */ /* 0x000fe200078e0018 */
[----:B------:R-:W-:-:S04]  /*1ba10*/  PRMT R227, RZ, 0x7610, R227 ;  /* 0x00007610ffe37816 */ /* 0x000fc800000000e3 */
[----:B------:R0:W4:Y:S02]  /*1ba20*/  @!P0 LDG.E.U16 R228, desc[UR60][R160.64] ;  /* 0x0000003ca0e48981 */ /* 0x000124000c1e1500 */
[----:B0-----:R-:W-:Y:S02]  /*1ba30*/  @!P0 IMAD.MOV.U32 R160, RZ, RZ, R36 ;  /* 0x000000ffffa08224 */ /* 0x001fe400078e0024 */
[----:B---3--:R-:W-:Y:S01]  /*1ba40*/  @!P0 IMAD.MOV.U32 R161, RZ, RZ, R37 ;  /* 0x000000ffffa18224 */ /* 0x008fe200078e0025 */
[----:B------:R-:W3:Y:S04]  /*1ba50*/  LDL R36, [R1+0x1c58] ;  /* 0x001c580001247983 */ /* 0x000ee80000100800 */
[----:B------:R-:W3:Y:S04]  /*1ba60*/  LDL R37, [R1+0x1c30] ;  /* 0x001c300001257983 */ /* 0x000ee80000100800 */
[----:B------:R0:W3:Y:S02]  /*1ba70*/  @!P0 LDG.E.U16 R227, desc[UR60][R160.64] ;  /* 0x0000003ca0e38981 */ /* 0x0000e4000c1e1500 */
[----:B0-----:R-:W-:-:S02]  /*1ba80*/  @!P0 IMAD.MOV.U32 R160, RZ, RZ, R27 ;  /* 0x000000ffffa08224 */ /* 0x001fc400078e001b */
[----:B------:R-:W3:Y:S01]  /*1ba90*/  LDL R27, [R1+0x1440] ;  /* 0x00144000011b7983 */ /* 0x000ee20000100800 */
[----:B--2---:R-:W-:-:S03]  /*1baa0*/  @!P0 IMAD.MOV.U32 R161, RZ, RZ, R31 ;  /* 0x000000ffffa18224 */ /* 0x004fc600078e001f */
[----:B------:R-:W2:Y:S01]  /*1bab0*/  LDL R31, [R1+0x143c] ;  /* 0x00143c00011f7983 */ /* 0x000ea20000100800 */
[----:B------:R-:W-:Y:S02]  /*1bac0*/  PRMT R226, RZ, 0x7610, R226 ;  /* 0x00007610ffe27816 */ /* 0x000fe400000000e2 */
[----:B------:R-:W-:-:S04]  /*1bad0*/  PRMT R225, RZ, 0x7610, R225 ;  /* 0x00007610ffe17816 */ /* 0x000fc800000000e1 */
[----:B------:R0:W2:Y:S01]  /*1bae0*/  @!P0 LDG.E.U16 R226, desc[UR60][R160.64] ;  /* 0x0000003ca0e28981 */ /* 0x0000a2000c1e1500 */
[----:B------:R-:W-:Y:S01]  /*1baf0*/  PRMT R224, RZ, 0x7610, R224 ;  /* 0x00007610ffe07816 */ /* 0x000fe200000000e0 */
[----:B0-----:R-:W-:Y:S02]  /*1bb00*/  @!P0 IMAD.MOV.U32 R160, RZ, RZ, R32 ;  /* 0x000000ffffa08224 */ /* 0x001fe400078e0020 */
[----:B------:R-:W-:Y:S01]  /*1bb10*/  @!P0 IMAD.MOV.U32 R161, RZ, RZ, R17 ;  /* 0x000000ffffa18224 */ /* 0x000fe200078e0011 */
[----:B------:R-:W2:Y:S04]  /*1bb20*/  LDL R32, [R1+0x1420] ;  /* 0x0014200001207983 */ /* 0x000ea80000100800 */
[----:B------:R0:W2:Y:S01]  /*1bb30*/  @!P0 LDG.E.U16 R225, desc[UR60][R160.64] ;  /* 0x0000003ca0e18981 */ /* 0x0000a2000c1e1500 */
[----:B------:R-:W-:-:S03]  /*1bb40*/  PRMT R223, RZ, 0x7610, R223 ;  /* 0x00007610ffdf7816 */ /* 0x000fc600000000df */
[----:B------:R-:W-:Y:S01]  /*1bb50*/  STL [R1+0x1cdc], R17 ;  /* 0x001cdc1101007387 */ /* 0x000fe20000100800 */
[----:B0-----:R-:W-:Y:S02]  /*1bb60*/  @!P0 IMAD.MOV.U32 R160, RZ, RZ, R9 ;  /* 0x000000ffffa08224 */ /* 0x001fe400078e0009 */
[----:B------:R-:W-:Y:S01]  /*1bb70*/  @!P0 IMAD.MOV.U32 R161, RZ, RZ, R14 ;  /* 0x000000ffffa18224 */ /* 0x000fe200078e000e */
[----:B------:R0:W-:Y:S04]  /*1bb80*/  STL [R1+0x1ce0], R9 ;  /* 0x001ce00901007387 */ /* 0x0001e80000100800 */
[----:B------:R1:W2:Y:S04]  /*1bb90*/  @!P0 LDG.E.U16 R224, desc[UR60][R160.64] ;  /* 0x0000003ca0e08981 */ /* 0x0002a8000c1e1500 */
[----:B0-----:R-:W2:Y:S01]  /*1bba0*/  LDL.LU R9, [R1+0x10e0] ;  /* 0x0010e00001097983 */ /* 0x001ea20000300800 */
[----:B-1----:R-:W-:-:S02]  /*1bbb0*/  @!P0 IMAD.MOV.U32 R160, RZ, RZ, R11 ;  /* 0x000000ffffa08224 */ /* 0x002fc400078e000b */
[----:B------:R-:W-:Y:S01]  /*1bbc0*/  @!P0 IMAD.MOV.U32 R161, RZ, RZ, R16 ;  /* 0x000000ffffa18224 */ /* 0x000fe200078e0010 */
[----:B------:R0:W-:Y:S04]  /*1bbd0*/  STL [R1+0x1cd0], R14 ;  /* 0x001cd00e01007387 */ /* 0x0001e80000100800 */
[----:B------:R1:W2:Y:S04]  /*1bbe0*/  @!P0 LDG.E.U16 R223, desc[UR60][R160.64] ;  /* 0x0000003ca0df8981 */ /* 0x0002a8000c1e1500 */
[----:B0-----:R-:W2:Y:S04]  /*1bbf0*/  LDL.LU R14, [R1+0x10c0] ;  /* 0x0010c000010e7983 */ /* 0x001ea80000300800 */
[----:B------:R-:W-:Y:S04]  /*1bc00*/  STL [R1+0x1ce4], R11 ;  /* 0x001ce40b01007387 */ /* 0x000fe80000100800 */
[----:B------:R0:W-:Y:S04]  /*1bc10*/  STL [R1+0x1cd8], R16 ;  /* 0x001cd81001007387 */ /* 0x0001e80000100800 */
[----:B0-----:R-:W2:Y:S01]  /*1bc20*/  LDL.LU R16, [R1+0x10f4] ;  /* 0x0010f40001107983 */ /* 0x001ea20000300800 */
[----:B------:R-:W-:Y:S01]  /*1bc30*/  PRMT R222, RZ, 0x7610, R222 ;  /* 0x00007610ffde7816 */ /* 0x000fe200000000de */
[----:B-1----:R-:W-:-:S02]  /*1bc40*/  @!P0 IMAD.MOV.U32 R161, RZ, RZ, R39 ;  /* 0x000000ffffa18224 */ /* 0x002fc400078e0027 */
[----:B------:R-:W2:Y:S01]  /*1bc50*/  LDL R11, [R1+0x13fc] ;  /* 0x0013fc00010b7983 */ /* 0x000ea20000100800 */
[----:B------:R-:W-:Y:S02]  /*1bc60*/  PRMT R221, RZ, 0x7610, R221 ;  /* 0x00007610ffdd7816 */ /* 0x000fe400000000dd */
[----:B------:R-:W-:Y:S01]  /*1bc70*/  PRMT R220, RZ, 0x7610, R220 ;  /* 0x00007610ffdc7816 */ /* 0x000fe200000000dc */
[----:B------:R-:W2:Y:S01]  /*1bc80*/  LDL R17, [R1+0x13a0] ;  /* 0x0013a00001117983 */ /* 0x000ea20000100800 */
[----:B------:R-:W-:Y:S02]  /*1bc90*/  PRMT R219, RZ, 0x7610, R219 ;  /* 0x00007610ffdb7816 */ /* 0x000fe400000000db */
[----:B------:R-:W-:Y:S01]  /*1bca0*/  PRMT R218, RZ, 0x7610, R218 ;  /* 0x00007610ffda7816 */ /* 0x000fe200000000da */
[----:B------:R-:W2:Y:S01]  /*1bcb0*/  LDL R39, [R1+0x12dc] ;  /* 0x0012dc0001277983 */ /* 0x000ea20000100800 */
[----:B----4-:R-:W-:-:S03]  /*1bcc0*/  @!P0 IMAD.MOV.U32 R160, RZ, RZ, R2 ;  /* 0x000000ffffa08224 */ /* 0x010fc600078e0002 */
[----:B------:R-:W4:Y:S04]  /*1bcd0*/  LDL R2, [R1+0x1400] ;  /* 0x0014000001027983 */ /* 0x000f280000100800 */
[----:B------:R3:W4:Y:S02]  /*1bce0*/  @!P0 LDG.E.U16 R222, desc[UR60][R160.64] ;  /* 0x0000003ca0de8981 */ /* 0x000724000c1e1500 */
[----:B---3--:R-:W-:Y:S02]  /*1bcf0*/  @!P0 IMAD.MOV.U32 R160, RZ, RZ, R36 ;  /* 0x000000ffffa08224 */ /* 0x008fe400078e0024 */
[----:B------:R-:W3:Y:S01]  /*1bd00*/  LDL R36, [R1+0x13e0] ;  /* 0x0013e00001247983 */ /* 0x000ee20000100800 */
[----:B------:R-:W-:-:S03]  /*1bd10*/  @!P0 IMAD.MOV.U32 R161, RZ, RZ, R37 ;  /* 0x000000ffffa18224 */ /* 0x000fc600078e0025 */
[----:B------:R-:W3:Y:S04]  /*1bd20*/  LDL R37, [R1+0x13dc] ;  /* 0x0013dc0001257983 */ /* 0x000ee80000100800 */
[----:B------:R0:W3:Y:S02]  /*1bd30*/  @!P0 LDG.E.U16 R221, desc[UR60][R160.64] ;  /* 0x0000003ca0dd8981 */ /* 0x0000e4000c1e1500 */
[----:B0-----:R-:W-:Y:S02]  /*1bd40*/  @!P0 IMAD.MOV.U32 R160, RZ, RZ, R27 ;  /* 0x000000ffffa08224 */ /* 0x001fe400078e001b */
[----:B------:R-:W3:Y:S01]  /*1bd50*/  LDL R27, [R1+0x13c0] ;  /* 0x0013c000011b7983 */ /* 0x000ee20000100800 */
[----:B--2---:R-:W-:-:S03]  /*1bd60*/  @!P0 IMAD.MOV.U32 R161, RZ, RZ, R31 ;  /* 0x000000ffffa18224 */ /* 0x004fc600078e001f */
[----:B------:R-:W2:Y:S04]  /*1bd70*/  LDL R31, [R1+0x13bc] ;  /* 0x0013bc00011f7983 */ /* 0x000ea80000100800 */
[----:B------:R0:W2:Y:S02]  /*1bd80*/  @!P0 LDG.E.U16 R220, desc[UR60][R160.64] ;  /* 0x0000003ca0dc8981 */ /* 0x0000a4000c1e1500 */
[----:B0-----:R-:W-:Y:S01]  /*1bd90*/  @!P0 IMAD.MOV.U32 R161, RZ, RZ, R38 ;  /* 0x000000ffffa18224 */ /* 0x001fe200078e0026 */
[----:B------:R-:W-:Y:S01]  /*1bda0*/  PRMT R217, RZ, 0x7610, R217 ;  /* 0x00007610ffd97816 */ /* 0x000fe200000000d9 */
[----:B------:R-:W2:Y:S01]  /*1bdb0*/  LDL R38, [R1+0x12e0] ;  /* 0x0012e00001267983 */ /* 0x000ea20000100800 */
[----:B------:R-:W-:-:S03]  /*1bdc0*/  @!P0 IMAD.MOV.U32 R160, RZ, RZ, R32 ;  /* 0x000000ffffa08224 */ /* 0x000fc600078e0020 */
[----:B------:R-:W2:Y:S04]  /*1bdd0*/  LDL R32, [R1+0x139c] ;  /* 0x00139c0001207983 */ /* 0x000ea80000100800 */
[----:B------:R4:W2:Y:S02]  /*1bde0*/  @!P0 LDG.E.U16 R219, desc[UR60][R160.64] ;  /* 0x0000003ca0db8981 */ /* 0x0008a4000c1e1500 */
[----:B----4-:R-:W-:Y:S02]  /*1bdf0*/  @!P0 IMAD.MOV.U32 R160, RZ, RZ, R2 ;  /* 0x000000ffffa08224 */ /* 0x010fe400078e0002 */
[----:B------:R-:W4:Y:S01]  /*1be00*/  LDL R2, [R1+0x1380] ;  /* 0x0013800001027983 */ /* 0x000f220000100800 */
[----:B------:R-:W-:-:S03]  /*1be10*/  @!P0 IMAD.MOV.U32 R161, RZ, RZ, R11 ;  /* 0x000000ffffa18224 */ /* 0x000fc600078e000b */
        /* <DEDUP_REMOVED lines=10> */
[----:B------:R-:W2:Y:S01]  /*1bec0*/  LDL R31, [R1+0x133c] ;  /* 0x00133c00011f7983 */ /* 0x000ea20000100800 */
[----:B------:R-:W-:-:S06]  /*1bed0*/  PRMT R216, RZ, 0x7610, R216 ;  /* 0x00007610ffd87816 */ /* 0x000fcc00000000d8 */
        /* <DEDUP_REMOVED lines=11> */
[----:B------:R-:W4:Y:S01]  /*1bf90*/  LDL R11, [R1+0x12fc] ;  /* 0x0012fc00010b7983 */ /* 0x000f220000100800 */
[----:B------:R-:W-:-:S03]  /*1bfa0*/  PRMT R213, RZ, 0x7610, R213 ;  /* 0x00007610ffd57816 */ /* 0x000fc600000000d5 */
[----:B------:R3:W4:Y:S02]  /*1bfb0*/  @!P0 LDG.E.U16 R214, desc[UR60][R160.64] ;  /* 0x0000003ca0d68981 */ /* 0x000724000c1e1500 */
[----:B---3--:R-:W-:Y:S01]  /*1bfc0*/  @!P0 IMAD.MOV.U32 R160, RZ, RZ, R36 ;  /* 0x000000ffffa08224 */ /* 0x008fe200078e0024 */
[----:B------:R-:W-:Y:S01]  /*1bfd0*/  PRMT R212, RZ, 0x7610, R212 ;  /* 0x00007610ffd47816 */ /* 0x000fe200000000d4 */
[----:B------:R-:W3:Y:S01]  /*1bfe0*/  LDL R36, [R1+0x129c] ;  /* 0x00129c0001247983 */ /* 0x000ee20000100800 */
[----:B------:R-:W-:Y:S01]  /*1bff0*/  @!P0 IMAD.MOV.U32 R161, RZ, RZ, R37 ;  /* 0x000000ffffa18224 */ /* 0x000fe200078e0025 */
[----:B------:R-:W-:Y:S02]  /*1c000*/  PRMT R211, RZ, 0x7610, R211 ;  /* 0x00007610ffd37816 */ /* 0x000fe400000000d3 */
[----:B------:R-:W3:Y:S04]  /*1c010*/  LDL R37, [R1+0x127c] ;  /* 0x00127c0001257983 */ /* 0x000ee80000100800 */
[----:B------:R0:W3:Y:S02]  /*1c020*/  @!P0 LDG.E.U16 R213, desc[UR60][R160.64] ;  /* 0x0000003ca0d58981 */ /* 0x0000e4000c1e1500 */
[----:B0-----:R-:W-:-:S02]  /*1c030*/  @!P0 IMAD.MOV.U32 R160, RZ, RZ, R27 ;  /* 0x000000ffffa08224 */ /* 0x001fc400078e001b */
[----:B------:R-:W3:Y:S01]  /*1c040*/  LDL R27, [R1+0x12c0] ;  /* 0x0012c000011b7983 */ /* 0x000ee20000100800 */
[----:B--2---:R-:W-:-:S03]  /*1c050*/  @!P0 IMAD.MOV.U32 R161, RZ, RZ, R31 ;  /* 0x000000ffffa18224 */ /* 0x004fc600078e001f */
        /* <DEDUP_REMOVED lines=13> */
[----:B------:R0:W4:Y:S02]  /*1c130*/  @!P0 LDG.E.U16 R210, desc[UR60][R160.64] ;  /* 0x0000003ca0d28981 */ /* 0x000124000c1e1500 */
[----:B0-----:R-:W-:-:S02]  /*1c140*/  @!P0 IMAD.MOV.U32 R160, RZ, RZ, R38 ;  /* 0x000000ffffa08224 */ /* 0x001fc400078e0026 */
[----:B------:R-:W-:-:S05]  /*1c150*/  @!P0 IMAD.MOV.U32 R161, RZ, RZ, R39 ;  /* 0x000000ffffa18224 */ /* 0x000fca00078e0027 */
[----:B------:R3:W4:Y:S02]  /*1c160*/  @!P0 LDG.E.U16 R209, desc[UR60][R160.64] ;  /* 0x0000003ca0d18981 */ /* 0x000724000c1e1500 */
[----:B---3--:R-:W-:Y:S02]  /*1c170*/  @!P0 IMAD.MOV.U32 R160, RZ, RZ, R27 ;  /* 0x000000ffffa08224 */ /* 0x008fe400078e001b */
        /* <DEDUP_REMOVED lines=10> */
[----:B------:R0:W2:Y:S04]  /*1c220*/  @!P0 LDG.E.U16 R207, desc[UR60][R160.64] ;  /* 0x0000003ca0cf8981 */ /* 0x0000a8000c1e1500 */
[----:B------:R-:W2:Y:S01]  /*1c230*/  LDL R36, [R1+0x121c] ;  /* 0x00121c0001247983 */ /* 0x000ea20000100800 */
[----:B0-----:R-:W-:-:S02]  /*1c240*/  @!P0 IMAD.MOV.U32 R160, RZ, RZ, R32 ;  /* 0x000000ffffa08224 */ /* 0x001fc400078e0020 */
[----:B------:R-:W-:-:S05]  /*1c250*/  @!P0 IMAD.MOV.U32 R161, RZ, RZ, R37 ;  /* 0x000000ffffa18224 */ /* 0x000fca00078e0025 */
[----:B------:R4:W2:Y:S02]  /*1c260*/  @!P0 LDG.E.U16 R206, desc[UR60][R160.64] ;  /* 0x0000003ca0ce8981 */ /* 0x0008a4000c1e1500 */
[----:B----4-:R-:W-:Y:S02]  /*1c270*/  @!P0 IMAD.MOV.U32 R160, RZ, RZ, R2 ;  /* 0x000000ffffa08224 */ /* 0x010fe400078e0002 */
[----:B------:R-:W4:Y:S01]  /*1c280*/  LDL R2, [R1+0x1200] ;  /* 0x0012000001027983 */ /* 0x000f220000100800 */
[----:B------:R-:W-:Y:S01]  /*1c290*/  PRMT R205, RZ, 0x7610, R205 ;  /* 0x00007610ffcd7816 */ /* 0x000fe200000000cd */
[----:B------:R-:W-:Y:S02]  /*1c2a0*/  @!P0 IMAD.MOV.U32 R161, RZ, RZ, R11 ;  /* 0x000000ffffa18224 */ /* 0x000fe400078e000b */
[----:B------:R-:W4:Y:S04]  /*1c2b0*/  LDL R11, [R1+0x11fc] ;  /* 0x0011fc00010b7983 */ /* 0x000f280000100800 */
[----:B------:R-:W4:Y:S04]  /*1c2c0*/  LDL.LU R44, [R1+0x11e0] ;  /* 0x0011e000012c7983 */ /* 0x000f280000300800 */
[----:B------:R3:W4:Y:S04]  /*1c2d0*/  @!P0 LDG.E.U16 R205, desc[UR60][R160.64] ;  /* 0x0000003ca0cd8981 */ /* 0x000728000c1e1500 */
[----:B------:R-:W4:Y:S01]  /*1c2e0*/  LDL.LU R32, [R1+0x11c0] ;  /* 0x0011c00001207983 */ /* 0x000f220000300800 */
[----:B---3--:R-:W-:-:S02]  /*1c2f0*/  @!P0 IMAD.MOV.U32 R160, RZ, RZ, R27 ;  /* 0x000000ffffa08224 */ /* 0x008fc400078e001b */
[----:B--2---:R-:W-:Y:S02]  /*1c300*/  @!P0 IMAD.MOV.U32 R161, RZ, RZ, R31 ;  /* 0x000000ffffa18224 */ /* 0x004fe400078e001f */
[----:B------:R-:W2:Y:S04]  /*1c310*/  LDL.LU R31, [R1+0x11a0] ;  /* 0x0011a000011f7983 */ /* 0x000ea80000300800 */
[----:B------:R-:W3:Y:S04]  /*1c320*/  LDL.LU R27, [R1+0x117c] ;  /* 0x00117c00011b7983 */ /* 0x000ee80000300800 */
[----:B------:R-:W2:Y:S04]  /*1c330*/  LDL R142, [R1+0x11dc] ;  /* 0x0011dc00018e7983 */ /* 0x000ea80000100800 */
[----:B------:R-:W3:Y:S04]  /*1c340*/  LDL R141, [R1+0x11bc] ;  /* 0x0011bc00018d7983 */ /* 0x000ee80000100800 */
[----:B------:R-:W3:Y:S04]  /*1c350*/  LDL R140, [R1+0x119c] ;  /* 0x00119c00018c7983 */ /* 0x000ee80000100800 */
[----:B------:R-:W3:Y:S04]  /*1c360*/  LDL.LU R46, [R1+0x1160] ;  /* 0x00116000012e7983 */ /* 0x000ee80000300800 */
[----:B------:R-:W3:Y:S04]  /*1c370*/  LDL.LU R37, [R1+0x115c] ;  /* 0x00115c0001257983 */ /* 0x000ee80000300800 */
[----:B------:R-:W3:Y:S01]  /*1c380*/  LDL R139, [R1+0x1180] ;  /* 0x00118000018b7983 */ /* 0x000ee20000100800 */
[----:B------:R-:W-:-:S03]  /*1c390*/  PRMT R204, RZ, 0x7610, R204 ;  /* 0x00007610ffcc7816 */ /* 0x000fc600000000cc */
[----:B------:R-:W3:Y:S04]  /*1c3a0*/  LDL R39, [R1+0x113c] ;  /* 0x00113c0001277983 */ /* 0x000ee80000100800 */
[----:B------:R-:W3:Y:S01]  /*1c3b0*/  LDL R38, [R1+0x1140] ;  /* 0x0011400001267983 */ /* 0x000ee20000100800 */
[----:B------:R-:W-:-:S03]  /*1c3c0*/  PRMT R203, RZ, 0x7610, R203 ;  /* 0x00007610ffcb7816 */ /* 0x000fc600000000cb */
[----:B------:R0:W3:Y:S01]  /*1c3d0*/  @!P0 LDG.E.U16 R204, desc[UR60][R160.64] ;  /* 0x0000003ca0cc8981 */ /* 0x0000e2000c1e1500 */
[----:B------:R-:W-:Y:S02]  /*1c3e0*/  PRMT R202, RZ, 0x7610, R202 ;  /* 0x00007610ffca7816 */ /* 0x000fe400000000ca */
[----:B------:R-:W-:Y:S01]  /*1c3f0*/  PRMT R201, RZ, 0x7610, R201 ;  /* 0x00007610ffc97816 */ /* 0x000fe200000000c9 */
[----:B------:R-:W3:Y:S01]  /*1c400*/  LDL R145, [R1+0x109c] ;  /* 0x00109c0001917983 */ /* 0x000ee20000100800 */
[----:B------:R-:W-:Y:S02]  /*1c410*/  PRMT R200, RZ, 0x7610, R200 ;  /* 0x00007610ffc87816 */ /* 0x000fe400000000c8 */
[----:B------:R-:W-:Y:S01]  /*1c420*/  PRMT R199, RZ, 0x7610, R199 ;  /* 0x00007610ffc77816 */ /* 0x000fe200000000c7 */
[----:B------:R-:W3:Y:S01]  /*1c430*/  LDL R144, [R1+0x1c3c] ;  /* 0x001c3c0001907983 */ /* 0x000ee20000100800 */
[----:B0-----:R-:W-:Y:S02]  /*1c440*/  @!P0 IMAD.MOV.U32 R160, RZ, RZ, R17 ;  /* 0x000000ffffa08224 */ /* 0x001fe400078e0011 */
[----:B------:R-:W-:Y:S01]  /*1c450*/  @!P0 IMAD.MOV.U32 R161, RZ, RZ, R36 ;  /* 0x000000ffffa18224 */ /* 0x000fe200078e0024 */
[----:B------:R-:W3:Y:S04]  /*1c460*/  LDL R17, [R1+0x1120] ;  /* 0x0011200001117983 */ /* 0x000ee80000100800 */
[----:B------:R-:W3:Y:S04]  /*1c470*/  LDL R36, [R1+0x111c] ;  /* 0x00111c0001247983 */ /* 0x000ee80000100800 */
[----:B------:R4:W3:Y:S01]  /*1c480*/  @!P0 LDG.E.U16 R203, desc[UR60][R160.64] ;  /* 0x0000003ca0cb8981 */ /* 0x0008e2000c1e1500 */
[----:B------:R-:W-:-:S02]  /*1c490*/  PRMT R198, RZ, 0x7610, R198 ;  /* 0x00007610ffc67816 */ /* 0x000fc400000000c6 */
[----:B------:R-:W-:Y:S01]  /*1c4a0*/  PRMT R197, RZ, 0x7610, R197 ;  /* 0x00007610ffc57816 */ /* 0x000fe200000000c5 */
[----:B------:R-:W3:Y:S01]  /*1c4b0*/  LDL R143, [R1+0x1448] ;  /* 0x00144800018f7983 */ /* 0x000ee20000100800 */
[----:B----4-:R-:W-:-:S03]  /*1c4c0*/  @!P0 IMAD.MOV.U32 R160, RZ, RZ, R2 ;  /* 0x000000ffffa08224 */ /* 0x010fc600078e0002 */
[----:B------:R-:W4:Y:S01]  /*1c4d0*/  LDL R2, [R1+0x1100] ;  /* 0x0011000001027983 */ /* 0x000f220000100800 */
[----:B------:R-:W-:Y:S01]  /*1c4e0*/  @!P0 IMAD.MOV.U32 R161, RZ, RZ, R11 ;  /* 0x000000ffffa18224 */ /* 0x000fe200078e000b */
[----:B------:R-:W-:Y:S02]  /*1c4f0*/  PRMT R196, RZ, 0x7610, R196 ;  /* 0x00007610ffc47816 */ /* 0x000fe400000000c4 */
[----:B------:R-:W4:Y:S04]  /*1c500*/  LDL R11, [R1+0x10fc] ;  /* 0x0010fc00010b7983 */ /* 0x000f280000100800 */
[----:B------:R0:W4:Y:S02]  /*1c510*/  @!P0 LDG.E.U16 R202, desc[UR60][R160.64] ;  /* 0x0000003ca0ca8981 */ /* 0x000124000c1e1500 */
[----:B0-----:R-:W-:Y:S01]  /*1c520*/  @!P0 IMAD.MOV.U32 R160, RZ, RZ, R44 ;  /* 0x000000ffffa08224 */ /* 0x001fe200078e002c */
[----:B------:R-:W-:Y:S01]  /*1c530*/  PRMT R195, RZ, 0x7610, R195 ;  /* 0x00007610ffc37816 */ /* 0x000fe200000000c3 */
[----:B--2---:R-:W-:-:S02]  /*1c540*/  @!P0 IMAD.MOV.U32 R161, RZ, RZ, R142 ;  /* 0x000000ffffa18224 */ /* 0x004fc400078e008e */
[----:B------:R-:W2:Y:S04]  /*1c550*/  LDL R142, [R1+0x1c54] ;  /* 0x001c5400018e7983 */ /* 0x000ea80000100800 */
[----:B------:R0:W2:Y:S02]  /*1c560*/  @!P0 LDG.E.U16 R201, desc[UR60][R160.64] ;  /* 0x0000003ca0c98981 */ /* 0x0000a4000c1e1500 */
[----:B0-----:R-:W-:Y:S02]  /*1c570*/  @!P0 IMAD.MOV.U32 R160, RZ, RZ, R32 ;  /* 0x000000ffffa08224 */ /* 0x001fe400078e0020 */
[----:B---3--:R-:W-:Y:S02]  /*1c580*/  @!P0 IMAD.MOV.U32 R161, RZ, RZ, R141 ;  /* 0x000000ffffa18224 */ /* 0x008fe400078e008d */
[----:B------:R-:W3:Y:S04]  /*1c590*/  LDL R141, [R1+0x1434] ;  /* 0x00143400018d7983 */ /* 0x000ee80000100800 */
[----:B------:R0:W3:Y:S02]  /*1c5a0*/  @!P0 LDG.E.U16 R200, desc[UR60][R160.64] ;  /* 0x0000003ca0c88981 */ /* 0x0000e4000c1e1500 */
[----:B0-----:R-:W-:-:S02]  /*1c5b0*/  @!P0 IMAD.MOV.U32 R160, RZ, RZ, R31 ;  /* 0x000000ffffa08224 */ /* 0x001fc400078e001f */
[----:B------:R-:W-:Y:S02]  /*1c5c0*/  @!P0 IMAD.MOV.U32 R161, RZ, RZ, R140 ;  /* 0x000000ffffa18224 */ /* 0x000fe400078e008c */
[----:B------:R-:W3:Y:S04]  /*1c5d0*/  LDL R140, [R1+0x1438] ;  /* 0x00143800018c7983 */ /* 0x000ee80000100800 */
[----:B------:R0:W3:Y:S02]  /*1c5e0*/  @!P0 LDG.E.U16 R199, desc[UR60][R160.64] ;  /* 0x0000003ca0c78981 */ /* 0x0000e4000c1e1500 */
[----:B0-----:R-:W-:Y:S02]  /*1c5f0*/  @!P0 IMAD.MOV.U32 R160, RZ, RZ, R139 ;  /* 0x000000ffffa08224 */ /* 0x001fe400078e008b */
[----:B------:R-:W-:Y:S01]  /*1c600*/  @!P0 IMAD.MOV.U32 R161, RZ, RZ, R27 ;  /* 0x000000ffffa18224 */ /* 0x000fe200078e001b */
[----:B------:R-:W3:Y:S04]  /*1c610*/  LDL R139, [R1+0x1414] ;  /* 0x00141400018b7983 */ /* 0x000ee80000100800 */
[----:B------:R0:W3:Y:S02]  /*1c620*/  @!P0 LDG.E.U16 R198, desc[UR60][R160.64] ;  /* 0x0000003ca0c68981 */ /* 0x0000e4000c1e1500 */
[----:B0-----:R-:W-:-:S02]  /*1c630*/  @!P0 IMAD.MOV.U32 R160, RZ, RZ, R46 ;  /* 0x000000ffffa08224 */ /* 0x001fc400078e002e */
[----:B------:R-:W-:-:S05]  /*1c640*/  @!P0 IMAD.MOV.U32 R161, RZ, RZ, R37 ;  /* 0x000000ffffa18224 */ /* 0x000fca00078e0025 */
[----:B------:R0:W3:Y:S02]  /*1c650*/  @!P0 LDG.E.U16 R197, desc[UR60][R160.64] ;  /* 0x0000003ca0c58981 */ /* 0x0000e4000c1e1500 */
[----:B0-----:R-:W-:Y:S02]  /*1c660*/  @!P0 IMAD.MOV.U32 R160, RZ, RZ, R38 ;  /* 0x000000ffffa08224 */ /* 0x001fe400078e0026 */
[----:B------:R-:W-:Y:S01]  /*1c670*/  @!P0 IMAD.MOV.U32 R161, RZ, RZ, R39 ;  /* 0x000000ffffa18224 */ /* 0x000fe200078e0027 */
[----:B------:R-:W3:Y:S04]  /*1c680*/  LDL R38, [R1+0x13f8] ;  /* 0x0013f80001267983 */ /* 0x000ee80000100800 */
[----:B------:R0:W3:Y:S04]  /*1c690*/  @!P0 LDG.E.U16 R196, desc[UR60][R160.64] ;  /* 0x0000003ca0c48981 */ /* 0x0000e8000c1e1500 */
[----:B------:R-:W3:Y:S01]  /*1c6a0*/  LDL R39, [R1+0x13f4] ;  /* 0x0013f40001277983 */ /* 0x000ee20000100800 */
[----:B0-----:R-:W-:-:S02]  /*1c6b0*/  @!P0 IMAD.MOV.U32 R160, RZ, RZ, R17 ;  /* 0x000000ffffa08224 */ /* 0x001fc400078e0011 */
[----:B------:R-:W-:Y:S02]  /*1c6c0*/  @!P0 IMAD.MOV.U32 R161, RZ, RZ, R36 ;  /* 0x000000ffffa18224 */ /* 0x000fe400078e0024 */
[----:B------:R-:W3:Y:S04]  /*1c6d0*/  LDL R36, [R1+0x1418] ;  /* 0x0014180001247983 */ /* 0x000ee80000100800 */
[----:B------:R4:W3:Y:S02]  /*1c6e0*/  @!P0 LDG.E.U16 R195, desc[UR60][R160.64] ;  /* 0x0000003ca0c38981 */ /* 0x0008e4000c1e1500 */
[----:B----4-:R-:W-:Y:S02]  /*1c6f0*/  @!P0 IMAD.MOV.U32 R160, RZ, RZ, R2 ;  /* 0x000000ffffa08224 */ /* 0x010fe400078e0002 */
[----:B------:R-:W4:Y:S01]  /*1c700*/  LDL.LU R2, [R1+0x1c64] ;  /* 0x001c640001027983 */ /* 0x000f220000300800 */
[----:B------:R-:W-:Y:S01]  /*1c710*/  PRMT R194, RZ, 0x7610, R194 ;  /* 0x00007610ffc27816 */ /* 0x000fe200000000c2 */
[----:B------:R-:W-:-:S02]  /*1c720*/  @!P0 IMAD.MOV.U32 R161, RZ, RZ, R11 ;  /* 0x000000ffffa18224 */ /* 0x000fc400078e000b */
[----:B------:R-:W3:Y:S04]  /*1c730*/  LDL.LU R11, [R1+0x1174] ;  /* 0x00117400010b7983 */ /* 0x000ee80000300800 */
[----:B------:R-:W3:Y:S04]  /*1c740*/  LDL.LU R17, [R1+0x10d8] ;  /* 0x0010d80001117983 */ /* 0x000ee80000300800 */
[----:B------:R0:W3:Y:S04]  /*1c750*/  @!P0 LDG.E.U16 R194, desc[UR60][R160.64] ;  /* 0x0000003ca0c28981 */ /* 0x0000e8000c1e1500 */
[----:B------:R1:W-:Y:S01]  /*1c760*/  STL [R1+0x1cec], R9 ;  /* 0x001cec0901007387 */ /* 0x0003e20000100800 */
[----:B0-----:R-:W-:-:S03]  /*1c770*/  @!P0 IMAD.MOV.U32 R160, RZ, RZ, R9 ;  /* 0x000000ffffa08224 */ /* 0x001fc600078e0009 */
[----:B-1----:R-:W3:Y:S04]  /*1c780*/  LDL.LU R9, [R1+0x10f8] ;  /* 0x0010f80001097983 */ /* 0x002ee80000300800 */
[----:B------:R0:W-:Y:S01]  /*1c790*/  STL [R1+0x1ce8], R22 ;  /* 0x001ce81601007387 */ /* 0x0001e20000100800 */
[----:B------:R-:W-:-:S03]  /*1c7a0*/  @!P0 IMAD.MOV.U32 R161, RZ, RZ, R22 ;  /* 0x000000ffffa18224 */ /* 0x000fc600078e0016 */
[----:B------:R-:W-:Y:S04]  /*1c7b0*/  STL [R1+0x1cf4], R14 ;  /* 0x001cf40e01007387 */ /* 0x000fe80000100800 */
[----:B------:R1:W-:Y:S04]  /*1c7c0*/  STL [R1+0x1cf0], R21 ;  /* 0x001cf01501007387 */ /* 0x0003e80000100800 */
[----:B------:R-:W-:Y:S01]  /*1c7d0*/  STL [R1+0x1cf8], R13 ;  /* 0x001cf80d01007387 */ /* 0x000fe20000100800 */
[----:B------:R-:W-:Y:S02]  /*1c7e0*/  PRMT R193, RZ, 0x7610, R193 ;  /* 0x00007610ffc17816 */ /* 0x000fe400000000c1 */
[----:B------:R-:W-:-:S04]  /*1c7f0*/  PRMT R192, RZ, 0x7610, R192 ;  /* 0x00007610ffc07816 */ /* 0x000fc800000000c0 */
[----:B------:R0:W3:Y:S01]  /*1c800*/  @!P0 LDG.E.U16 R193, desc[UR60][R160.64] ;  /* 0x0000003ca0c18981 */ /* 0x0000e2000c1e1500 */
[----:B------:R-:W-:Y:S01]  /*1c810*/  PRMT R191, RZ, 0x7610, R191 ;  /* 0x00007610ffbf7816 */ /* 0x000fe200000000bf */
[----:B0-----:R-:W-:Y:S02]  /*1c820*/  @!P0 IMAD.MOV.U32 R160, RZ, RZ, R14 ;  /* 0x000000ffffa08224 */ /* 0x001fe400078e000e */
[----:B------:R-:W-:-:S05]  /*1c830*/  @!P0 IMAD.MOV.U32 R161, RZ, RZ, R21 ;  /* 0x000000ffffa18224 */ /* 0x000fca00078e0015 */
[----:B------:R0:W3:Y:S02]  /*1c840*/  @!P0 LDG.E.U16 R192, desc[UR60][R160.64] ;  /* 0x0000003ca0c08981 */ /* 0x0000e4000c1e1500 */
[----:B0-----:R-:W-:Y:S02]  /*1c850*/  @!P0 IMAD.MOV.U32 R160, RZ, RZ, R13 ;  /* 0x000000ffffa08224 */ /* 0x001fe400078e000d */
[----:B------:R-:W-:-:S05]  /*1c860*/  @!P0 IMAD.MOV.U32 R161, RZ, RZ, R145 ;  /* 0x000000ffffa18224 */ /* 0x000fca00078e0091 */
[----:B------:R0:W3:Y:S04]  /*1c870*/  @!P0 LDG.E.U16 R191, desc[UR60][R160.64] ;  /* 0x0000003ca0bf8981 */ /* 0x0000e8000c1e1500 */
[----:B----4-:R4:W-:Y:S04]  /*1c880*/  STL [R1+0x1d60], R2 ;  /* 0x001d600201007387 */ /* 0x0109e80000100800 */
[----:B------:R-:W3:Y:S04]  /*1c890*/  LDL R22, [R1+0x13d4] ;  /* 0x0013d40001167983 */ /* 0x000ee80000100800 */
[----:B-1----:R-:W3:Y:S01]  /*1c8a0*/  LDL R21, [R1+0x13d8] ;  /* 0x0013d80001157983 */ /* 0x002ee20000100800 */
[----:B0-----:R-:W-:-:S03]  /*1c8b0*/  @!P0 IMAD.MOV.U32 R160, RZ, RZ, R2 ;  /* 0x000000ffffa08224 */ /* 0x001fc600078e0002 */
[----:B----4-:R-:W4:Y:S01]  /*1c8c0*/  LDL R2, [R1+0x13b8] ;  /* 0x0013b80001027983 */ /* 0x010f220000100800 */
[----:B------:R-:W-:Y:S01]  /*1c8d0*/  PRMT R190, RZ, 0x7610, R190 ;  /* 0x00007610ffbe7816 */ /* 0x000fe200000000be */
[----:B------:R-:W-:Y:S01]  /*1c8e0*/  @!P0 IMAD.MOV.U32 R161, RZ, RZ, R144 ;  /* 0x000000ffffa18224 */ /* 0x000fe200078e0090 */
[----:B------:R-:W-:Y:S01]  /*1c8f0*/  PRMT R189, RZ, 0x7610, R189 ;  /* 0x00007610ffbd7816 */ /* 0x000fe200000000bd */
[----:B------:R-:W4:Y:S04]  /*1c900*/  LDL R13, [R1+0x13b4] ;  /* 0x0013b400010d7983 */ /* 0x000f280000100800 */
[----:B------:R2:W4:Y:S01]  /*1c910*/  @!P0 LDG.E.U16 R190, desc[UR60][R160.64] ;  /* 0x0000003ca0be8981 */ /* 0x000522000c1e1500 */
[----:B------:R-:W-:Y:S02]  /*1c920*/  PRMT R188, RZ, 0x7610, R188 ;  /* 0x00007610ffbc7816 */ /* 0x000fe400000000bc */
[----:B------:R-:W-:Y:S01]  /*1c930*/  PRMT R187, RZ, 0x7610, R187 ;  /* 0x00007610ffbb7816 */ /* 0x000fe200000000bb */
[----:B------:R-:W4:Y:S01]  /*1c940*/  LDL R14, [R1+0x1398] ;  /* 0x00139800010e7983 */ /* 0x000f220000100800 */
[----:B--2---:R-:W-:-:S02]  /*1c950*/  @!P0 IMAD.MOV.U32 R160, RZ, RZ, R142 ;  /* 0x000000ffffa08224 */ /* 0x004fc400078e008e */
[----:B------:R-:W-:-:S05]  /*1c960*/  @!P0 IMAD.MOV.U32 R161, RZ, RZ, R143 ;  /* 0x000000ffffa18224 */ /* 0x000fca00078e008f */
[----:B------:R3:W2:Y:S02]  /*1c970*/  @!P0 LDG.E.U16 R189, desc[UR60][R160.64] ;  /* 0x0000003ca0bd8981 */ /* 0x0006a4000c1e1500 */
[----:B---3--:R-:W-:Y:S02]  /*1c980*/  @!P0 IMAD.MOV.U32 R160, RZ, RZ, R140 ;  /* 0x000000ffffa08224 */ /* 0x008fe400078e008c */
[----:B------:R-:W-:-:S05]  /*1c990*/  @!P0 IMAD.MOV.U32 R161, RZ, RZ, R141 ;  /* 0x000000ffffa18224 */ /* 0x000fca00078e008d */
[----:B------:R0:W3:Y:S01]  /*1c9a0*/  @!P0 LDG.E.U16 R188, desc[UR60][R160.64] ;  /* 0x0000003ca0bc8981 */ /* 0x0000e2000c1e1500 */
[----:B------:R-:W-:Y:S01]  /*1c9b0*/  PRMT R186, RZ, 0x7610, R186 ;  /* 0x00007610ffba7816 */ /* 0x000fe200000000ba */
[----:B0-----:R-:W-:Y:S02]  /*1c9c0*/  @!P0 IMAD.MOV.U32 R160, RZ, RZ, R36 ;  /* 0x000000ffffa08224 */ /* 0x001fe400078e0024 */
[----:B------:R-:W-:Y:S01]  /*1c9d0*/  @!P0 IMAD.MOV.U32 R161, RZ, RZ, R139 ;  /* 0x000000ffffa18224 */ /* 0x000fe200078e008b */
[----:B------:R-:W2:Y:S04]  /*1c9e0*/  LDL R36, [R1+0x1394] ;  /* 0x0013940001247983 */ /* 0x000ea80000100800 */
[----:B------:R0:W3:Y:S01]  /*1c9f0*/  @!P0 LDG.E.U16 R187, desc[UR60][R160.64] ;  /* 0x0000003ca0bb8981 */ /* 0x0000e2000c1e1500 */
[----:B------:R-:W-:-:S02]  /*1ca00*/  PRMT R185, RZ, 0x7610, R185 ;  /* 0x00007610ffb97816 */ /* 0x000fc400000000b9 */
[----:B------:R-:W-:Y:S01]  /*1ca10*/  PRMT R184, RZ, 0x7610, R184 ;  /* 0x00007610ffb87816 */ /* 0x000fe200000000b8 */
[----:B------:R-:W3:Y:S01]  /*1ca20*/  LDL R139, [R1+0x1214] ;  /* 0x00121400018b7983 */ /* 0x000ee20000100800 */
[----:B0-----:R-:W-:Y:S02]  /*1ca30*/  @!P0 IMAD.MOV.U32 R160, RZ, RZ, R38 ;  /* 0x000000ffffa08224 */ /* 0x001fe400078e0026 */
[----:B------:R-:W-:Y:S01]  /*1ca40*/  @!P0 IMAD.MOV.U32 R161, RZ, RZ, R39 ;  /* 0x000000ffffa18224 */ /* 0x000fe200078e0027 */
[----:B------:R-:W3:Y:S04]  /*1ca50*/  LDL R38, [R1+0x1378] ;  /* 0x0013780001267983 */ /* 0x000ee80000100800 */
[----:B------:R-:W3:Y:S04]  /*1ca60*/  LDL R39, [R1+0x1374] ;  /* 0x0013740001277983 */ /* 0x000ee80000100800 */
[----:B------:R0:W3:Y:S02]  /*1ca70*/  @!P0 LDG.E.U16 R186, desc[UR60][R160.64] ;  /* 0x0000003ca0ba8981 */ /* 0x0000e4000c1e1500 */
[----:B0-----:R-:W-:-:S02]  /*1ca80*/  @!P0 IMAD.MOV.U32 R161, RZ, RZ, R22 ;  /* 0x000000ffffa18224 */ /* 0x001fc400078e0016 */
[----:B------:R-:W3:Y:S01]  /*1ca90*/  LDL R22, [R1+0x1354] ;  /* 0x0013540001167983 */ /* 0x000ee20000100800 */
[----:B------:R-:W-:-:S03]  /*1caa0*/  @!P0 IMAD.MOV.U32 R160, RZ, RZ, R21 ;  /* 0x000000ffffa08224 */ /* 0x000fc600078e0015 */
[----:B------:R-:W3:Y:S04]  /*1cab0*/  LDL R21, [R1+0x1358] ;  /* 0x0013580001157983 */ /* 0x000ee80000100800 */
[----:B------:R4:W3:Y:S02]  /*1cac0*/  @!P0 LDG.E.U16 R185, desc[UR60][R160.64] ;  /* 0x0000003ca0b98981 */ /* 0x0008e4000c1e1500 */
[----:B----4-:R-:W-:Y:S02]  /*1cad0*/  @!P0 IMAD.MOV.U32 R160, RZ, RZ, R2 ;  /* 0x000000ffffa08224 */ /* 0x010fe400078e0002 */
[----:B------:R-:W4:Y:S01]  /*1cae0*/  LDL R2, [R1+0x1338] ;  /* 0x0013380001027983 */ /* 0x000f220000100800 */
[----:B------:R-:W-:-:S03]  /*1caf0*/  @!P0 IMAD.MOV.U32 R161, RZ, RZ, R13 ;  /* 0x000000ffffa18224 */ /* 0x000fc600078e000d */
[----:B------:R-:W4:Y:S01]  /*1cb00*/  LDL R13, [R1+0x1334] ;  /* 0x00133400010d7983 */ /* 0x000f220000100800 */
[----:B------:R-:W-:-:S03]  /*1cb10*/  PRMT R183, RZ, 0x7610, R183 ;  /* 0x00007610ffb77816 */ /* 0x000fc600000000b7 */
[----:B------:R0:W4:Y:S01]  /*1cb20*/  @!P0 LDG.E.U16 R184, desc[UR60][R160.64] ;  /* 0x0000003ca0b88981 */ /* 0x000122000c1e1500 */
[----:B------:R-:W-:Y:S01]  /*1cb30*/  PRMT R182, RZ, 0x7610, R182 ;  /* 0x00007610ffb67816 */ /* 0x000fe200000000b6 */
[----:B0-----:R-:W-:Y:S02]  /*1cb40*/  @!P0 IMAD.MOV.U32 R160, RZ, RZ, R14 ;  /* 0x000000ffffa08224 */ /* 0x001fe400078e000e */
[----:B------:R-:W4:Y:S01]  /*1cb50*/  LDL R14, [R1+0x1318] ;  /* 0x00131800010e7983 */ /* 0x000f220000100800 */
[----:B--2---:R-:W-:-:S03]  /*1cb60*/  @!P0 IMAD.MOV.U32 R161, RZ, RZ, R36 ;  /* 0x000000ffffa18224 */ /* 0x004fc600078e0024 */
[----:B------:R-:W2:Y:S04]  /*1cb70*/  LDL R36, [R1+0x1314] ;  /* 0x0013140001247983 */ /* 0x000ea80000100800 */
[----:B------:R3:W2:Y:S02]  /*1cb80*/  @!P0 LDG.E.U16 R183, desc[UR60][R160.64] ;  /* 0x0000003ca0b78981 */ /* 0x0006a4000c1e1500 */
[----:B---3--:R-:W-:Y:S02]  /*1cb90*/  @!P0 IMAD.MOV.U32 R160, RZ, RZ, R38 ;  /* 0x000000ffffa08224 */ /* 0x008fe400078e0026 */
[----:B------:R-:W3:Y:S01]  /*1cba0*/  LDL R38, [R1+0x12f8] ;  /* 0x0012f80001267983 */ /* 0x000ee20000100800 */
[----:B------:R-:W-:-:S03]  /*1cbb0*/  @!P0 IMAD.MOV.U32 R161, RZ, RZ, R39 ;  /* 0x000000ffffa18224 */ /* 0x000fc600078e0027 */
[----:B------:R-:W3:Y:S04]  /*1cbc0*/  LDL R39, [R1+0x12f4] ;  /* 0x0012f40001277983 */ /* 0x000ee80000100800 */
[----:B------:R0:W3:Y:S01]  /*1cbd0*/  @!P0 LDG.E.U16 R182, desc[UR60][R160.64] ;  /* 0x0000003ca0b68981 */ /* 0x0000e2000c1e1500 */
[----:B------:R-:W-:Y:S01]  /*1cbe0*/  PRMT R181, RZ, 0x7610, R181 ;  /* 0x00007610ffb57816 */ /* 0x000fe200000000b5 */
[----:B0-----:R-:W-:Y:S02]  /*1cbf0*/  @!P0 IMAD.MOV.U32 R161, RZ, RZ, R22 ;  /* 0x000000ffffa18224 */ /* 0x001fe400078e0016 */
[----:B------:R-:W3:Y:S01]  /*1cc00*/  LDL R22, [R1+0x12d4] ;  /* 0x0012d40001167983 */ /* 0x000ee20000100800 */
[----:B------:R-:W-:-:S03]  /*1cc10*/  @!P0 IMAD.MOV.U32 R160, RZ, RZ, R21 ;  /* 0x000000ffffa08224 */ /* 0x000fc600078e0015 */
[----:B------:R-:W3:Y:S04]  /*1cc20*/  LDL R21, [R1+0x12d8] ;  /* 0x0012d80001157983 */ /* 0x000ee80000100800 */
[----:B------:R4:W3:Y:S02]  /*1cc30*/  @!P0 LDG.E.U16 R181, desc[UR60][R160.64] ;  /* 0x0000003ca0b58981 */ /* 0x0008e4000c1e1500 */
[----:B----4-:R-:W-:Y:S02]  /*1cc40*/  @!P0 IMAD.MOV.U32 R160, RZ, RZ, R2 ;  /* 0x000000ffffa08224 */ /* 0x010fe400078e0002 */
[----:B------:R-:W4:Y:S01]  /*1cc50*/  LDL R2, [R1+0x12b8] ;  /* 0x0012b80001027983 */ /* 0x000f220000100800 */
[----:B------:R-:W-:Y:S01]  /*1cc60*/  PRMT R180, RZ, 0x7610, R180 ;  /* 0x00007610ffb47816 */ /* 0x000fe200000000b4 */
[----:B------:R-:W-:-:S02]  /*1cc70*/  @!P0 IMAD.MOV.U32 R161, RZ, RZ, R13 ;  /* 0x000000ffffa18224 */ /* 0x000fc400078e000d */
        /* <DEDUP_REMOVED lines=29> */
[----:B--2---:R-:W-:Y:S02]  /*1ce50*/  @!P0 IMAD.MOV.U32 R161, RZ, RZ, R36 ;  /* 0x000000ffffa18224 */ /* 0x004fe400078e0024 */
[----:B------:R-:W2:Y:S04]  /*1ce60*/  LDL R36, [R1+0x1218] ;  /* 0x0012180001247983 */ /* 0x000ea80000100800 */
[----:B------:R3:W2:Y:S04]  /*1ce70*/  @!P0 LDG.E.U16 R175, desc[UR60][R160.64] ;  /* 0x0000003ca0af8981 */ /* 0x0006a8000c1e1500 */
[----:B------:R-:W2:Y:S01]  /*1ce80*/  LDL.LU R14, [R1+0x11f4] ;  /* 0x0011f400010e7983 */ /* 0x000ea20000300800 */
[----:B---3--:R-:W-:-:S02]  /*1ce90*/  @!P0 IMAD.MOV.U32 R160, RZ, RZ, R38 ;  /* 0x000000ffffa08224 */ /* 0x008fc400078e0026 */
[----:B------:R-:W-:Y:S02]  /*1cea0*/  @!P0 IMAD.MOV.U32 R161, RZ, RZ, R39 ;  /* 0x000000ffffa18224 */ /* 0x000fe400078e0027 */
[----:B------:R-:W3:Y:S04]  /*1ceb0*/  LDL.LU R39, [R1+0x11d4] ;  /* 0x0011d40001277983 */ /* 0x000ee80000300800 */
[----:B------:R0:W3:Y:S04]  /*1cec0*/  @!P0 LDG.E.U16 R174, desc[UR60][R160.64] ;  /* 0x0000003ca0ae8981 */ /* 0x0000e8000c1e1500 */
[----:B------:R-:W3:Y:S01]  /*1ced0*/  LDL R38, [R1+0x11d8] ;  /* 0x0011d80001267983 */ /* 0x000ee20000100800 */
[----:B------:R-:W-:Y:S01]  /*1cee0*/  PRMT R173, RZ, 0x7610, R173 ;  /* 0x00007610ffad7816 */ /* 0x000fe200000000ad */
[----:B0-----:R-:W-:-:S02]  /*1cef0*/  @!P0 IMAD.MOV.U32 R161, RZ, RZ, R22 ;  /* 0x000000ffffa18224 */ /* 0x001fc400078e0016 */
        /* <DEDUP_REMOVED lines=9> */
[----:B------:R-:W4:Y:S04]  /*1cf90*/  LDL.LU R13, [R1+0x1194] ;  /* 0x00119400010d7983 */ /* 0x000f280000300800 */
[----:B------:R0:W4:Y:S01]  /*1cfa0*/  @!P0 LDG.E.U16 R172, desc[UR60][R160.64] ;  /* 0x0000003ca0ac8981 */ /* 0x000122000c1e1500 */
[----:B------:R-:W-:-:S03]  /*1cfb0*/  PRMT R170, RZ, 0x7610, R170 ;  /* 0x00007610ffaa7816 */ /* 0x000fc600000000aa */
[----:B------:R-:W4:Y:S04]  /*1cfc0*/  LDL R141, [R1+0x1198] ;  /* 0x00119800018d7983 */ /* 0x000f280000100800 */
[----:B------:R-:W4:Y:S01]  /*1cfd0*/  LDL R140, [R1+0x1154] ;  /* 0x00115400018c7983 */ /* 0x000f220000100800 */
[----:B0-----:R-:W-:-:S03]  /*1cfe0*/  @!P0 IMAD.MOV.U32 R161, RZ, RZ, R139 ;  /* 0x000000ffffa18224 */ /* 0x001fc600078e008b */
[----:B------:R-:W4:Y:S01]  /*1cff0*/  LDL R139, [R1+0x1134] ;  /* 0x00113400018b7983 */ /* 0x000f220000100800 */
[----:B--2---:R-:W-:-:S03]  /*1d000*/  @!P0 IMAD.MOV.U32 R160, RZ, RZ, R36 ;  /* 0x000000ffffa08224 */ /* 0x004fc600078e0024 */
[----:B------:R-:W2:Y:S04]  /*1d010*/  LDL.LU R36, [R1+0x1178] ;  /* 0x0011780001247983 */ /* 0x000ea80000300800 */
[----:B------:R0:W2:Y:S02]  /*1d020*/  @!P0 LDG.E.U16 R171, desc[UR60][R160.64] ;  /* 0x0000003ca0ab8981 */ /* 0x0000a4000c1e1500 */
[----:B0-----:R-:W-:Y:S01]  /*1d030*/  @!P0 IMAD.MOV.U32 R161, RZ, RZ, R14 ;  /* 0x000000ffffa18224 */ /* 0x001fe200078e000e */
[----:B------:R-:W-:Y:S01]  /*1d040*/  PRMT R169, RZ, 0x7610, R169 ;  /* 0x00007610ffa97816 */ /* 0x000fe200000000a9 */
[----:B---3--:R-:W-:Y:S02]  /*1d050*/  @!P0 IMAD.MOV.U32 R160, RZ, RZ, R22 ;  /* 0x000000ffffa08224 */ /* 0x008fe400078e0016 */
[----:B------:R-:W3:Y:S04]  /*1d060*/  LDL.LU R22, [R1+0x1158] ;  /* 0x0011580001167983 */ /* 0x000ee80000300800 */
[----:B------:R0:W3:Y:S02]  /*1d070*/  @!P0 LDG.E.U16 R170, desc[UR60][R160.64] ;  /* 0x0000003ca0aa8981 */ /* 0x0000e4000c1e1500 */
[----:B0-----:R-:W-:-:S02]  /*1d080*/  @!P0 IMAD.MOV.U32 R160, RZ, RZ, R38 ;  /* 0x000000ffffa08224 */ /* 0x001fc400078e0026 */
[----:B------:R-:W3:Y:S01]  /*1d090*/  LDL.LU R38, [R1+0x1138] ;  /* 0x0011380001267983 */ /* 0x000ee20000300800 */
[----:B------:R-:W-:-:S05]  /*1d0a0*/  @!P0 IMAD.MOV.U32 R161, RZ, RZ, R39 ;  /* 0x000000ffffa18224 */ /* 0x000fca00078e0027 */
[----:B------:R4:W3:Y:S02]  /*1d0b0*/  @!P0 LDG.E.U16 R169, desc[UR60][R160.64] ;  /* 0x0000003ca0a98981 */ /* 0x0008e4000c1e1500 */
[----:B----4-:R-:W-:Y:S02]  /*1d0c0*/  @!P0 IMAD.MOV.U32 R160, RZ, RZ, R2 ;  /* 0x000000ffffa08224 */ /* 0x010fe400078e0002 */
[----:B------:R-:W-:Y:S01]  /*1d0d0*/  @!P0 IMAD.MOV.U32 R161, RZ, RZ, R21 ;  /* 0x000000ffffa18224 */ /* 0x000fe200078e0015 */
[----:B------:R-:W4:Y:S04]  /*1d0e0*/  LDL R2, [R1+0x1118] ;  /* 0x0011180001027983 */ /* 0x000f280000100800 */
[----:B------:R-:W4:Y:S04]  /*1d0f0*/  LDL R21, [R1+0x1114] ;  /* 0x0011140001157983 */ /* 0x000f280000100800 */
[----:B------:R-:W-:Y:S04]  /*1d100*/  STL [R1+0x1d14], R11 ;  /* 0x001d140b01007387 */ /* 0x000fe80000100800 */
[----:B------:R-:W-:Y:S04]  /*1d110*/  STL.64 [R1+0x1fc0], R46 ;  /* 0x001fc02e01007387 */ /* 0x000fe80000100a00 */
[----:B------:R-:W-:Y:S04]  /*1d120*/  STL.64 [R1+0x1fb8], R44 ;  /* 0x001fb82c01007387 */ /* 0x000fe80000100a00 */
[----:B------:R-:W-:Y:S04]  /*1d130*/  STL.64 [R1+0x1fb0], R42 ;  /* 0x001fb02a01007387 */ /* 0x000fe80000100a00 */
[----:B------:R-:W-:Y:S01]  /*1d140*/  STL.64 [R1+0x1fa8], R40 ;  /* 0x001fa82801007387 */ /* 0x000fe20000100a00 */
[----:B------:R-:W-:-:S02]  /*1d150*/  PRMT R168, RZ, 0x7610, R168 ;  /* 0x00007610ffa87816 */ /* 0x000fc400000000a8 */
[----:B------:R-:W-:-:S04]  /*1d160*/  PRMT R167, RZ, 0x7610, R167 ;  /* 0x00007610ffa77816 */ /* 0x000fc800000000a7 */
[----:B------:R0:W4:Y:S01]  /*1d170*/  @!P0 LDG.E.U16 R168, desc[UR60][R160.64] ;  /* 0x0000003ca0a88981 */ /* 0x000122000c1e1500 */
[----:B------:R-:W-:Y:S01]  /*1d180*/  PRMT R166, RZ, 0x7610, R166 ;  /* 0x00007610ffa67816 */ /* 0x000fe200000000a6 */
[----:B0-----:R-:W-:Y:S02]  /*1d190*/  @!P0 IMAD.MOV.U32 R160, RZ, RZ, R141 ;  /* 0x000000ffffa08224 */ /* 0x001fe400078e008d */
[----:B------:R-:W-:-:S05]  /*1d1a0*/  @!P0 IMAD.MOV.U32 R161, RZ, RZ, R13 ;  /* 0x000000ffffa18224 */ /* 0x000fca00078e000d */
[----:B------:R2:W4:Y:S01]  /*1d1b0*/  @!P0 LDG.E.U16 R167, desc[UR60][R160.64] ;  /* 0x0000003ca0a78981 */ /* 0x000522000c1e1500 */
[----:B------:R-:W-:Y:S01]  /*1d1c0*/  PRMT R165, RZ, 0x7610, R165 ;  /* 0x00007610ffa57816 */ /* 0x000fe200000000a5 */
[----:B--2---:R-:W-:Y:S02]  /*1d1d0*/  @!P0 IMAD.MOV.U32 R160, RZ, RZ, R36 ;  /* 0x000000ffffa08224 */ /* 0x004fe400078e0024 */
[----:B------:R-:W-:-:S05]  /*1d1e0*/  @!P0 IMAD.MOV.U32 R161, RZ, RZ, R11 ;  /* 0x000000ffffa18224 */ /* 0x000fca00078e000b */
[----:B------:R0:W2:Y:S04]  /*1d1f0*/  @!P0 LDG.E.U16 R166, desc[UR60][R160.64] ;  /* 0x0000003ca0a68981 */ /* 0x0000a8000c1e1500 */
[----:B------:R-:W-:Y:S01]  /*1d200*/  STS.U16 [R8+0xb00], R138 ;  /* 0x000b008a08007388 */ /* 0x000fe20000000400 */
[----:B0-----:R-:W-:-:S03]  /*1d210*/  @!P0 IMAD.MOV.U32 R161, RZ, RZ, R140 ;  /* 0x000000ffffa18224 */ /* 0x001fc600078e008c */
        /* <DEDUP_REMOVED lines=44> */
[----:B---3--:R-:W-:Y:S04]  /*1d4e0*/  STL.64 [R1+0x1fa0], R38 ;  /* 0x001fa02601007387 */ /* 0x008fe80000100a00 */
        /* <DEDUP_REMOVED lines=11> */
[----:B------:R0:W-:Y:S04]  /*1d5a0*/  STL.64 [R1+0x1f68], R24 ;  /* 0x001f681801007387 */ /* 0x0001e80000100a00 */
        /* <DEDUP_REMOVED lines=8> */
[----:B------:R-:W-:Y:S01]  /*1d630*/  STL [R1+0x1d20], R6 ;  /* 0x001d200601007387 */ /* 0x000fe20000100800 */
[----:B------:R-:W-:-:S03]  /*1d640*/  @!P0 IMAD.MOV.U32 R160, RZ, RZ, R22 ;  /* 0x000000ffffa08224 */ /* 0x000fc600078e0016 */
[----:B------:R-:W-:Y:S04]  /*1d650*/  STL [R1+0x1d24], R5 ;  /* 0x001d240501007387 */ /* 0x000fe80000100800 */
[----:B------:R-:W-:Y:S04]  /*1d660*/  STL [R1+0x1d28], R4 ;  /* 0x001d280401007387 */ /* 0x000fe80000100800 */
[----:B------:R-:W-:Y:S04]  /*1d670*/  STL [R1+0x1d2c], R3 ;  /* 0x001d2c0301007387 */ /* 0x000fe80000100800 */
[----:B0-----:R-:W3:Y:S04]  /*1d680*/  LDL.LU.64 R24, [R1+0xa00] ;  /* 0x000a000001187983 */ /* 0x001ee80000300a00 */
[----:B------:R-:W2:Y:S04]  /*1d690*/  LDL.LU.64 R26, [R1+0xa08] ;  /* 0x000a0800011a7983 */ /* 0x000ea80000300a00 */
[----:B------:R-:W3:Y:S04]  /*1d6a0*/  LDL.LU.64 R28, [R1+0xa10] ;  /* 0x000a1000011c7983 */ /* 0x000ee80000300a00 */
[----:B------:R-:W2:Y:S04]  /*1d6b0*/  LDL.LU.64 R30, [R1+0xa18] ;  /* 0x000a1800011e7983 */ /* 0x000ea80000300a00 */
[----:B------:R-:W3:Y:S04]  /*1d6c0*/  LDL.LU.64 R32, [R1+0xa20] ;  /* 0x000a200001207983 */ /* 0x000ee80000300a00 */
[----:B------:R0:W2:Y:S04]  /*1d6d0*/  @!P0 LDG.E.U16 R165, desc[UR60][R160.64] ;  /* 0x0000003ca0a58981 */ /* 0x0000a8000c1e1500 */
[----:B------:R-:W3:Y:S04]  /*1d6e0*/  LDL.LU.64 R34, [R1+0xa28] ;  /* 0x000a280001227983 */ /* 0x000ee80000300a00 */
[----:B------:R-:W2:Y:S01]  /*1d6f0*/  LDL.LU.64 R36, [R1+0xa30] ;  /* 0x000a300001247983 */ /* 0x000ea20000300a00 */
        /* <DEDUP_REMOVED lines=12> */
[----:B------:R-:W3:Y:S04]  /*1d7c0*/  LDL.LU.64 R38, [R1+0xa38] ;  /* 0x000a380001267983 */ /* 0x000ee80000300a00 */
        /* <DEDUP_REMOVED lines=32> */
[----:B------:R-:W2:Y:S04]  /*1d9d0*/  LDL.LU.64 R40, [R1+0xa40] ;  /* 0x000a400001287983 */ /* 0x000ea80000300a00 */
        /* <DEDUP_REMOVED lines=66> */
[----:B------:R0:W-:Y:S04]  /*1de00*/  STS.U16 [R3+0x17f00], R48 ;  /* 0x017f003003007388 */ /* 0x0001e80000000400 */
[----:B------:R-:W3:Y:S04]  /*1de10*/  LDL.LU.64 R46, [R1+0xa58] ;  /* 0x000a5800012e7983 */ /* 0x000ee80000300a00 */
[----:B0-----:R-:W2:Y:S04]  /*1de20*/  LDL.LU.64 R48, [R1+0xa60] ;  /* 0x000a600001307983 */ /* 0x001ea80000300a00 */
[----:B------:R-:W3:Y:S04]  /*1de30*/  LDL.LU.64 R50, [R1+0xa68] ;  /* 0x000a680001327983 */ /* 0x000ee80000300a00 */
[----:B------:R-:W2:Y:S04]  /*1de40*/  LDL.LU.64 R52, [R1+0xa70] ;  /* 0x000a700001347983 */ /* 0x000ea80000300a00 */
        /* <DEDUP_REMOVED lines=38> */
[----:B------:R-:W3:Y:S01]  /*1e0b0*/  LDL.LU.64 R130, [R1+0xba8] ;  /* 0x000ba80001827983 */ /* 0x000ee20000300a00 */
[----:B------:R-:W-:Y:S01]  /*1e0c0*/  PRMT R164, RZ, 0x7610, R164 ;  /* 0x00007610ffa47816 */ /* 0x000fe200000000a4 */
[----:B------:R-:W-:Y:S01]  /*1e0d0*/  @!P0 IMAD.MOV.U32 R161, RZ, RZ, R139 ;  /* 0x000000ffffa18224 */ /* 0x000fe200078e008b */
[----:B------:R-:W-:-:S04]  /*1e0e0*/  PRMT R163, RZ, 0x7610, R163 ;  /* 0x00007610ffa37816 */ /* 0x000fc800000000a3 */
[----:B------:R4:W2:Y:S01]  /*1e0f0*/  @!P0 LDG.E.U16 R164, desc[UR60][R160.64] ;  /* 0x0000003ca0a48981 */ /* 0x0008a2000c1e1500 */
[----:B------:R-:W-:Y:S01]  /*1e100*/  PRMT R162, RZ, 0x7610, R162 ;  /* 0x00007610ffa27816 */ /* 0x000fe200000000a2 */
[----:B----4-:R-:W-:Y:S02]  /*1e110*/  @!P0 IMAD.MOV.U32 R160, RZ, RZ, R2 ;  /* 0x000000ffffa08224 */ /* 0x010fe400078e0002 */
[----:B------:R-:W-:-:S05]  /*1e120*/  @!P0 IMAD.MOV.U32 R161, RZ, RZ, R21 ;  /* 0x000000ffffa18224 */ /* 0x000fca00078e0015 */
[----:B------:R0:W4:Y:S01]  /*1e130*/  @!P0 LDG.E.U16 R163, desc[UR60][R160.64] ;  /* 0x0000003ca0a38981 */ /* 0x000122000c1e1500 */
[----:B------:R-:W-:Y:S01]  /*1e140*/  PRMT R159, RZ, 0x7610, R159 ;  /* 0x00007610ff9f7816 */ /* 0x000fe2000000009f */
[----:B0-----:R-:W-:Y:S02]  /*1e150*/  @!P0 IMAD.MOV.U32 R160, RZ, RZ, R9 ;  /* 0x000000ffffa08224 */ /* 0x001fe400078e0009 */
[----:B------:R-:W-:-:S05]  /*1e160*/  @!P0 IMAD.MOV.U32 R161, RZ, RZ, R16 ;  /* 0x000000ffffa18224 */ /* 0x000fca00078e0010 */
[----:B------:R0:W4:Y:S01]  /*1e170*/  @!P0 LDG.E.U16 R162, desc[UR60][R160.64] ;  /* 0x0000003ca0a28981 */ /* 0x000122000c1e1500 */
[----:B------:R-:W-:Y:S01]  /*1e180*/  PRMT R23, RZ, 0x7610, R23 ;  /* 0x00007610ff177816 */ /* 0x000fe20000000017 */
[----:B0-----:R-:W-:Y:S02]  /*1e190*/  @!P0 IMAD.MOV.U32 R160, RZ, RZ, R17 ;  /* 0x000000ffffa08224 */ /* 0x001fe400078e0011 */
[----:B------:R-:W-:-:S05]  /*1e1a0*/  @!P0 IMAD.MOV.U32 R161, RZ, RZ, R10 ;  /* 0x000000ffffa18224 */ /* 0x000fca00078e000a */
[----:B------:R0:W4:Y:S02]  /*1e1b0*/  @!P0 LDG.E.U16 R159, desc[UR60][R160.64] ;  /* 0x0000003ca09f8981 */ /* 0x000124000c1e1500 */
[----:B0-----:R-:W-:Y:S02]  /*1e1c0*/  @!P0 IMAD.MOV.U32 R160, RZ, RZ, R12 ;  /* 0x000000ffffa08224 */ /* 0x001fe400078e000c */
[----:B------:R-:W-:-:S05]  /*1e1d0*/  @!P0 IMAD.MOV.U32 R161, RZ, RZ, R20 ;  /* 0x000000ffffa18224 */ /* 0x000fca00078e0014 */
[----:B------:R-:W4:Y:S01]  /*1e1e0*/  @!P0 LDG.E.U16 R23, desc[UR60][R160.64] ;  /* 0x0000003ca0178981 */ /* 0x000f22000c1e1500 */
[----:B------:R-:W0:Y:S01]  /*1e1f0*/  S2R R4, SR_CgaCtaId ;  /* 0x0000000000047919 */ /* 0x000e220000008800 */
[----:B------:R-:W-:Y:S01]  /*1e200*/  IMAD.SHL.U32 R15, R15, 0x40, RZ ;  /* 0x000000400f0f7824 */ /* 0x000fe200078e00ff */
[----:B------:R-:W-:-:S03]  /*1e210*/  MOV R2, 0x400 ;  /* 0x0000040000027802 */ /* 0x000fc60000000f00 */
[----:B------:R-:W-:Y:S01]  /*1e220*/  IMAD.SHL.U32 R15, R15, 0x2, RZ ;  /* 0x000000020f0f7824 */ /* 0x000fe200078e00ff */
[----:B0-----:R-:W-:Y:S01]  /*1e230*/  LEA R2, R4, R2, 0x18 ;  /* 0x0000000204027211 */ /* 0x001fe200078ec0ff */
[----:B---3--:R-:W-:Y:S04]  /*1e240*/  STL.64 [R1+0x2568], R130 ;  /* 0x0025688201007387 */ /* 0x008fe80000100a00 */
[----:B--2---:R-:W-:Y:S04]  /*1e250*/  STL.64 [R1+0x2560], R128 ;  /* 0x0025608001007387 */ /* 0x004fe80000100a00 */
        /* <DEDUP_REMOVED lines=54> */
[----:B------:R-:W-:Y:S04]  /*1e5c0*/  STL.64 [R1+0x23a8], R14 ;  /* 0x0023a80e01007387 */ /* 0x000fe80000100a00 */
[----:B------:R0:W-:Y:S04]  /*1e5d0*/  STL [R1+0x23a0], R13 ;  /* 0x0023a00d01007387 */ /* 0x0001e80000100800 */
[----:B------:R-:W2:Y:S04]  /*1e5e0*/  LDL.LU.64 R4, [R1+0xc00] ;  /* 0x000c000001047983 */ /* 0x000ea80000300a00 */
[----:B------:R-:W2:Y:S04]  /*1e5f0*/  LDL.LU.64 R6, [R1+0xc08] ;  /* 0x000c080001067983 */ /* 0x000ea80000300a00 */
[----:B------:R-:W2:Y:S04]  /*1e600*/  LDL.LU.64 R8, [R1+0xc10] ;  /* 0x000c100001087983 */ /* 0x000ea80000300a00 */
[----:B------:R-:W2:Y:S04]  /*1e610*/  LDL.LU.64 R10, [R1+0xc18] ;  /* 0x000c1800010a7983 */ /* 0x000ea80000300a00 */
[----:B0-----:R-:W2:Y:S04]  /*1e620*/  LDL.LU.64 R12, [R1+0xc20] ;  /* 0x000c2000010c7983 */ /* 0x001ea80000300a00 */
[----:B------:R-:W2:Y:S04]  /*1e630*/  LDL.LU.64 R14, [R1+0xc28] ;  /* 0x000c2800010e7983 */ /* 0x000ea80000300a00 */
[----:B------:R-:W2:Y:S04]  /*1e640*/  LDL.LU.64 R16, [R1+0xc30] ;  /* 0x000c300001107983 */ /* 0x000ea80000300a00 */
[----:B------:R-:W2:Y:S04]  /*1e650*/  LDL.LU.64 R18, [R1+0xc38] ;  /* 0x000c380001127983 */ /* 0x000ea80000300a00 */
[----:B----4-:R0:W-:Y:S04]  /*1e660*/  STS.U16 [R3+0x17b00], R23 ;  /* 0x017b001703007388 */ /* 0x0101e80000000400 */
[----:B------:R-:W2:Y:S04]  /*1e670*/  LDL.LU.64 R20, [R1+0xc40] ;  /* 0x000c400001147983 */ /* 0x000ea80000300a00 */
[----:B0-----:R-:W2:Y:S04]  /*1e680*/  LDL.LU.64 R22, [R1+0xc48] ;  /* 0x000c480001167983 */ /* 0x001ea80000300a00 */
[----:B------:R-:W2:Y:S04]  /*1e690*/  LDL.LU.64 R24, [R1+0xc50] ;  /* 0x000c500001187983 */ /* 0x000ea80000300a00 */
        /* <DEDUP_REMOVED lines=82> */
[----:B------:R-:W-:Y:S01]  /*1ebc0*/  STS.U16 [R3+0x17700], R159 ;  /* 0x0177009f03007388 */ /* 0x000fe20000000400 */
[----:B------:R0:W-:Y:S06]  /*1ebd0*/  MEMBAR.ALL.CTA ;  /* 0x0000000000007992 */ /* 0x0001ec0000008000 */
[----:B0-----:R-:W0:Y:S01]  /*1ebe0*/  FENCE.VIEW.ASYNC.S ;  /* 0x00000000000073c6 */ /* 0x001e220000000000 */
[----:B------:R-:W-:Y:S01]  /*1ebf0*/  SHF.R.U32.HI R2, RZ, 0x4, R2 ;  /* 0x00000004ff027819 */ /* 0x000fe20000011602 */
[----:B------:R-:W-:-:S02]  /*1ec00*/  UMOV UR17, 0x40000040 ;  /* 0x4000004000117882 */ /* 0x000fc40000000000 */
[----:B------:R-:W3:Y:S01]  /*1ec10*/  LDL.LU.64 R132, [R1+0xbb0] ;  /* 0x000bb00001847983 */ /* 0x000ee20000300a00 */
[----:B------:R-:W-:-:S03]  /*1ec20*/  SGXT.U32 R2, R2, 0xe ;  /* 0x0000000e0202781a */ /* 0x000fc60000000000 */
[----:B------:R-:W3:Y:S01]  /*1ec30*/  LDL.LU.64 R134, [R1+0xbb8] ;  /* 0x000bb80001867983 */ /* 0x000ee20000300a00 */
[----:B0-----:R-:W-:Y:S01]  /*1ec40*/  BAR.SYNC.DEFER_BLOCKING 0x0 ;  /* 0x0000000000007b1d */ /* 0x001fe20000010000 */
[----:B------:R-:W-:-:S05]  /*1ec50*/  R2UR UR16, R2 ;  /* 0x00000000021072ca */ /* 0x000fca00000e0000 */
[----:B------:R-:W3:Y:S04]  /*1ec60*/  LDL.LU.64 R136, [R1+0xbc0] ;  /* 0x000bc00001887983 */ /* 0x000ee80000300a00 */
[----:B------:R-:W3:Y:S04]  /*1ec70*/  LDL.LU.64 R138, [R1+0xbc8] ;  /* 0x000bc800018a7983 */ /* 0x000ee80000300a00 */
[----:B------:R-:W3:Y:S04]  /*1ec80*/  LDL.LU.64 R140, [R1+0xbd0] ;  /* 0x000bd000018c7983 */ /* 0x000ee80000300a00 */
[----:B------:R-:W3:Y:S04]  /*1ec90*/  LDL.LU.64 R142, [R1+0xbd8] ;  /* 0x000bd800018e7983 */ /* 0x000ee80000300a00 */
[----:B------:R-:W3:Y:S04]  /*1eca0*/  LDL.LU.64 R144, [R1+0xbe0] ;  /* 0x000be00001907983 */ /* 0x000ee80000300a00 */
[----:B------:R-:W3:Y:S04]  /*1ecb0*/  LDL.LU.64 R146, [R1+0xbe8] ;  /* 0x000be80001927983 */ /* 0x000ee80000300a00 */
[----:B------:R-:W3:Y:S04]  /*1ecc0*/  LDL.LU.64 R148, [R1+0xbf0] ;  /* 0x000bf00001947983 */ /* 0x000ee80000300a00 */
[----:B------:R-:W3:Y:S01]  /*1ecd0*/  LDL.LU.64 R150, [R1+0xbf8] ;  /* 0x000bf80001967983 */ /* 0x000ee20000300a00 */
[----:B--2---:R-:W-:-:S06]  /*1ece0*/  WARPGROUP.ARRIVE ;  /* 0x00000000000079c5 */ /* 0x004fcc0000000000 */
[----:B------:R-:W-:Y:S03]  /*1ecf0*/  HGMMA.64x256x16.F32 R4, gdesc[UR16].tnspA, R4, gsb0 ;  /* 0x23e00000100479f0 */ /* 0x000fe60008000804 */
[----:B------:R-:W-:Y:S02]  /*1ed00*/  WARPGROUP.DEPBAR.LE gsb0, 0x0 ;  /* 0x00008000000079c5 */ /* 0x000fe40000010000 */
[----:B------:R-:W-:-:S15]  /*1ed10*/  WARPGROUP.ARRIVE ;  /* 0x00000000000079c5 */ /* 0x000fde0000000000 */
[----:B------:R-:W-:-:S08]  /*1ed20*/  NOP ;  /* 0x0000000000007918 */ /* 0x000fd00000000000 */
        /* <DEDUP_REMOVED lines=74> */
[----:B0-----:R-:W3:Y:S04]  /*1f1d0*/  LDL.LU.64 R130, [R1+0x2568] ;  /* 0x0025680001827983 */ /* 0x001ee80000300a00 */
[----:B------:R-:W3:Y:S04]  /*1f1e0*/  LDL.LU.64 R128, [R1+0x2560] ;  /* 0x0025600001807983 */ /* 0x000ee80000300a00 */
        /* <DEDUP_REMOVED lines=28> */
[----:B------:R-:W-:-:S03]  /*1f3b0*/  IMAD.MOV.U32 R245, RZ, RZ, R62 ;  /* 0x000000fffff57224 */ /* 0x000fc600078e003e */
        /* <DEDUP_REMOVED lines=11> */
[----:B------:R-:W-:Y:S02]  /*1f470*/  IMAD.MOV.U32 R213, RZ, RZ, R55 ;  /* 0x000000ffffd57224 */ /* 0x000fe400078e0037 */
[----:B------:R-:W-:Y:S01]  /*1f480*/  IMAD.MOV.U32 R189, RZ, RZ, R54 ;  /* 0x000000ffffbd7224 */ /* 0x000fe200078e0036 */
[----:B------:R-:W3:Y:S01]  /*1f490*/  LDL.LU.64 R58, [R1+0x2448] ;  /* 0x00244800013a7983 */ /* 0x000ee20000300a00 */
[----:B------:R-:W-:Y:S02]  /*1f4a0*/  IMAD.MOV.U32 R212, RZ, RZ, R53 ;  /* 0x000000ffffd47224 */ /* 0x000fe400078e0035 */
[----:B------:R-:W-:Y:S01]  /*1f4b0*/  IMAD.MOV.U32 R188, RZ, RZ, R52 ;  /* 0x000000ffffbc7224 */ /* 0x000fe200078e0034 */
[----:B------:R-:W3:Y:S01]  /*1f4c0*/  LDL.LU.64 R56, [R1+0x2440] ;  /* 0x0024400001387983 */ /* 0x000ee20000300a00 */
[----:B------:R-:W-:-:S03]  /*1f4d0*/  IMAD.MOV.U32 R185, RZ, RZ, R51 ;  /* 0x000000ffffb97224 */ /* 0x000fc600078e0033 */
[----:B------:R-:W3:Y:S01]  /*1f4e0*/  LDL.LU.64 R54, [R1+0x2438] ;  /* 0x0024380001367983 */ /* 0x000ee20000300a00 */
[----:B------:R-:W-:-:S03]  /*1f4f0*/  IMAD.MOV.U32 R184, RZ, RZ, R49 ;  /* 0x000000ffffb87224 */ /* 0x000fc600078e0031 */
        /* <DEDUP_REMOVED lines=15> */
[----:B------:R-:W-:Y:S01]  /*1f5f0*/  UIADD3.64 UR52, UR4, 0x180, URZ ;  /* 0x0000018004347897 */ /* 0x000fe2000fffe03f */
[----:B------:R-:W-:Y:S01]  /*1f600*/  UMOV UR54, UR18 ;  /* 0x0000001200367c82 */ /* 0x000fe20008000000 */
[----:B------:R-:W-:Y:S01]  /*1f610*/  UMOV UR55, UR19 ;  /* 0x0000001300377c82 */ /* 0x000fe20008000000 */
[----:B------:R-:W-:Y:S01]  /*1f620*/  UIADD3.64 UR48, UR4, 0x200, URZ ;  /* 0x0000020004307897 */ /* 0x000fe2000fffe03f */
[----:B------:R-:W2:Y:S01]  /*1f630*/  LDL.LU R22, [R1+0x23b8] ;  /* 0x0023b80001167983 */ /* 0x000ea20000300800 */
[----:B------:R-:W-:Y:S01]  /*1f640*/  UMOV UR50, UR6 ;  /* 0x0000000600327c82 */ /* 0x000fe20008000000 */
[----:B------:R-:W-:Y:S01]  /*1f650*/  UMOV UR51, UR7 ;  /* 0x0000000700337c82 */ /* 0x000fe20008000000 */
[----:B------:R-:W-:Y:S01]  /*1f660*/  IMAD.MOV.U32 R169, RZ, RZ, R14 ;  /* 0x000000ffffa97224 */ /* 0x000fe200078e000e */
[----:B------:R-:W4:Y:S04]  /*1f670*/  LDL.LU.64 R18, [R1+0x23b0] ;  /* 0x0023b00001127983 */ /* 0x000f280000300a00 */
[----:B------:R-:W4:Y:S04]  /*1f680*/  LDL.LU.64 R14, [R1+0x23a8] ;  /* 0x0023a800010e7983 */ /* 0x000f280000300a00 */
[----:B------:R-:W4:Y:S01]  /*1f690*/  LDL.LU R13, [R1+0x23a0] ;  /* 0x0023a000010d7983 */ /* 0x000f220000300800 */
[----:B---3--:R-:W-:-:S06]  /*1f6a0*/  WARPGROUP.ARRIVE ;  /* 0x00000000000079c5 */ /* 0x008fcc0000000000 */
[----:B------:R-:W-:Y:S01]  /*1f6b0*/  HGMMA.64x256x16.F32 R24, gdesc[UR52].tnspA, R24, gsb0 ;  /* 0x23e00000341879f0 */ /* 0x000fe20008000818 */
[----:B------:R-:W-:Y:S01]  /*1f6c0*/  UIADD3.64 UR52, UR4, 0x280, URZ ;  /* 0x0000028004347897 */ /* 0x000fe2000fffe03f */
[----:B------:R-:W-:Y:S01]  /*1f6d0*/  UMOV UR54, UR10 ;  /* 0x0000000a00367c82 */ /* 0x000fe20008000000 */
[----:B------:R-:W-:Y:S01]  /*1f6e0*/  UMOV UR55, UR11 ;  /* 0x0000000b00377c82 */ /* 0x000fe20008000000 */
[----:B------:R-:W-:Y:S02]  /*1f6f0*/  WARPGROUP.DEPBAR.LE gsb0, 0x0 ;  /* 0x00008000000079c5 */ /* 0x000fe40000010000 */
[----:B------:R-:W-:-:S15]  /*1f700*/  WARPGROUP.ARRIVE ;  /* 0x00000000000079c5 */ /* 0x000fde0000000000 */
[----:B------:R-:W-:-:S07]  /*1f710*/  NOP ;  /* 0x0000000000007918 */ /* 0x000fce0000000000 */
        /* <DEDUP_REMOVED lines=8> */
[----:B------:R-:W-:Y:S04]  /*1f7a0*/  STL [R1+0x1d48], R213 ;  /* 0x001d48d501007387 */ /* 0x000fe80000100800 */
[----:B------:R-:W-:Y:S04]  /*1f7b0*/  STL [R1+0x1d44], R216 ;  /* 0x001d44d801007387 */ /* 0x000fe80000100800 */
[----:B------:R-:W-:Y:S04]  /*1f7c0*/  STL [R1+0x1d40], R217 ;  /* 0x001d40d901007387 */ /* 0x000fe80000100800 */
[----:B------:R-:W-:Y:S04]  /*1f7d0*/  STL [R1+0x1d3c], R232 ;  /* 0x001d3ce801007387 */ /* 0x000fe80000100800 */
[----:B------:R-:W-:Y:S04]  /*1f7e0*/  STL [R1+0x1d38], R233 ;  /* 0x001d38e901007387 */ /* 0x000fe80000100800 */
[----:B------:R-:W-:Y:S04]  /*1f7f0*/  STL [R1+0x1d34], R244 ;  /* 0x001d34f401007387 */ /* 0x000fe80000100800 */
[----:B------:R-:W-:Y:S01]  /*1f800*/  STL [R1+0x1d30], R245 ;  /* 0x001d30f501007387 */ /* 0x000fe20000100800 */
[----:B------:R-:W-:-:S02]  /*1f810*/  WARPGROUP.DEPBAR.LE gsb0, 0x0 ;  /* 0x00008000000079c5 */ /* 0x000fc40000010000 */
[----:B------:R-:W-:-:S06]  /*1f820*/  WARPGROUP.ARRIVE ;  /* 0x00000000000079c5 */ /* 0x000fcc0000000000 */
[----:B------:R-:W-:Y:S03]  /*1f830*/  HGMMA.64x256x16.F32 R24, gdesc[UR48].tnspA, R24, gsb0 ;  /* 0x23e00000301879f0 */ /* 0x000fe60008000818 */
[----:B------:R-:W-:Y:S02]  /*1f840*/  WARPGROUP.DEPBAR.LE gsb0, 0x0 ;  /* 0x00008000000079c5 */ /* 0x000fe40000010000 */
[----:B------:R0:W-:Y:S04]  /*1f850*/  STL.64 [R1+0xa00], R24 ;  /* 0x000a001801007387 */ /* 0x0001e80000100a00 */
        /* <DEDUP_REMOVED lines=53> */
[----:B------:R-:W-:Y:S04]  /*1fbb0*/  STL.64 [R1+0xbb0], R132 ;  /* 0x000bb08401007387 */ /* 0x000fe80000100a00 */
[----:B------:R-:W-:Y:S04]  /*1fbc0*/  STL.64 [R1+0xbb8], R134 ;  /* 0x000bb88601007387 */ /* 0x000fe80000100a00 */
[----:B------:R-:W-:Y:S04]  /*1fbd0*/  STL.64 [R1+0xbc0], R136 ;  /* 0x000bc08801007387 */ /* 0x000fe80000100a00 */
[----:B------:R-:W-:Y:S04]  /*1fbe0*/  STL.64 [R1+0xbc8], R138 ;  /* 0x000bc88a01007387 */ /* 0x000fe80000100a00 */
[----:B------:R-:W-:Y:S04]  /*1fbf0*/  STL.64 [R1+0xbd0], R140 ;  /* 0x000bd08c01007387 */ /* 0x000fe80000100a00 */
[----:B------:R-:W-:Y:S01]  /*1fc00*/  STL.64 [R1+0xbd8], R142 ;  /* 0x000bd88e01007387 */ /* 0x000fe20000100a00 */
[----:B------:R-:W-:-:S03]  /*1fc10*/  IMAD.MOV.U32 R202, RZ, RZ, R25 ;  /* 0x000000ffffca7224 */ /* 0x000fc600078e0019 */
[----:B------:R-:W-:Y:S01]  /*1fc20*/  STL.64 [R1+0xbe0], R144 ;  /* 0x000be09001007387 */ /* 0x000fe20000100a00 */
[----:B------:R-:W-:-:S03]  /*1fc30*/  IMAD.MOV.U32 R226, RZ, RZ, R24 ;  /* 0x000000ffffe27224 */ /* 0x000fc600078e0018 */
[----:B------:R-:W-:Y:S01]  /*1fc40*/  STL.64 [R1+0xbe8], R146 ;  /* 0x000be89201007387 */ /* 0x000fe20000100a00 */
[----:B------:R-:W-:-:S03]  /*1fc50*/  IMAD.MOV.U32 R203, RZ, RZ, R27 ;  /* 0x000000ffffcb7224 */ /* 0x000fc600078e001b */
[----:B------:R-:W-:Y:S01]  /*1fc60*/  STL.64 [R1+0xbf0], R148 ;  /* 0x000bf09401007387 */ /* 0x000fe20000100a00 */
[----:B------:R-:W-:-:S03]  /*1fc70*/  IMAD.MOV.U32 R227, RZ, RZ, R26 ;  /* 0x000000ffffe37224 */ /* 0x000fc600078e001a */
[----:B------:R-:W-:Y:S01]  /*1fc80*/  STL.64 [R1+0xbf8], R150 ;  /* 0x000bf89601007387 */ /* 0x000fe20000100a00 */
[----:B------:R-:W-:Y:S02]  /*1fc90*/  IMAD.MOV.U32 R178, RZ, RZ, R29 ;  /* 0x000000ffffb27224 */ /* 0x000fe400078e001d */
[----:B------:R-:W-:Y:S01]  /*1fca0*/  IMAD.MOV.U32 R194, RZ, RZ, R28 ;  /* 0x000000ffffc27224 */ /* 0x000fe200078e001c */
[----:B0-----:R-:W4:Y:S01]  /*1fcb0*/  LDL.LU.64 R24, [R1+0x600] ;  /* 0x0006000001187983 */ /* 0x001f220000300a00 */
[----:B------:R-:W-:Y:S02]  /*1fcc0*/  IMAD.MOV.U32 R179, RZ, RZ, R31 ;  /* 0x000000ffffb37224 */ /* 0x000fe400078e001f */
[----:B------:R-:W-:Y:S01]  /*1fcd0*/  IMAD.MOV.U32 R195, RZ, RZ, R30 ;  /* 0x000000ffffc37224 */ /* 0x000fe200078e001e */
[----:B-1----:R-:W4:Y:S01]  /*1fce0*/  LDL.LU.64 R26, [R1+0x608] ;  /* 0x00060800011a7983 */ /* 0x002f220000300a00 */
[----:B------:R-:W-:-:S03]  /*1fcf0*/  IMAD.MOV.U32 R170, RZ, RZ, R32 ;  /* 0x000000ffffaa7224 */ /* 0x000fc600078e0020 */
[----:B---3--:R-:W3:Y:S01]  /*1fd00*/  LDL.LU.64 R28, [R1+0x610] ;  /* 0x00061000011c7983 */ /* 0x008ee20000300a00 */
[----:B------:R-:W-:-:S03]  /*1fd10*/  IMAD.MOV.U32 R171, RZ, RZ, R34 ;  /* 0x000000ffffab7224 */ /* 0x000fc600078e0022 */
[----:B--2---:R-:W2:Y:S04]  /*1fd20*/  LDL.LU.64 R30, [R1+0x618] ;  /* 0x00061800011e7983 */ /* 0x004ea80000300a00 */
[----:B----4-:R-:W4:Y:S04]  /*1fd30*/  LDL.LU.64 R32, [R1+0x620] ;  /* 0x0006200001207983 */ /* 0x010f280000300a00 */
[----:B------:R-:W3:Y:S04]  /*1fd40*/  LDL.LU.64 R34, [R1+0x628] ;  /* 0x0006280001227983 */ /* 0x000ee80000300a00 */
[----:B------:R-:W2:Y:S04]  /*1fd50*/  LDL.LU.64 R36, [R1+0x630] ;  /* 0x0006300001247983 */ /* 0x000ea80000300a00 */
[----:B------:R-:W4:Y:S04]  /*1fd60*/  LDL.LU.64 R38, [R1+0x638] ;  /* 0x0006380001267983 */ /* 0x000f280000300a00 */
        /* <DEDUP_REMOVED lines=9> */
[----:B------:R-:W3:Y:S01]  /*1fe00*/  LDL.LU.64 R58, [R1+0x688] ;  /* 0x00068800013a7983 */ /* 0x000ee20000300a00 */
[----:B------:R-:W-:-:S03]  /*1fe10*/  IMAD.MOV.U32 R186, RZ, RZ, R69 ;  /* 0x000000ffffba7224 */ /* 0x000fc600078e0045 */
[----:B------:R-:W2:Y:S01]  /*1fe20*/  LDL.LU.64 R60, [R1+0x690] ;  /* 0x00069000013c7983 */ /* 0x000ea20000300a00 */
[----:B------:R-:W-:-:S03]  /*1fe30*/  IMAD.MOV.U32 R162, RZ, RZ, R68 ;  /* 0x000000ffffa27224 */ /* 0x000fc600078e0044 */
[----:B------:R-:W4:Y:S01]  /*1fe40*/  LDL.LU.64 R62, [R1+0x698] ;  /* 0x00069800013e7983 */ /* 0x000f220000300a00 */
[----:B------:R-:W-:-:S03]  /*1fe50*/  IMAD.MOV.U32 R187, RZ, RZ, R71 ;  /* 0x000000ffffbb7224 */ /* 0x000fc600078e0047 */
[----:B------:R-:W3:Y:S01]  /*1fe60*/  LDL.LU.64 R64, [R1+0x6a0] ;  /* 0x0006a00001407983 */ /* 0x000ee20000300a00 */
[----:B------:R-:W-:-:S03]  /*1fe70*/  IMAD.MOV.U32 R163, RZ, RZ, R70 ;  /* 0x000000ffffa37224 */ /* 0x000fc600078e0046 */
[----:B------:R-:W2:Y:S01]  /*1fe80*/  LDL.LU.64 R66, [R1+0x6a8] ;  /* 0x0006a80001427983 */ /* 0x000ea20000300a00 */
[----:B------:R-:W-:Y:S02]  /*1fe90*/  IMAD.MOV.U32 R214, RZ, RZ, R73 ;  /* 0x000000ffffd67224 */ /* 0x000fe400078e0049 */
[----:B------:R-:W-:Y:S01]  /*1fea0*/  IMAD.MOV.U32 R190, RZ, RZ, R72 ;  /* 0x000000ffffbe7224 */ /* 0x000fe200078e0048 */
[----:B------:R-:W4:Y:S01]  /*1feb0*/  LDL.LU.64 R68, [R1+0x6b0] ;  /* 0x0006b00001447983 */ /* 0x000f220000300a00 */
[----:B------:R-:W-:Y:S02]  /*1fec0*/  IMAD.MOV.U32 R215, RZ, RZ, R75 ;  /* 0x000000ffffd77224 */ /* 0x000fe400078e004b */
[----:B------:R-:W-:Y:S01]  /*1fed0*/  IMAD.MOV.U32 R191, RZ, RZ, R74 ;  /* 0x000000ffffbf7224 */ /* 0x000fe200078e004a */
[----:B------:R-:W3:Y:S01]  /*1fee0*/  LDL.LU.64 R70, [R1+0x6b8] ;  /* 0x0006b80001467983 */ /* 0x000ee20000300a00 */
[----:B------:R-:W-:Y:S02]  /*1fef0*/  IMAD.MOV.U32 R234, RZ, RZ, R77 ;  /* 0x000000ffffea7224 */ /* 0x000fe400078e004d */
[----:B------:R-:W-:Y:S01]  /*1ff00*/  IMAD.MOV.U32 R218, RZ, RZ, R76 ;  /* 0x000000ffffda7224 */ /* 0x000fe200078e004c */
[----:B------:R-:W2:Y:S01]  /*1ff10*/  LDL.LU.64 R72, [R1+0x6c0] ;  /* 0x0006c00001487983 */ /* 0x000ea20000300a00 */
[----:B------:R-:W-:-:S02]  /*1ff20*/  IMAD.MOV.U32 R235, RZ, RZ, R79 ;  /* 0x000000ffffeb7224 */ /* 0x000fc400078e004f */
[----:B------:R-:W-:Y:S01]  /*1ff30*/  IMAD.MOV.U32 R219, RZ, RZ, R78 ;  /* 0x000000ffffdb7224 */ /* 0x000fe200078e004e */
[----:B------:R-:W4:Y:S01]  /*1ff40*/  LDL.LU.64 R74, [R1+0x6c8] ;  /* 0x0006c800014a7983 */ /* 0x000f220000300a00 */
[----:B------:R-:W-:-:S03]  /*1ff50*/  IMAD.MOV.U32 R246, RZ, RZ, R80 ;  /* 0x000000fffff67224 */ /* 0x000fc600078e0050 */
[----:B------:R-:W3:Y:S01]  /*1ff60*/  LDL.LU.64 R76, [R1+0x6d0] ;  /* 0x0006d000014c7983 */ /* 0x000ee20000300a00 */
[----:B------:R-:W-:-:S03]  /*1ff70*/  IMAD.MOV.U32 R247, RZ, RZ, R82 ;  /* 0x000000fffff77224 */ /* 0x000fc600078e0052 */
        /* <DEDUP_REMOVED lines=27> */
[----:B------:R-:W-:-:S02]  /*20130*/  IMAD.MOV.U32 R200, RZ, RZ, R5 ;  /* 0x000000ffffc87224 */ /* 0x000fc400078e0005 */
[----:B------:R-:W-:Y:S02]  /*20140*/  IMAD.MOV.U32 R224, RZ, RZ, R4 ;  /* 0x000000ffffe07224 */ /* 0x000fe400078e0004 */
[----:B------:R-:W-:Y:S02]  /*20150*/  IMAD.MOV.U32 R201, RZ, RZ, R7 ;  /* 0x000000ffffc97224 */ /* 0x000fe400078e0007 */
[----:B------:R-:W-:Y:S02]  /*20160*/  IMAD.MOV.U32 R225, RZ, RZ, R6 ;  /* 0x000000ffffe17224 */ /* 0x000fe400078e0006 */
[----:B------:R-:W-:Y:S02]  /*20170*/  IMAD.MOV.U32 R176, RZ, RZ, R9 ;  /* 0x000000ffffb07224 */ /* 0x000fe400078e0009 */
[----:B------:R-:W-:Y:S02]  /*20180*/  IMAD.MOV.U32 R192, RZ, RZ, R8 ;  /* 0x000000ffffc07224 */ /* 0x000fe400078e0008 */
[----:B------:R-:W-:-:S02]  /*20190*/  IMAD.MOV.U32 R177, RZ, RZ, R11 ;  /* 0x000000ffffb17224 */ /* 0x000fc400078e000b */
[----:B------:R-:W-:Y:S02]  /*201a0*/  IMAD.MOV.U32 R193, RZ, RZ, R10 ;  /* 0x000000ffffc17224 */ /* 0x000fe400078e000a */
[----:B------:R-:W-:Y:S01]  /*201b0*/  IMAD.MOV.U32 R168, RZ, RZ, R12 ;  /* 0x000000ffffa87224 */ /* 0x000fe200078e000c */
[----:B---3--:R-:W-:Y:S04]  /*201c0*/  STL.64 [R1+0x2398], R130 ;  /* 0x0023988201007387 */ /* 0x008fe80000100a00 */
[----:B----4-:R-:W-:Y:S04]  /*201d0*/  STL.64 [R1+0x2390], R128 ;  /* 0x0023908001007387 */ /* 0x010fe80000100a00 */
        /* <DEDUP_REMOVED lines=119> */
[----:B------:R-:W2:Y:S01]  /*20950*/  LDL.LU.64 R130, [R1+0x9f8] ;  /* 0x0009f80001827983 */ /* 0x000ea20000300a00 */
[----:B------:R-:W-:Y:S01]  /*20960*/  UIADD3.64 UR52, UR4, 0x380, URZ ;  /* 0x0000038004347897 */ /* 0x000fe2000fffe03f */
[----:B------:R-:W-:Y:S01]  /*20970*/  UMOV UR54, UR18 ;  /* 0x0000001200367c82 */ /* 0x000fe20008000000 */
[----:B------:R-:W-:Y:S01]  /*20980*/  UMOV UR55, UR19 ;  /* 0x0000001300377c82 */ /* 0x000fe20008000000 */
[----:B------:R-:W-:Y:S01]  /*20990*/  UIADD3.64 UR48, UR4, 0x400, URZ ;  /* 0x0000040004307897 */ /* 0x000fe2000fffe03f */
[----:B------:R-:W3:Y:S01]  /*209a0*/  LDL.LU.64 R132, [R1+0x7b0] ;  /* 0x0007b00001847983 */ /* 0x000ee20000300a00 */
[----:B------:R-:W-:Y:S01]  /*209b0*/  UMOV UR50, UR6 ;  /* 0x0000000600327c82 */ /* 0x000fe20008000000 */
[----:B------:R-:W-:-:S02]  /*209c0*/  UMOV UR51, UR7 ;  /* 0x0000000700337c82 */ /* 0x000fc40008000000 */
        /* <DEDUP_REMOVED lines=154> */
[----:B------:R-:W-:-:S02]  /*21370*/  UMOV UR51, UR7 ;  /* 0x0000000700337c82 */ /* 0x000fc40008000000 */
        /* <DEDUP_REMOVED lines=88> */
[----:B------:R-:W3:Y:S01]  /*21900*/  LDL.LU.64 R154, [R1+0x21c8] ;  /* 0x0021c800019a7983 */ /* 0x000ee20000300a00 */
[----:B------:R-:W-:-:S03]  /*21910*/  IMAD.MOV.U32 R252, RZ, RZ, R25 ;  /* 0x000000fffffc7224 */ /* 0x000fc600078e0019 */
[----:B------:R-:W3:Y:S01]  /*21920*/  LDL.LU.64 R152, [R1+0x21c0] ;  /* 0x0021c00001987983 */ /* 0x000ee20000300a00 */
[----:B------:R-:W-:-:S03]  /*21930*/  IMAD.MOV.U32 R238, RZ, RZ, R24 ;  /* 0x000000ffffee7224 */ /* 0x000fc600078e0018 */
[----:B0-----:R-:W2:Y:S01]  /*21940*/  LDL.LU.64 R150, [R1+0x21b8] ;  /* 0x0021b80001967983 */ /* 0x001ea20000300a00 */
[----:B------:R-:W-:-:S03]  /*21950*/  IMAD.MOV.U32 R239, RZ, RZ, R26 ;  /* 0x000000ffffef7224 */ /* 0x000fc600078e001a */
[----:B------:R-:W4:Y:S04]  /*21960*/  LDL.LU.64 R148, [R1+0x21b0] ;  /* 0x0021b00001947983 */ /* 0x000f280000300a00 */
[----:B------:R-:W3:Y:S04]  /*21970*/  LDL.LU.64 R146, [R1+0x21a8] ;  /* 0x0021a80001927983 */ /* 0x000ee80000300a00 */
[----:B------:R-:W4:Y:S04]  /*21980*/  LDL.LU.64 R24, [R1+0x200] ;  /* 0x0002000001187983 */ /* 0x000f280000300a00 */
        /* <DEDUP_REMOVED lines=52> */
[----:B------:R-:W4:Y:S01]  /*21cd0*/  LDL.LU.64 R130, [R1+0x3a8] ;  /* 0x0003a80001827983 */ /* 0x000f220000300a00 */
[----:B------:R-:W-:-:S02]  /*21ce0*/  IMAD.MOV.U32 R250, RZ, RZ, R5 ;  /* 0x000000fffffa7224 */ /* 0x000fc400078e0005 */
[----:B------:R-:W-:Y:S02]  /*21cf0*/  IMAD.MOV.U32 R236, RZ, RZ, R4 ;  /* 0x000000ffffec7224 */ /* 0x000fe400078e0004 */
[----:B------:R-:W-:Y:S02]  /*21d00*/  IMAD.MOV.U32 R251, RZ, RZ, R7 ;  /* 0x000000fffffb7224 */ /* 0x000fe400078e0007 */
[----:B------:R-:W-:Y:S02]  /*21d10*/  IMAD.MOV.U32 R237, RZ, RZ, R6 ;  /* 0x000000ffffed7224 */ /* 0x000fe400078e0006 */
[----:B--2---:R-:W-:Y:S02]  /*21d20*/  IMAD.MOV.U32 R16, RZ, RZ, R151 ;  /* 0x000000ffff107224 */ /* 0x004fe400078e0097 */
[----:B------:R-:W-:Y:S02]  /*21d30*/  IMAD.MOV.U32 R9, RZ, RZ, R150 ;  /* 0x000000ffff097224 */ /* 0x000fe400078e0096 */
[----:B---3--:R-:W-:-:S02]  /*21d40*/  IMAD.MOV.U32 R21, RZ, RZ, R147 ;  /* 0x000000ffff157224 */ /* 0x008fc400078e0093 */
[----:B----4-:R-:W-:Y:S01]  /*21d50*/  IMAD.MOV.U32 R11, RZ, RZ, R149 ;  /* 0x000000ffff0b7224 */ /* 0x010fe200078e0095 */
        /* <DEDUP_REMOVED lines=55> */
[----:B------:R-:W-:Y:S04]  /*220d0*/  STL [R1+0x1ff0], R21 ;  /* 0x001ff01501007387 */ /* 0x000fe80000100800 */
[----:B------:R-:W-:Y:S04]  /*220e0*/  STL.64 [R1+0x1fe8], R18 ;  /* 0x001fe81201007387 */ /* 0x000fe80000100a00 */
[----:B------:R-:W-:Y:S04]  /*220f0*/  STL [R1+0x1fe0], R16 ;  /* 0x001fe01001007387 */ /* 0x000fe80000100800 */
[----:B------:R-:W-:Y:S04]  /*22100*/  STL.64 [R1+0x1fd8], R14 ;  /* 0x001fd80e01007387 */ /* 0x000fe80000100a00 */
[----:B------:R-:W-:Y:S04]  /*22110*/  STL [R1+0x1fd0], R13 ;  /* 0x001fd00d01007387 */ /* 0x000fe80000100800 */
[----:B------:R-:W-:Y:S04]  /*22120*/  STL [R1+0x1fcc], R11 ;  /* 0x001fcc0b01007387 */ /* 0x000fe80000100800 */
[----:B------:R0:W-:Y:S04]  /*22130*/  STL [R1+0x1fc8], R9 ;  /* 0x001fc80901007387 */ /* 0x0001e80000100800 */
        /* <DEDUP_REMOVED lines=213> */
[----:B------:R-:W-:Y:S02]  /*22e90*/  IMAD.MOV.U32 R181, RZ, RZ, R51 ;  /* 0x000000ffffb57224 */ /* 0x000fe400078e0033 */
[----:B------:R-:W-:Y:S01]  /*22ea0*/  IMAD.MOV.U32 R165, RZ, RZ, R50 ;  /* 0x000000ffffa57224 */ /* 0x000fe200078e0032 */
[----:B------:R-:W3:Y:S01]  /*22eb0*/  LDL.LU.64 R54, [R1+0x2070] ;  /* 0x0020700001367983 */ /* 0x000ee20000300a00 */
[----:B------:R-:W-:-:S02]  /*22ec0*/  IMAD.MOV.U32 R180, RZ, RZ, R49 ;  /* 0x000000ffffb47224 */ /* 0x000fc400078e0031 */
[----:B------:R-:W-:Y:S01]  /*22ed0*/  IMAD.MOV.U32 R164, RZ, RZ, R48 ;  /* 0x000000ffffa47224 */ /* 0x000fe200078e0030 */
        /* <DEDUP_REMOVED lines=22> */
[----:B------:R-:W-:Y:S01]  /*23040*/  UMOV UR22, UR10 ;  /* 0x0000000a00167c82 */ /* 0x000fe20008000000 */
[----:B------:R-:W-:Y:S01]  /*23050*/  UMOV UR23, UR11 ;  /* 0x0000000b00177c82 */ /* 0x000fe20008000000 */
[----:B------:R-:W-:Y:S01]  /*23060*/  UMOV UR26, UR14 ;  /* 0x0000000e001a7c82 */ /* 0x000fe20008000000 */
[----:B------:R-:W-:Y:S01]  /*23070*/  UMOV UR27, UR15 ;  /* 0x0000000f001b7c82 */ /* 0x000fe20008000000 */
[----:B------:R-:W4:Y:S01]  /*23080*/  LDL.LU R21, [R1+0x1ff0] ;  /* 0x001ff00001157983 */ /* 0x000f220000300800 */
[----:B------:R-:W-:-:S03]  /*23090*/  IMAD.MOV.U32 R173, RZ, RZ, R11 ;  /* 0x000000ffffad7224 */ /* 0x000fc600078e000b */
[----:B------:R-:W4:Y:S01]  /*230a0*/  LDL.LU.64 R18, [R1+0x1fe8] ;  /* 0x001fe80001127983 */ /* 0x000f220000300a00 */
[----:B------:R-:W-:-:S03]  /*230b0*/  IMAD.MOV.U32 R172, RZ, RZ, R9 ;  /* 0x000000ffffac7224 */ /* 0x000fc600078e0009 */
[----:B------:R-:W4:Y:S04]  /*230c0*/  LDL.LU R16, [R1+0x1fe0] ;  /* 0x001fe00001107983 */ /* 0x000f280000300800 */
[----:B------:R-:W4:Y:S04]  /*230d0*/  LDL.LU.64 R14, [R1+0x1fd8] ;  /* 0x001fd800010e7983 */ /* 0x000f280000300a00 */
[----:B------:R-:W4:Y:S04]  /*230e0*/  LDL.LU R13, [R1+0x1fd0] ;  /* 0x001fd000010d7983 */ /* 0x000f280000300800 */
[----:B------:R-:W2:Y:S04]  /*230f0*/  LDL.LU R11, [R1+0x1fcc] ;  /* 0x001fcc00010b7983 */ /* 0x000ea80000300800 */
[----:B------:R-:W4:Y:S01]  /*23100*/  LDL.LU R9, [R1+0x1fc8] ;  /* 0x001fc80001097983 */ /* 0x000f220000300800 */
[----:B---3--:R-:W-:-:S06]  /*23110*/  WARPGROUP.ARRIVE ;  /* 0x00000000000079c5 */ /* 0x008fcc0000000000 */
        /* <DEDUP_REMOVED lines=78> */
[----:B0-----:R-:W3:Y:S04]  /*23600*/  LDL.LU.64 R46, [R1+0x1fc0] ;  /* 0x001fc000012e7983 */ /* 0x001ee80000300a00 */
        /* <DEDUP_REMOVED lines=14> */
[----:B------:R-:W3:Y:S04]  /*236f0*/  LDL.LU.64 R28, [R1+0x1f78] ;  /* 0x001f7800011c7983 */ /* 0x000ee80000300a00 */
[----:B------:R-:W3:Y:S04]  /*23700*/  LDL.LU.64 R26, [R1+0x1f70] ;  /* 0x001f7000011a7983 */ /* 0x000ee80000300a00 */
[----:B------:R-:W3:Y:S01]  /*23710*/  LDL.LU.64 R24, [R1+0x1f68] ;  /* 0x001f680001187983 */ /* 0x000ee20000300a00 */
[----:B--2---:R-:W-:Y:S01]  /*23720*/  R2UR UR53, R11 ;  /* 0x000000000b3572ca */ /* 0x004fe200000e0000 */
[----:B------:R-:W-:Y:S01]  /*23730*/  IMAD.MOV.U32 R8, RZ, RZ, R22 ;  /* 0x000000ffff087224 */ /* 0x000fe200078e0016 */
[----:B----4-:R-:W-:Y:S01]  /*23740*/  R2UR UR49, R16 ;  /* 0x00000000103172ca */ /* 0x010fe200000e0000 */
[----:B------:R-:W-:-:S02]  /*23750*/  IMAD.MOV.U32 R240, RZ, RZ, R4 ;  /* 0x000000fffff07224 */ /* 0x000fc400078e0004 */
[----:B------:R-:W-:Y:S01]  /*23760*/  IMAD.MOV.U32 R161, RZ, RZ, R14 ;  /* 0x000000ffffa17224 */ /* 0x000fe200078e000e */
[----:B------:R-:W-:Y:S01]  /*23770*/  R2UR UR48, R9 ;  /* 0x00000000093072ca */ /* 0x000fe200000e0000 */
[----:B------:R-:W-:Y:S02]  /*23780*/  IMAD.MOV.U32 R16, RZ, RZ, R13 ;  /* 0x000000ffff107224 */ /* 0x000fe400078e000d */
[----:B------:R-:W-:Y:S01]  /*23790*/  IMAD.MOV.U32 R242, RZ, RZ, R6 ;  /* 0x000000fffff27224 */ /* 0x000fe200078e0006 */
[----:B------:R-:W-:Y:S01]  /*237a0*/  R2UR UR56, R158 ;  /* 0x000000009e3872ca */ /* 0x000fe200000e0000 */
[----:B------:R-:W-:Y:S01]  /*237b0*/  IMAD.MOV.U32 R196, RZ, RZ, R5 ;  /* 0x000000ffffc47224 */ /* 0x000fe200078e0005 */
[----:B------:R-:W-:Y:S01]  /*237c0*/  R2UR UR52, R2 ;  /* 0x00000000023472ca */ /* 0x000fe200000e0000 */
[----:B------:R-:W-:Y:S01]  /*237d0*/  IMAD.MOV.U32 R197, RZ, RZ, R7 ;  /* 0x000000ffffc57224 */ /* 0x000fe200078e0007 */
[----:B------:R-:W-:Y:S01]  /*237e0*/  R2UR UR57, R21 ;  /* 0x00000000153972ca */ /* 0x000fe200000e0000 */
        /* <DEDUP_REMOVED lines=8> */
[----:B------:R-:W-:Y:S02]  /*23870*/  IMAD.MOV.U32 R230, RZ, RZ, R77 ;  /* 0x000000ffffe67224 */ /* 0x000fe400078e004d */
[----:B------:R-:W-:Y:S02]  /*23880*/  IMAD.MOV.U32 R222, RZ, RZ, R76 ;  /* 0x000000ffffde7224 */ /* 0x000fe400078e004c */
[----:B------:R-:W-:Y:S02]  /*23890*/  IMAD.MOV.U32 R231, RZ, RZ, R79 ;  /* 0x000000ffffe77224 */ /* 0x000fe400078e004f */
[----:B------:R-:W-:Y:S02]  /*238a0*/  IMAD.MOV.U32 R223, RZ, RZ, R78 ;  /* 0x000000ffffdf7224 */ /* 0x000fe400078e004e */
[----:B---3--:R-:W-:-:S02]  /*238b0*/  IMAD.MOV.U32 R21, RZ, RZ, R47 ;  /* 0x000000ffff157224 */ /* 0x008fc400078e002f */
        /* <DEDUP_REMOVED lines=23> */
[----:B------:R-:W2:Y:S04]  /*23a30*/  LDL.LU.64 R24, [R1] ;  /* 0x0000000001187983 */ /* 0x000ea80000300a00 */
        /* <DEDUP_REMOVED lines=11> */
[----:B-1----:R-:W2:Y:S04]  /*23af0*/  LDL.LU.64 R48, [R1+0x60] ;  /* 0x0000600001307983 */ /* 0x002ea80000300a00 */
        /* <DEDUP_REMOVED lines=51> */
[----:B------:R-:W-:Y:S01]  /*23e30*/  UMOV UR30, UR18 ;  /* 0x00000012001e7c82 */ /* 0x000fe20008000000 */
[----:B------:R-:W-:Y:S01]  /*23e40*/  UMOV UR31, UR19 ;  /* 0x00000013001f7c82 */ /* 0x000fe20008000000 */
[----:B------:R-:W-:Y:S01]  /*23e50*/  UMOV UR34, UR6 ;  /* 0x0000000600227c82 */ /* 0x000fe20008000000 */
[----:B------:R-:W-:Y:S01]  /*23e60*/  UMOV UR35, UR7 ;  /* 0x0000000700237c82 */ /* 0x000fe20008000000 */
[----:B--2---:R-:W-:-:S06]  /*23e70*/  WARPGROUP.ARRIVE ;  /* 0x00000000000079c5 */ /* 0x004fcc0000000000 */
[----:B------:R-:W-:Y:S01]  /*23e80*/  HGMMA.64x256x16.F32 R24, gdesc[UR28].tnspA, R24, gsb0 ;  /* 0x23e000001c1879f0 */ /* 0x000fe20008000818 */
[----:B------:R-:W-:Y:S01]  /*23e90*/  UMOV UR38, UR10 ;  /* 0x0000000a00267c82 */ /* 0x000fe20008000000 */
[----:B------:R-:W-:Y:S01]  /*23ea0*/  UMOV UR39, UR11 ;  /* 0x0000000b00277c82 */ /* 0x000fe20008000000 */
[----:B------:R-:W-:Y:S02]  /*23eb0*/  WARPGROUP.DEPBAR.LE gsb0, 0x0 ;  /* 0x00008000000079c5 */ /* 0x000fe40000010000 */
[----:B------:R-:W-:-:S15]  /*23ec0*/  WARPGROUP.ARRIVE ;  /* 0x00000000000079c5 */ /* 0x000fde0000000000 */
[----:B------:R-:W-:-:S08]  /*23ed0*/  NOP ;  /* 0x0000000000007918 */ /* 0x000fd00000000000 */
[----:B------:R-:W-:Y:S01]  /*23ee0*/  HGMMA.64x256x16.F32 R24, gdesc[UR32].tnspA, R24, gsb0 ;  /* 0x23e00000201879f0 */ /* 0x000fe20008000818 */
[----:B------:R-:W-:Y:S01]  /*23ef0*/  UMOV UR42, UR14 ;  /* 0x0000000e002a7c82 */ /* 0x000fe20008000000 */
[----:B------:R-:W-:Y:S01]  /*23f00*/  UMOV UR43, UR15 ;  /* 0x0000000f002b7c82 */ /* 0x000fe20008000000 */
[----:B------:R-:W-:Y:S02]  /*23f10*/  WARPGROUP.DEPBAR.LE gsb0, 0x0 ;  /* 0x00008000000079c5 */ /* 0x000fe40000010000 */
[----:B------:R-:W-:-:S15]  /*23f20*/  WARPGROUP.ARRIVE ;  /* 0x00000000000079c5 */ /* 0x000fde0000000000 */
[----:B------:R-:W-:-:S08]  /*23f30*/  NOP ;  /* 0x0000000000007918 */ /* 0x000fd00000000000 */
[----:B------:R-:W-:Y:S03]  /*23f40*/  HGMMA.64x256x16.F32 R24, gdesc[UR36].tnspA, R24, gsb0 ;  /* 0x23e00000241879f0 */ /* 0x000fe60008000818 */
[----:B------:R-:W-:Y:S02]  /*23f50*/  WARPGROUP.DEPBAR.LE gsb0, 0x0 ;  /* 0x00008000000079c5 */ /* 0x000fe40000010000 */
[----:B------:R-:W-:-:S15]  /*23f60*/  WARPGROUP.ARRIVE ;  /* 0x00000000000079c5 */ /* 0x000fde0000000000 */
[----:B------:R-:W-:-:S08]  /*23f70*/  NOP ;  /* 0x0000000000007918 */ /* 0x000fd00000000000 */
[----:B------:R-:W-:Y:S01]  /*23f80*/  HGMMA.64x256x16.F32 R24, gdesc[UR40].tnspA, R24, gsb0 ;  /* 0x23e00000281879f0 */ /* 0x000fe20008000818 */
[----:B------:R-:W-:Y:S02]  /*23f90*/  IMAD.MOV.U32 R217, RZ, RZ, R213 ;  /* 0x000000ffffd97224 */ /* 0x000fe400078e00d5 */
[----:B------:R-:W-:Y:S02]  /*23fa0*/  IMAD.MOV.U32 R213, RZ, RZ, R23 ;  /* 0x000000ffffd57224 */ /* 0x000fe400078e0017 */
[----:B------:R-:W-:Y:S02]  /*23fb0*/  IMAD.MOV.U32 R23, RZ, RZ, R241 ;  /* 0x000000ffff177224 */ /* 0x000fe400078e00f1 */
[----:B------:R-:W-:Y:S02]  /*23fc0*/  IMAD.MOV.U32 R232, RZ, RZ, R216 ;  /* 0x000000ffffe87224 */ /* 0x000fe400078e00d8 */
[----:B------:R-:W-:Y:S02]  /*23fd0*/  IMAD.MOV.U32 R245, RZ, RZ, R213 ;  /* 0x000000fffff57224 */ /* 0x000fe400078e00d5 */
[----:B------:R-:W-:-:S02]  /*23fe0*/  IMAD.MOV.U32 R216, RZ, RZ, R3 ;  /* 0x000000ffffd87224 */ /* 0x000fc400078e0003 */
[----:B------:R-:W-:Y:S01]  /*23ff0*/  IMAD.MOV.U32 R213, RZ, RZ, R23 ;  /* 0x000000ffffd57224 */ /* 0x000fe200078e0017 */
[----:B------:R-:W-:Y:S01]  /*24000*/  IADD3 R23, P0, R156, R15, RZ ;  /* 0x0000000f9c177210 */ /* 0x000fe20007f1e0ff */
[----:B------:R-:W-:Y:S02]  /*24010*/  IMAD.MOV.U32 R3, RZ, RZ, R159 ;  /* 0x000000ffff037224 */ /* 0x000fe400078e009f */
[----:B------:R-:W-:Y:S02]  /*24020*/  IMAD.MOV.U32 R159, RZ, RZ, R243 ;  /* 0x000000ffff9f7224 */ /* 0x000fe400078e00f3 */
[----:B------:R-:W-:Y:S02]  /*24030*/  IMAD.MOV.U32 R244, RZ, RZ, R232 ;  /* 0x000000fffff47224 */ /* 0x000fe400078e00e8 */
[----:B------:R-:W-:Y:S02]  /*24040*/  IMAD.MOV.U32 R232, RZ, RZ, R217 ;  /* 0x000000ffffe87224 */ /* 0x000fe400078e00d9 */
[----:B------:R-:W-:-:S02]  /*24050*/  IMAD.MOV.U32 R217, RZ, RZ, R3 ;  /* 0x000000ffffd97224 */ /* 0x000fc400078e0003 */
[----:B------:R-:W-:Y:S02]  /*24060*/  IMAD.MOV.U32 R233, RZ, RZ, R216 ;  /* 0x000000ffffe97224 */ /* 0x000fe400078e00d8 */
[----:B------:R-:W-:Y:S02]  /*24070*/  IMAD.MOV.U32 R3, RZ, RZ, R4 ;  /* 0x000000ffff037224 */ /* 0x000fe400078e0004 */
[----:B------:R-:W-:Y:S02]  /*24080*/  IMAD.X R156, R157, 0x1, R0, P0 ;  /* 0x000000019d9c7824 */ /* 0x000fe400000e0600 */
[----:B------:R-:W-:Y:S01]  /*24090*/  IMAD.MOV.U32 R216, RZ, RZ, R159 ;  /* 0x000000ffffd87224 */ /* 0x000fe200078e009f */
[-C--:B------:R-:W-:Y:S01]  /*240a0*/  IADD3 R159, P1, R154, R15.reuse, RZ ;  /* 0x0000000f9a9f7210 */ /* 0x080fe20007f3e0ff */
[----:B------:R-:W-:Y:S01]  /*240b0*/  IMAD.MOV.U32 R4, RZ, RZ, R160 ;  /* 0x000000ffff047224 */ /* 0x000fe200078e00a0 */
[-C--:B------:R-:W-:Y:S01]  /*240c0*/  IADD3 R160, P0, R152, R15.reuse, RZ ;  /* 0x0000000f98a07210 */ /* 0x080fe20007f1e0ff */
[----:B------:R-:W-:Y:S01]  /*240d0*/  IMAD.MOV.U32 R157, RZ, RZ, R161 ;  /* 0x000000ffff9d7224 */ /* 0x000fe200078e00a1 */
[----:B------:R-:W-:Y:S01]  /*240e0*/  IADD3 R161, P2, R18, R15, RZ ;  /* 0x0000000f12a17210 */ /* 0x000fe20007f5e0ff */
[----:B------:R-:W-:-:S02]  /*240f0*/  WARPGROUP.DEPBAR.LE gsb0, 0x0 ;  /* 0x00008000000079c5 */ /* 0x000fc40000010000 */
[----:B------:R-:W-:Y:S04]  /*24100*/  STL.64 [R1], R24 ;  /* 0x0000001801007387 */ /* 0x000fe80000100a00 */
        /* <DEDUP_REMOVED lines=121> */
[----:B------:R-:W-:-:S03]  /*248a0*/  IMAD.MOV.U32 R243, RZ, RZ, R26 ;  /* 0x000000fffff37224 */ /* 0x000fc600078e001a */
[----:B------:R-:W2:Y:S01]  /*248b0*/  LDL.LU.64 R34, [R1+0x1d90] ;  /* 0x001d900001227983 */ /* 0x000ea20000300a00 */
[----:B------:R-:W-:-:S03]  /*248c0*/  IMAD.MOV.U32 R241, RZ, RZ, R24 ;  /* 0x000000fffff17224 */ /* 0x000fc600078e0018 */
[----:B------:R-:W2:Y:S04]  /*248d0*/  LDL.LU.64 R32, [R1+0x1d88] ;  /* 0x001d880001207983 */ /* 0x000ea80000300a00 */
[----:B------:R-:W2:Y:S04]  /*248e0*/  LDL.LU.64 R30, [R1+0x1d80] ;  /* 0x001d8000011e7983 */ /* 0x000ea80000300a00 */
[----:B------:R-:W2:Y:S04]  /*248f0*/  LDL.LU.64 R28, [R1+0x1d78] ;  /* 0x001d7800011c7983 */ /* 0x000ea80000300a00 */
[----:B------:R-:W2:Y:S04]  /*24900*/  LDL.LU.64 R26, [R1+0x1d70] ;  /* 0x001d7000011a7983 */ /* 0x000ea80000300a00 */
[----:B------:R-:W2:Y:S04]  /*24910*/  LDL.LU.64 R24, [R1+0x1d68] ;  /* 0x001d680001187983 */ /* 0x000ea80000300a00 */
[----:B------:R-:W3:Y:S01]  /*24920*/  LDL.LU R15, [R1+0xe8c] ;  /* 0x000e8c00010f7983 */ /* 0x000ee20000300800 */
[----:B------:R-:W-:-:S02]  /*24930*/  IMAD.X R154, R155, 0x1, R0, P1 ;  /* 0x000000019b9a7824 */ /* 0x000fc400008e0600 */
[----:B------:R-:W-:Y:S01]  /*24940*/  IMAD.X R18, R19, 0x1, R0, P2 ;  /* 0x0000000113127824 */ /* 0x000fe200010e0600 */
[----:B------:R-:W4:Y:S01]  /*24950*/  LDL.LU R155, [R1+0x109c] ;  /* 0x00109c00019b7983 */ /* 0x000f220000300800 */
[----:B---3--:R-:W-:-:S05]  /*24960*/  VIADD R15, R15, 0x1 ;  /* 0x000000010f0f7836 */ /* 0x008fca0000000000 */
[----:B------:R0:W-:Y:S04]  /*24970*/  STL [R1+0xe8c], R15 ;  /* 0x000e8c0f01007387 */ /* 0x0001e80000100800 */
[----:B------:R-:W3:Y:S01]  /*24980*/  LDL R19, [R1+0x1c94] ;  /* 0x001c940001137983 */ /* 0x000ee20000100800 */
[----:B------:R-:W-:Y:S02]  /*24990*/  IMAD.X R152, R153, 0x1, R0, P0 ;  /* 0x0000000199987824 */ /* 0x000fe400000e0600 */
[----:B------:R-:W-:Y:S02]  /*249a0*/  IMAD.MOV.U32 R153, RZ, RZ, R15 ;  /* 0x000000ffff997224 */ /* 0x000fe400078e000f */
[----:B0-----:R-:W0:Y:S03]  /*249b0*/  LDC R15, c[0x0][0x238] ;  /* 0x00008e00ff0f7b82 */ /* 0x001e260000000800 */
[----:B---3--:R-:W-:Y:S01]  /*249c0*/  ISETP.NE.U32.AND P0, PT, R153, R19, PT ;  /* 0x000000139900720c */ /* 0x008fe20003f05070 */
[----:B------:R-:W-:-:S02]  /*249d0*/  IMAD.MOV.U32 R19, RZ, RZ, R157 ;  /* 0x000000ffff137224 */ /* 0x000fc400078e009d */
[----:B------:R-:W-:Y:S02]  /*249e0*/  IMAD.MOV.U32 R157, RZ, RZ, R156 ;  /* 0x000000ffff9d7224 */ /* 0x000fe400078e009c */
[----:B------:R-:W-:Y:S02]  /*249f0*/  IMAD.MOV.U32 R156, RZ, RZ, R23 ;  /* 0x000000ffff9c7224 */ /* 0x000fe400078e0017 */
[----:B------:R-:W3:Y:S01]  /*24a00*/  LDL.LU R23, [R1+0x1c2c] ;  /* 0x001c2c0001177983 */ /* 0x000ee20000300800 */
[----:B----4-:R-:W-:Y:S02]  /*24a10*/  IMAD.MOV.U32 R153, RZ, RZ, R155 ;  /* 0x000000ffff997224 */ /* 0x010fe400078e009b */
[----:B------:R-:W-:Y:S02]  /*24a20*/  IMAD.MOV.U32 R155, RZ, RZ, R154 ;  /* 0x000000ffff9b7224 */ /* 0x000fe400078e009a */
[----:B------:R-:W-:Y:S02]  /*24a30*/  IMAD.MOV.U32 R154, RZ, RZ, R159 ;  /* 0x000000ffff9a7224 */ /* 0x000fe400078e009f */
[----:B------:R-:W4:Y:S01]  /*24a40*/  LDL.LU R159, [R1+0x1c24] ;  /* 0x001c2400019f7983 */ /* 0x000f220000300800 */
[----:B0-----:R-:W-:-:S04]  /*24a50*/  IMAD.SHL.U32 R15, R15, 0x40, RZ ;  /* 0x000000400f0f7824 */ /* 0x001fc800078e00ff */
[----:B------:R-:W-:-:S05]  /*24a60*/  IMAD.SHL.U32 R15, R15, 0x2, RZ ;  /* 0x000000020f0f7824 */ /* 0x000fca00078e00ff */
[----:B---3--:R-:W-:-:S05]  /*24a70*/  IADD3 R23, P6, R23, R15, RZ ;  /* 0x0000000f17177210 */ /* 0x008fca0007fde0ff */
[----:B------:R0:W-:Y:S01]  /*24a80*/  STL [R1+0x1c2c], R23 ;  /* 0x001c2c1701007387 */ /* 0x0001e20000100800 */
[----:B----4-:R-:W-:-:S03]  /*24a90*/  IADD3 R159, P1, R159, R15, RZ ;  /* 0x0000000f9f9f7210 */ /* 0x010fc60007f3e0ff */
[----:B0-----:R-:W3:Y:S04]  /*24aa0*/  LDL.LU R23, [R1+0x1c1c] ;  /* 0x001c1c0001177983 */ /* 0x001ee80000300800 */
[----:B------:R0:W-:Y:S04]  /*24ab0*/  STL [R1+0x1c24], R159 ;  /* 0x001c249f01007387 */ /* 0x0001e80000100800 */
[----:B0-----:R-:W4:Y:S01]  /*24ac0*/  LDL.LU R159, [R1+0x1c14] ;  /* 0x001c1400019f7983 */ /* 0x001f220000300800 */
        /* <DEDUP_REMOVED lines=12> */
[----:B---3--:R-:W-:-:S05]  /*24b90*/  IMAD.X R23, R23, 0x1, R0, P6 ;  /* 0x0000000117177824 */ /* 0x008fca00030e0600 */
        /* <DEDUP_REMOVED lines=1439> */
[----:B---3--:R-:W-:Y:S01]  /*2a590*/  IMAD.X R23, R23, 0x1, R0, P6 ;  /* 0x0000000117177824 */ /* 0x008fe200030e0600 */
[----:B------:R-:W-:-:S04]  /*2a5a0*/  IADD3 R2, P6, R2, R15, RZ ;  /* 0x0000000f02027210 */ /* 0x000fc80007fde0ff */
[----:B------:R0:W-:Y:S01]  /*2a5b0*/  STL [R1+0x14a8], R23 ;  /* 0x0014a81701007387 */ /* 0x0001e20000100800 */
[--C-:B----4-:R-:W-:Y:S02]  /*2a5c0*/  IMAD.X R159, R159, 0x1, R0.reuse, P1 ;  /* 0x000000019f9f7824 */ /* 0x110fe400008e0600 */
[----:B0-----:R-:W-:Y:S01]  /*2a5d0*/  IMAD.MOV.U32 R23, RZ, RZ, R13 ;  /* 0x000000ffff177224 */ /* 0x001fe200078e000d */
[----:B------:R-:W-:Y:S01]  /*2a5e0*/  IADD3 R158, P1, R158, R15, RZ ;  /* 0x0000000f9e9e7210 */ /* 0x000fe20007f3e0ff */
[----:B------:R-:W3:Y:S04]  /*2a5f0*/  LDL.LU R13, [R1+0x1498] ;  /* 0x00149800010d7983 */ /* 0x000ee80000300800 */
[----:B------:R0:W-:Y:S04]  /*2a600*/  STL [R1+0x147c], R2 ;  /* 0x00147c0201007387 */ /* 0x0001e80000100800 */
[----:B0-----:R-:W4:Y:S04]  /*2a610*/  LDL.LU R2, [R1+0x1d60] ;  /* 0x001d600001027983 */ /* 0x001f280000300800 */
[----:B------:R0:W-:Y:S04]  /*2a620*/  STL [R1+0x14a0], R159 ;  /* 0x0014a09f01007387 */ /* 0x0001e80000100800 */
[----:B0-----:R-:W2:Y:S04]  /*2a630*/  LDL.LU R159, [R1+0x146c] ;  /* 0x00146c00019f7983 */ /* 0x001ea80000300800 */
[----:B------:R0:W-:Y:S04]  /*2a640*/  STL [R1+0x1474], R158 ;  /* 0x0014749e01007387 */ /* 0x0001e80000100800 */
[----:B0-----:R-:W4:Y:S01]  /*2a650*/  LDL.LU R158, [R1+0x1d5c] ;  /* 0x001d5c00019e7983 */ /* 0x001f220000300800 */
[----:B---3--:R-:W-:-:S05]  /*2a660*/  IMAD.X R13, R13, 0x1, R0, P2 ;  /* 0x000000010d0d7824 */ /* 0x008fca00010e0600 */
[----:B------:R0:W-:Y:S02]  /*2a670*/  STL [R1+0x1498], R13 ;  /* 0x0014980d01007387 */ /* 0x0001e40000100800 */
[----:B0-----:R-:W-:Y:S02]  /*2a680*/  IMAD.MOV.U32 R13, RZ, RZ, R14 ;  /* 0x000000ffff0d7224 */ /* 0x001fe400078e000e */
[----:B----4-:R-:W-:Y:S02]  /*2a690*/  IMAD.MOV.U32 R14, RZ, RZ, R158 ;  /* 0x000000ffff0e7224 */ /* 0x010fe400078e009e */
[----:B------:R-:W3:Y:S01]  /*2a6a0*/  LDL.LU R158, [R1+0x1464] ;  /* 0x00146400019e7983 */ /* 0x000ee20000300800 */
[----:B--2---:R-:W-:Y:S01]  /*2a6b0*/  IADD3 R159, P2, R159, R15, RZ ;  /* 0x0000000f9f9f7210 */ /* 0x004fe20007f5e0ff */
[----:B------:R-:W-:-:S04]  /*2a6c0*/  IMAD.X R23, R23, 0x1, R0, P3 ;  /* 0x0000000117177824 */ /* 0x000fc800018e0600 */
[----:B------:R0:W-:Y:S04]  /*2a6d0*/  STL [R1+0x146c], R159 ;  /* 0x00146c9f01007387 */ /* 0x0001e80000100800 */
[----:B0-----:R-:W2:Y:S04]  /*2a6e0*/  LDL.LU R159, [R1+0x145c] ;  /* 0x00145c00019f7983 */ /* 0x001ea80000300800 */
[----:B------:R0:W-:Y:S04]  /*2a6f0*/  STL [R1+0x1490], R23 ;  /* 0x0014901701007387 */ /* 0x0001e80000100800 */
[----:B0-----:R-:W4:Y:S01]  /*2a700*/  LDL.LU R23, [R1+0x1480] ;  /* 0x0014800001177983 */ /* 0x001f220000300800 */
[----:B---3--:R-:W-:-:S05]  /*2a710*/  IADD3 R158, P3, R158, R15, RZ ;  /* 0x0000000f9e9e7210 */ /* 0x008fca0007f7e0ff */
[----:B------:R0:W-:Y:S04]  /*2a720*/  STL [R1+0x1464], R158 ;  /* 0x0014649e01007387 */ /* 0x0001e80000100800 */
[----:B0-----:R-:W3:Y:S04]  /*2a730*/  LDL.LU R158, [R1+0x1d58] ;  /* 0x001d5800019e7983 */ /* 0x001ee80000300800 */
[----:B------:R-:W2:Y:S01]  /*2a740*/  LDL.LU R15, [R1+0x1488] ;  /* 0x00148800010f7983 */ /* 0x000ea20000300800 */
[--C-:B----4-:R-:W-:Y:S02]  /*2a750*/  IMAD.X R23, R23, 0x1, R0.reuse, P5 ;  /* 0x0000000117177824 */ /* 0x110fe400028e0600 */
[----:B--2---:R-:W-:-:S05]  /*2a760*/  IMAD.X R15, R15, 0x1, R0, P4 ;  /* 0x000000010f0f7824 */ /* 0x004fca00020e0600 */
[----:B------:R0:W-:Y:S02]  /*2a770*/  STL [R1+0x1488], R15 ;  /* 0x0014880f01007387 */ /* 0x0001e40000100800 */
[----:B0-----:R-:W0:Y:S02]  /*2a780*/  LDC R15, c[0x0][0x238] ;  /* 0x00008e00ff0f7b82 */ /* 0x001e240000000800 */
[----:B0-----:R-:W-:-:S04]  /*2a790*/  IMAD.SHL.U32 R15, R15, 0x40, RZ ;  /* 0x000000400f0f7824 */ /* 0x001fc800078e00ff */
[----:B------:R-:W-:-:S05]  /*2a7a0*/  IMAD.SHL.U32 R15, R15, 0x2, RZ ;  /* 0x000000020f0f7824 */ /* 0x000fca00078e00ff */
[-C--:B------:R-:W-:Y:S02]  /*2a7b0*/  IADD3 R159, P4, R159, R15.reuse, RZ ;  /* 0x0000000f9f9f7210 */ /* 0x080fe40007f9e0ff */
[----:B---3--:R-:W-:-:S03]  /*2a7c0*/  IADD3 R158, P5, R158, R15, RZ ;  /* 0x0000000f9e9e7210 */ /* 0x008fc60007fbe0ff */
[----:B------:R0:W-:Y:S04]  /*2a7d0*/  STL [R1+0x145c], R159 ;  /* 0x00145c9f01007387 */ /* 0x0001e80000100800 */
[----:B0-----:R-:W2:Y:S04]  /*2a7e0*/  LDL.LU R159, [R1+0x1c70] ;  /* 0x001c7000019f7983 */ /* 0x001ea80000300800 */
[----:B------:R-:W-:Y:S04]  /*2a7f0*/  STL [R1+0x1480], R23 ;  /* 0x0014801701007387 */ /* 0x000fe80000100800 */
[----:B------:R0:W-:Y:S04]  /*2a800*/  STL [R1+0x1454], R158 ;  /* 0x0014549e01007387 */ /* 0x0001e80000100800 */
[----:B0-----:R-:W3:Y:S02]  /*2a810*/  LDL.LU R158, [R1+0x1d54] ;  /* 0x001d5400019e7983 */ /* 0x001ee40000300800 */
[----:B---3--:R-:W-:-:S05]  /*2a820*/  IMAD.X R158, R158, 0x1, R0, P6 ;  /* 0x000000019e9e7824 */ /* 0x008fca00030e0600 */
[----:B------:R0:W-:Y:S04]  /*2a830*/  STL [R1+0x1478], R158 ;  /* 0x0014789e01007387 */ /* 0x0001e80000100800 */
[----:B------:R-:W3:Y:S01]  /*2a840*/  LDL.LU R23, [R1+0x1c44] ;  /* 0x001c440001177983 */ /* 0x000ee20000300800 */
[----:B0-----:R-:W0:Y:S02]  /*2a850*/  LDC R158, c[0x0][0x23c] ;  /* 0x00008f00ff9e7b82 */ /* 0x001e240000000800 */
[----:B0-----:R-:W-:-:S04]  /*2a860*/  IMAD.SHL.U32 R158, R158, 0x40, RZ ;  /* 0x000000409e9e7824 */ /* 0x001fc800078e00ff */
[----:B------:R-:W-:-:S05]  /*2a870*/  IMAD.SHL.U32 R158, R158, 0x2, RZ ;  /* 0x000000029e9e7824 */ /* 0x000fca00078e00ff */
[----:B--2---:R-:W-:Y:S02]  /*2a880*/  IADD3 R159, P6, R159, R158, RZ ;  /* 0x0000009e9f9f7210 */ /* 0x004fe40007fde0ff */
[----:B------:R-:W2:Y:S04]  /*2a890*/  LDL.LU R158, [R1+0x1470] ;  /* 0x00147000019e7983 */ /* 0x000ea80000300800 */
[----:B------:R0:W-:Y:S04]  /*2a8a0*/  STL [R1+0x1c70], R159 ;  /* 0x001c709f01007387 */ /* 0x0001e80000100800 */
[----:B------:R-:W4:Y:S04]  /*2a8b0*/  LDL.LU R15, [R1+0x1468] ;  /* 0x00146800010f7983 */ /* 0x000f280000300800 */
[----:B0-----:R-:W4:Y:S01]  /*2a8c0*/  LDL.LU R159, [R1+0x1c68] ;  /* 0x001c6800019f7983 */ /* 0x001f220000300800 */
[----:B--2---:R-:W-:-:S05]  /*2a8d0*/  IMAD.X R158, R158, 0x1, R0, P1 ;  /* 0x000000019e9e7824 */ /* 0x004fca00008e0600 */
[----:B------:R0:W-:Y:S02]  /*2a8e0*/  STL [R1+0x1470], R158 ;  /* 0x0014709e01007387 */ /* 0x0001e40000100800 */
[----:B0-----:R-:W0:Y:S02]  /*2a8f0*/  LDC R158, c[0x0][0x23c] ;  /* 0x00008f00ff9e7b82 */ /* 0x001e240000000800 */
[----:B0-----:R-:W-:-:S04]  /*2a900*/  IMAD.SHL.U32 R158, R158, 0x40, RZ ;  /* 0x000000409e9e7824 */ /* 0x001fc800078e00ff */
[----:B------:R-:W-:-:S05]  /*2a910*/  IMAD.SHL.U32 R158, R158, 0x2, RZ ;  /* 0x000000029e9e7824 */ /* 0x000fca00078e00ff */
[----:B---3--:R-:W-:-:S05]  /*2a920*/  IADD3 R23, P1, R23, R158, RZ ;  /* 0x0000009e17177210 */ /* 0x008fca0007f3e0ff */
[----:B------:R0:W-:Y:S04]  /*2a930*/  STL [R1+0x1c44], R23 ;  /* 0x001c441701007387 */ /* 0x0001e80000100800 */
[----:B0-----:R-:W2:Y:S01]  /*2a940*/  LDL.LU R23, [R1+0x1460] ;  /* 0x0014600001177983 */ /* 0x001ea20000300800 */
[----:B----4-:R-:W-:Y:S01]  /*2a950*/  IMAD.X R15, R15, 0x1, R0, P2 ;  /* 0x000000010f0f7824 */ /* 0x010fe200010e0600 */
[----:B------:R-:W-:-:S04]  /*2a960*/  IADD3 R159, P2, R159, R158, RZ ;  /* 0x0000009e9f9f7210 */ /* 0x000fc80007f5e0ff */
[----:B------:R0:W-:Y:S04]  /*2a970*/  STL [R1+0x1468], R15 ;  /* 0x0014680f01007387 */ /* 0x0001e80000100800 */
[----:B0-----:R-:W3:Y:S04]  /*2a980*/  LDL.LU R15, [R1+0x1458] ;  /* 0x00145800010f7983 */ /* 0x001ee80000300800 */
[----:B------:R0:W-:Y:S04]  /*2a990*/  STL [R1+0x1c68], R159 ;  /* 0x001c689f01007387 */ /* 0x0001e80000100800 */
[----:B0-----:R-:W4:Y:S01]  /*2a9a0*/  LDL.LU R159, [R1+0x1c60] ;  /* 0x001c6000019f7983 */ /* 0x001f220000300800 */
[----:B--2---:R-:W-:Y:S01]  /*2a9b0*/  IMAD.X R23, R23, 0x1, R0, P3 ;  /* 0x0000000117177824 */ /* 0x004fe200018e0600 */
[----:B------:R-:W-:-:S04]  /*2a9c0*/  IADD3 R2, P3, R2, R158, RZ ;  /* 0x0000009e02027210 */ /* 0x000fc80007f7e0ff */
[----:B------:R0:W-:Y:S04]  /*2a9d0*/  STL [R1+0x1460], R23 ;  /* 0x0014601701007387 */ /* 0x0001e80000100800 */
[----:B0-----:R-:W2:Y:S04]  /*2a9e0*/  LDL.LU R23, [R1+0x1450] ;  /* 0x0014500001177983 */ /* 0x001ea80000300800 */
[----:B------:R0:W-:Y:S04]  /*2a9f0*/  STL [R1+0x1c64], R2 ;  /* 0x001c640201007387 */ /* 0x0001e80000100800 */
[----:B0-----:R-:W2:Y:S01]  /*2aa00*/  LDL.LU R2, [R1+0x1d50] ;  /* 0x001d500001027983 */ /* 0x001ea20000300800 */
[----:B---3--:R-:W-:Y:S01]  /*2aa10*/  IMAD.X R15, R15, 0x1, R0, P4 ;  /* 0x000000010f0f7824 */ /* 0x008fe200020e0600 */
[----:B----4-:R-:W-:-:S04]  /*2aa20*/  IADD3 R159, P4, R159, R158, RZ ;  /* 0x0000009e9f9f7210 */ /* 0x010fc80007f9e0ff */
[----:B------:R-:W-:Y:S04]  /*2aa30*/  STL [R1+0x1458], R15 ;  /* 0x0014580f01007387 */ /* 0x000fe80000100800 */
[----:B------:R0:W-:Y:S04]  /*2aa40*/  STL [R1+0x1c60], R159 ;  /* 0x001c609f01007387 */ /* 0x0001e80000100800 */
[----:B0-----:R-:W3:Y:S01]  /*2aa50*/  LDL.LU R159, [R1+0x1c6c] ;  /* 0x001c6c00019f7983 */ /* 0x001ee20000300800 */
[----:B--2---:R-:W-:-:S05]  /*2aa60*/  IMAD.X R23, R23, 0x1, R0, P5 ;  /* 0x0000000117177824 */ /* 0x004fca00028e0600 */
[----:B------:R0:W-:Y:S01]  /*2aa70*/  STL [R1+0x1450], R23 ;  /* 0x0014501701007387 */ /* 0x0001e20000100800 */
[----:B------:R-:W-:-:S03]  /*2aa80*/  IADD3 R2, P5, R2, R158, RZ ;  /* 0x0000009e02027210 */ /* 0x000fc60007fbe0ff */
[----:B0-----:R-:W2:Y:S04]  /*2aa90*/  LDL.LU R23, [R1+0x1c58] ;  /* 0x001c580001177983 */ /* 0x001ea80000300800 */
[----:B------:R0:W-:Y:S04]  /*2aaa0*/  STL [R1+0x1c5c], R2 ;  /* 0x001c5c0201007387 */ /* 0x0001e80000100800 */
[----:B0-----:R-:W3:Y:S04]  /*2aab0*/  LDL.LU R2, [R1+0x1d4c] ;  /* 0x001d4c0001027983 */ /* 0x001ee80000300800 */
[----:B------:R-:W4:Y:S01]  /*2aac0*/  LDL.LU R15, [R1+0x144c] ;  /* 0x00144c00010f7983 */ /* 0x000f220000300800 */
[----:B---3--:R-:W-:Y:S01]  /*2aad0*/  IMAD.X R159, R159, 0x1, R2, P6 ;  /* 0x000000019f9f7824 */ /* 0x008fe200030e0602 */
[----:B--2---:R-:W-:-:S04]  /*2aae0*/  IADD3 R23, P6, R23, R158, RZ ;  /* 0x0000009e17177210 */ /* 0x004fc80007fde0ff */
[----:B------:R0:W-:Y:S01]  /*2aaf0*/  STL [R1+0x1c6c], R159 ;  /* 0x001c6c9f01007387 */ /* 0x0001e20000100800 */
[----:B----4-:R-:W-:-:S03]  /*2ab00*/  IMAD.X R15, R15, 0x1, R2, P1 ;  /* 0x000000010f0f7824 */ /* 0x010fc600008e0602 */
[----:B0-----:R-:W2:Y:S04]  /*2ab10*/  LDL.LU R159, [R1+0x1c54] ;  /* 0x001c5400019f7983 */ /* 0x001ea80000300800 */
[----:B------:R0:W-:Y:S04]  /*2ab20*/  STL [R1+0x1c58], R23 ;  /* 0x001c581701007387 */ /* 0x0001e80000100800 */
[----:B0-----:R-:W3:Y:S04]  /*2ab30*/  LDL.LU R23, [R1+0x1c40] ;  /* 0x001c400001177983 */ /* 0x001ee80000300800 */
[----:B------:R0:W-:Y:S04]  /*2ab40*/  STL [R1+0x144c], R15 ;  /* 0x00144c0f01007387 */ /* 0x0001e80000100800 */
[----:B0-----:R-:W4:Y:S01]  /*2ab50*/  LDL.LU R15, [R1+0x1c50] ;  /* 0x001c5000010f7983 */ /* 0x001f220000300800 */
[----:B--2---:R-:W-:-:S05]  /*2ab60*/  IADD3 R159, P1, R159, R158, RZ ;  /* 0x0000009e9f9f7210 */ /* 0x004fca0007f3e0ff */
[----:B------:R0:W-:Y:S01]  /*2ab70*/  STL [R1+0x1c54], R159 ;  /* 0x001c549f01007387 */ /* 0x0001e20000100800 */
[----:B---3--:R-:W-:-:S03]  /*2ab80*/  IMAD.X R23, R23, 0x1, R2, P2 ;  /* 0x0000000117177824 */ /* 0x008fc600010e0602 */
[----:B0-----:R-:W2:Y:S04]  /*2ab90*/  LDL.LU R159, [R1+0x1c3c] ;  /* 0x001c3c00019f7983 */ /* 0x001ea80000300800 */
[----:B------:R0:W-:Y:S01]  /*2aba0*/  STL [R1+0x1c40], R23 ;  /* 0x001c401701007387 */ /* 0x0001e20000100800 */
[----:B----4-:R-:W-:-:S03]  /*2abb0*/  IADD3 R15, P2, R15, R158, RZ ;  /* 0x0000009e0f0f7210 */ /* 0x010fc60007f5e0ff */
[----:B0-----:R-:W3:Y:S04]  /*2abc0*/  LDL.LU R23, [R1+0x1c48] ;  /* 0x001c480001177983 */ /* 0x001ee80000300800 */
[----:B------:R0:W-:Y:S04]  /*2abd0*/  STL [R1+0x1c50], R15 ;  /* 0x001c500f01007387 */ /* 0x0001e80000100800 */
[----:B0-----:R-:W4:Y:S01]  /*2abe0*/  LDL.LU R15, [R1+0x1c38] ;  /* 0x001c3800010f7983 */ /* 0x001f220000300800 */
[----:B--2---:R-:W-:-:S05]  /*2abf0*/  IMAD.X R159, R159, 0x1, R2, P3 ;  /* 0x000000019f9f7824 */ /* 0x004fca00018e0602 */
[----:B------:R0:W-:Y:S01]  /*2ac00*/  STL [R1+0x1c3c], R159 ;  /* 0x001c3c9f01007387 */ /* 0x0001e20000100800 */
[----:B---3--:R-:W-:-:S03]  /*2ac10*/  IADD3 R23, P3, R23, R158, RZ ;  /* 0x0000009e17177210 */ /* 0x008fc60007f7e0ff */
[----:B0-----:R-:W2:Y:S04]  /*2ac20*/  LDL.LU R159, [R1+0x1440] ;  /* 0x00144000019f7983 */ /* 0x001ea80000300800 */
[----:B------:R0:W-:Y:S01]  /*2ac30*/  STL [R1+0x1c48], R23 ;  /* 0x001c481701007387 */ /* 0x0001e20000100800 */
[----:B----4-:R-:W-:-:S03]  /*2ac40*/  IMAD.X R15, R15, 0x1, R2, P4 ;  /* 0x000000010f0f7824 */ /* 0x010fc600020e0602 */
        /* <DEDUP_REMOVED lines=422> */
[----:B----4-:R-:W-:Y:S01]  /*2c6b0*/  IADD3 R15, P2, R15, R158, RZ ;  /* 0x0000009e0f0f7210 */ /* 0x010fe20007f5e0ff */
[----:B0-----:R-:W-:Y:S02]  /*2c6c0*/  IMAD.MOV.U32 R23, RZ, RZ, R19 ;  /* 0x000000ffff177224 */ /* 0x001fe400078e0013 */
[----:B------:R-:W3:Y:S04]  /*2c6d0*/  LDL.LU R19, [R1+0x1208] ;  /* 0x0012080001137983 */ /* 0x000ee80000300800 */
        /* <DEDUP_REMOVED lines=13> */
[----:B---3--:R-:W-:Y:S02]  /*2c7b0*/  IMAD.X R19, R19, 0x1, R2, P5 ;  /* 0x0000000113137824 */ /* 0x008fe400028e0602 */
[----:B0-----:R-:W-:Y:S02]  /*2c7c0*/  IMAD.MOV.U32 R159, RZ, RZ, R23 ;  /* 0x000000ffff9f7224 */ /* 0x001fe400078e0017 */
[----:B------:R-:W2:Y:S04]  /*2c7d0*/  LDL.LU R23, [R1+0x121c] ;  /* 0x00121c0001177983 */ /* 0x000ea80000300800 */
        /* <DEDUP_REMOVED lines=12> */
[----:B------:R0:W-:Y:S02]  /*2c8a0*/  STL [R1+0x1214], R15 ;  /* 0x0012140f01007387 */ /* 0x0001e40000100800 */
[----:B0-----:R-:W-:Y:S02]  /*2c8b0*/  IMAD.MOV.U32 R15, RZ, RZ, R159 ;  /* 0x000000ffff0f7224 */ /* 0x001fe400078e009f */
[----:B------:R-:W-:Y:S02]  /*2c8c0*/  IMAD.MOV.U32 R159, RZ, RZ, R217 ;  /* 0x000000ffff9f7224 */ /* 0x000fe400078e00d9 */
[----:B------:R-:W4:Y:S01]  /*2c8d0*/  LDL.LU R217, [R1+0x1204] ;  /* 0x0012040001d97983 */ /* 0x000f220000300800 */
[----:B--2---:R-:W-:-:S05]  /*2c8e0*/  IADD3 R23, P1, R23, R158, RZ ;  /* 0x0000009e17177210 */ /* 0x004fca0007f3e0ff */
[----:B------:R0:W-:Y:S01]  /*2c8f0*/  STL [R1+0x11e8], R23 ;  /* 0x0011e81701007387 */ /* 0x0001e20000100800 */
[--C-:B---3--:R-:W-:Y:S01]  /*2c900*/  IMAD.X R19, R19, 0x1, R2.reuse, P2 ;  /* 0x0000000113137824 */ /* 0x108fe200010e0602 */
[----:B------:R-:W-:Y:S02]  /*2c910*/  IADD3 R213, P2, R213, R158, RZ ;  /* 0x0000009ed5d57210 */ /* 0x000fe40007f5e0ff */
[----:B0-----:R-:W2:Y:S04]  /*2c920*/  LDL.LU R23, [R1+0x11d8] ;  /* 0x0011d80001177983 */ /* 0x001ea80000300800 */
[----:B------:R0:W-:Y:S01]  /*2c930*/  STL [R1+0x120c], R19 ;  /* 0x00120c1301007387 */ /* 0x0001e20000100800 */
[----:B----4-:R-:W-:-:S03]  /*2c940*/  IMAD.X R217, R217, 0x1, R2, P3 ;  /* 0x00000001d9d97824 */ /* 0x010fc600018e0602 */
[----:B0-----:R-:W3:Y:S04]  /*2c950*/  LDL.LU R19, [R1+0x11fc] ;  /* 0x0011fc0001137983 */ /* 0x001ee80000300800 */
[----:B------:R0:W-:Y:S04]  /*2c960*/  STL [R1+0x11e0], R213 ;  /* 0x0011e0d501007387 */ /* 0x0001e80000100800 */
[----:B0-----:R0:W5:Y:S04]  /*2c970*/  LDL.LU R213, [R1+0x1d48] ;  /* 0x001d480001d57983 */ /* 0x0011680000300800 */
[----:B------:R1:W-:Y:S04]  /*2c980*/  STL [R1+0x1204], R217 ;  /* 0x001204d901007387 */ /* 0x0003e80000100800 */
[----:B-1----:R-:W4:Y:S01]  /*2c990*/  LDL.LU R217, [R1+0x11c8] ;  /* 0x0011c80001d97983 */ /* 0x002f220000300800 */
[----:B------:R-:W-:Y:S01]  /*2c9a0*/  IMAD.X R15, R15, 0x1, R2, P5 ;  /* 0x000000010f0f7824 */ /* 0x000fe200028e0602 */
[----:B--2---:R-:W-:-:S05]  /*2c9b0*/  IADD3 R23, P3, R23, R158, RZ ;  /* 0x0000009e17177210 */ /* 0x004fca0007f7e0ff */
[----:B------:R1:W-:Y:S01]  /*2c9c0*/  STL [R1+0x11d8], R23 ;  /* 0x0011d81701007387 */ /* 0x0003e20000100800 */
[----:B---3--:R-:W-:Y:S01]  /*2c9d0*/  IMAD.X R19, R19, 0x1, R2, P4 ;  /* 0x0000000113137824 */ /* 0x008fe200020e0602 */
[-C--:B------:R-:W-:Y:S01]  /*2c9e0*/  IADD3 R216, P4, R216, R158.reuse, RZ ;  /* 0x0000009ed8d87210 */ /* 0x080fe20007f9e0ff */
[----:B-1----:R-:W-:Y:S02]  /*2c9f0*/  IMAD.MOV.U32 R23, RZ, RZ, R245 ;  /* 0x000000ffff177224 */ /* 0x002fe400078e00f5 */
[----:B------:R-:W2:Y:S04]  /*2ca00*/  LDL.LU R245, [R1+0x11e4] ;  /* 0x0011e40001f57983 */ /* 0x000ea80000300800 */
[----:B------:R1:W-:Y:S04]  /*2ca10*/  STL [R1+0x11fc], R19 ;  /* 0x0011fc1301007387 */ /* 0x0003e80000100800 */
[----:B-1----:R-:W3:Y:S04]  /*2ca20*/  LDL.LU R19, [R1+0x11b8] ;  /* 0x0011b80001137983 */ /* 0x002ee80000300800 */
[----:B------:R1:W-:Y:S01]  /*2ca30*/  STL [R1+0x11d0], R216 ;  /* 0x0011d0d801007387 */ /* 0x0003e20000100800 */
[----:B----4-:R-:W-:-:S03]  /*2ca40*/  IADD3 R217, P5, R217, R158, RZ ;  /* 0x0000009ed9d97210 */ /* 0x010fc60007fbe0ff */
[----:B-1----:R0:W5:Y:S04]  /*2ca50*/  LDL.LU R216, [R1+0x1d44] ;  /* 0x001d440001d87983 */ /* 0x0021680000300800 */
[----:B------:R1:W-:Y:S02]  /*2ca60*/  STL [R1+0x11f4], R15 ;  /* 0x0011f40f01007387 */ /* 0x0003e40000100800 */
[----:B-1----:R-:W-:Y:S02]  /*2ca70*/  IMAD.MOV.U32 R15, RZ, RZ, R159 ;  /* 0x000000ffff0f7224 */ /* 0x002fe400078e009f */
[----:B------:R-:W4:Y:S04]  /*2ca80*/  LDL.LU R159, [R1+0x11b0] ;  /* 0x0011b000019f7983 */ /* 0x000f280000300800 */
[----:B------:R1:W-:Y:S04]  /*2ca90*/  STL [R1+0x11c8], R217 ;  /* 0x0011c8d901007387 */ /* 0x0003e80000100800 */
[----:B-1----:R0:W5:Y:S04]  /*2caa0*/  LDL.LU R217, [R1+0x1d40] ;  /* 0x001d400001d97983 */ /* 0x0021680000300800 */
[----:B------:R-:W3:Y:S01]  /*2cab0*/  LDL.LU R158, [R1+0x11ec] ;  /* 0x0011ec00019e7983 */ /* 0x000ee20000300800 */
[----:B--2---:R-:W-:-:S02]  /*2cac0*/  IMAD.X R245, R245, 0x1, R2, P1 ;  /* 0x00000001f5f57824 */ /* 0x004fc400008e0602 */
[----:B---3--:R-:W-:-:S05]  /*2cad0*/  IMAD.X R158, R158, 0x1, R2, P6 ;  /* 0x000000019e9e7824 */ /* 0x008fca00030e0602 */
[----:B------:R1:W-:Y:S02]  /*2cae0*/  STL [R1+0x11ec], R158 ;  /* 0x0011ec9e01007387 */ /* 0x0003e40000100800 */
[----:B-1----:R-:W1:Y:S02]  /*2caf0*/  LDC R158, c[0x0][0x23c] ;  /* 0x00008f00ff9e7b82 */ /* 0x002e640000000800 */
[----:B-1----:R-:W-:-:S04]  /*2cb00*/  IMAD.SHL.U32 R158, R158, 0x40, RZ ;  /* 0x000000409e9e7824 */ /* 0x002fc800078e00ff */
[----:B------:R-:W-:-:S05]  /*2cb10*/  IMAD.SHL.U32 R158, R158, 0x2, RZ ;  /* 0x000000029e9e7824 */ /* 0x000fca00078e00ff */
[-C--:B------:R-:W-:Y:S02]  /*2cb20*/  IADD3 R232, P6, R232, R158.reuse, RZ ;  /* 0x0000009ee8e87210 */ /* 0x080fe40007fde0ff */
[----:B------:R-:W-:-:S03]  /*2cb30*/  IADD3 R19, P1, R19, R158, RZ ;  /* 0x0000009e13137210 */ /* 0x000fc60007f3e0ff */
[----:B------:R1:W-:Y:S04]  /*2cb40*/  STL [R1+0x11c0], R232 ;  /* 0x0011c0e801007387 */ /* 0x0003e80000100800 */
[----:B-1----:R0:W5:Y:S04]  /*2cb50*/  LDL.LU R232, [R1+0x1d3c] ;  /* 0x001d3c0001e87983 */ /* 0x0021680000300800 */
[----:B------:R1:W-:Y:S04]  /*2cb60*/  STL [R1+0x11e4], R245 ;  /* 0x0011e4f501007387 */ /* 0x0003e80000100800 */
[----:B-1----:R-:W2:Y:S04]  /*2cb70*/  LDL.LU R245, [R1+0x1198] ;  /* 0x0011980001f57983 */ /* 0x002ea80000300800 */
[----:B------:R-:W3:Y:S04]  /*2cb80*/  LDL.LU R158, [R1+0x11dc] ;  /* 0x0011dc00019e7983 */ /* 0x000ee80000300800 */
[----:B------:R1:W-:Y:S02]  /*2cb90*/  STL [R1+0x11b8], R19 ;  /* 0x0011b81301007387 */ /* 0x0003e40000100800 */
[----:B-1----:R-:W-:-:S02]  /*2cba0*/  IMAD.MOV.U32 R19, RZ, RZ, R153 ;  /* 0x000000ffff137224 */ /* 0x002fc400078e0099 */
[----:B------:R-:W-:Y:S02]  /*2cbb0*/  IMAD.MOV.U32 R153, RZ, RZ, R3 ;  /* 0x000000ffff997224 */ /* 0x000fe400078e0003 */
[----:B------:R-:W2:Y:S01]  /*2cbc0*/  LDL.LU R3, [R1+0x1190] ;  /* 0x0011900001037983 */ /* 0x000ea20000300800 */
[--C-:B------:R-:W-:Y:S02]  /*2cbd0*/  IMAD.X R23, R23, 0x1, R2.reuse, P3 ;  /* 0x0000000117177824 */ /* 0x100fe400018e0602 */
[----:B---3--:R-:W-:-:S05]  /*2cbe0*/  IMAD.X R158, R158, 0x1, R2, P2 ;  /* 0x000000019e9e7824 */ /* 0x008fca00010e0602 */
[----:B------:R1:W-:Y:S02]  /*2cbf0*/  STL [R1+0x11dc], R158 ;  /* 0x0011dc9e01007387 */ /* 0x0003e40000100800 */
[----:B-1----:R-:W1:Y:S02]  /*2cc00*/  LDC R158, c[0x0][0x23c] ;  /* 0x00008f00ff9e7b82 */ /* 0x002e640000000800 */
[----:B-1----:R-:W-:-:S04]  /*2cc10*/  IMAD.SHL.U32 R158, R158, 0x40, RZ ;  /* 0x000000409e9e7824 */ /* 0x002fc800078e00ff */
[----:B------:R-:W-:-:S05]  /*2cc20*/  IMAD.SHL.U32 R158, R158, 0x2, RZ ;  /* 0x000000029e9e7824 */ /* 0x000fca00078e00ff */
[-C--:B----4-:R-:W-:Y:S02]  /*2cc30*/  IADD3 R159, P2, R159, R158.reuse, RZ ;  /* 0x0000009e9f9f7210 */ /* 0x090fe40007f5e0ff */
[----:B------:R-:W-:Y:S01]  /*2cc40*/  IADD3 R233, P3, R233, R158, RZ ;  /* 0x0000009ee9e97210 */ /* 0x000fe20007f7e0ff */
[----:B------:R-:W-:Y:S02]  /*2cc50*/  IMAD.MOV.U32 R158, RZ, RZ, R9 ;  /* 0x000000ffff9e7224 */ /* 0x000fe400078e0009 */
[----:B------:R1:W-:Y:S02]  /*2cc60*/  STL [R1+0x11b0], R159 ;  /* 0x0011b09f01007387 */ /* 0x0003e40000100800 */
[----:B------:R-:W-:Y:S02]  /*2cc70*/  IMAD.X R158, R158, 0x1, R2, P4 ;  /* 0x000000019e9e7824 */ /* 0x000fe400020e0602 */
[----:B-1----:R-:W-:Y:S02]  /*2cc80*/  IMAD.MOV.U32 R159, RZ, RZ, R5 ;  /* 0x000000ffff9f7224 */ /* 0x002fe400078e0005 */
[----:B------:R-:W3:Y:S04]  /*2cc90*/  LDL.LU R5, [R1+0x1180] ;  /* 0x0011800001057983 */ /* 0x000ee80000300800 */
[----:B------:R1:W-:Y:S02]  /*2cca0*/  STL [R1+0x11d4], R23 ;  /* 0x0011d41701007387 */ /* 0x0003e40000100800 */
[----:B-1----:R-:W-:-:S02]  /*2ccb0*/  IMAD.MOV.U32 R23, RZ, RZ, R6 ;  /* 0x000000ffff177224 */ /* 0x002fc400078e0006 */
[----:B------:R-:W-:Y:S02]  /*2ccc0*/  IMAD.MOV.U32 R6, RZ, RZ, R10 ;  /* 0x000000ffff067224 */ /* 0x000fe400078e000a */
[----:B------:R-:W4:Y:S04]  /*2ccd0*/  LDL.LU R10, [R1+0x119c] ;  /* 0x00119c00010a7983 */ /* 0x000f280000300800 */
[----:B------:R1:W-:Y:S04]  /*2cce0*/  STL [R1+0x11a8], R233 ;  /* 0x0011a8e901007387 */ /* 0x0003e80000100800 */
[----:B-1----:R0:W5:Y:S04]  /*2ccf0*/  LDL.LU R233, [R1+0x1d38] ;  /* 0x001d380001e97983 */ /* 0x0021680000300800 */
[----:B------:R-:W4:Y:S04]  /*2cd00*/  LDL.LU R9, [R1+0x1170] ;  /* 0x0011700001097983 */ /* 0x000f280000300800 */
[----:B------:R1:W-:Y:S02]  /*2cd10*/  STL [R1+0x11cc], R158 ;  /* 0x0011cc9e01007387 */ /* 0x0003e40000100800 */
[----:B-1----:R-:W1:Y:S02]  /*2cd20*/  LDC R158, c[0x0][0x23c] ;  /* 0x00008f00ff9e7b82 */ /* 0x002e640000000800 */
[----:B-1----:R-:W-:-:S04]  /*2cd30*/  IMAD.SHL.U32 R158, R158, 0x40, RZ ;  /* 0x000000409e9e7824 */ /* 0x002fc800078e00ff */
[----:B------:R-:W-:-:S05]  /*2cd40*/  IMAD.SHL.U32 R158, R158, 0x2, RZ ;  /* 0x000000029e9e7824 */ /* 0x000fca00078e00ff */
[----:B------:R-:W-:-:S05]  /*2cd50*/  IADD3 R244, P4, R244, R158, RZ ;  /* 0x0000009ef4f47210 */ /* 0x000fca0007f9e0ff */
[----:B------:R1:W-:Y:S04]  /*2cd60*/  STL [R1+0x11a0], R244 ;  /* 0x0011a0f401007387 */ /* 0x0003e80000100800 */
[----:B-1----:R0:W5:Y:S04]  /*2cd70*/  LDL.LU R244, [R1+0x1d34] ;  /* 0x001d340001f47983 */ /* 0x0021680000300800 */
[----:B------:R-:W2:Y:S02]  /*2cd80*/  LDL.LU R158, [R1+0x11c4] ;  /* 0x0011c400019e7983 */ /* 0x000ea40000300800 */
[----:B--2---:R-:W-:-:S05]  /*2cd90*/  IMAD.X R158, R158, 0x1, R2, P5 ;  /* 0x000000019e9e7824 */ /* 0x004fca00028e0602 */
        /* <DEDUP_REMOVED lines=16> */
[----:B------:R-:W2:Y:S01]  /*2cea0*/  LDL.LU R158, [R1+0x11b4] ;  /* 0x0011b400019e7983 */ /* 0x000ea20000300800 */
[--C-:B------:R-:W-:Y:S02]  /*2ceb0*/  IMAD.X R15, R15, 0x1, R2.reuse, P2 ;  /* 0x000000010f0f7824 */ /* 0x100fe400010e0602 */
[----:B--2---:R-:W-:-:S05]  /*2cec0*/  IMAD.X R158, R158, 0x1, R2, P1 ;  /* 0x000000019e9e7824 */ /* 0x004fca00008e0602 */
[----:B------:R1:W-:Y:S02]  /*2ced0*/  STL [R1+0x11b4], R158 ;  /* 0x0011b49e01007387 */ /* 0x0003e40000100800 */
[----:B-1----:R-:W1:Y:S02]  /*2cee0*/  LDC R158, c[0x0][0x23c] ;  /* 0x00008f00ff9e7b82 */ /* 0x002e640000000800 */
[----:B-1----:R-:W-:-:S04]  /*2cef0*/  IMAD.SHL.U32 R158, R158, 0x40, RZ ;  /* 0x000000409e9e7824 */ /* 0x002fc800078e00ff */
[----:B------:R-:W-:-:S05]  /*2cf00*/  IMAD.SHL.U32 R158, R158, 0x2, RZ ;  /* 0x000000029e9e7824 */ /* 0x000fca00078e00ff */
[-C--:B------:R-:W-:Y:S02]  /*2cf10*/  IADD3 R4, P1, R4, R158.reuse, RZ ;  /* 0x0000009e04047210 */ /* 0x080fe40007f3e0ff */
[----:B---3--:R-:W-:-:S03]  /*2cf20*/  IADD3 R5, P2, R5, R158, RZ ;  /* 0x0000009e05057210 */ /* 0x008fc60007f5e0ff */
[----:B------:R1:W-:Y:S04]  /*2cf30*/  STL [R1+0x1188], R4 ;  /* 0x0011880401007387 */ /* 0x0003e80000100800 */
[----:B-1----:R0:W5:Y:S04]  /*2cf40*/  LDL.LU R4, [R1+0x1d28] ;  /* 0x001d280001047983 */ /* 0x0021680000300800 */
[----:B------:R1:W-:Y:S04]  /*2cf50*/  STL [R1+0x11ac], R15 ;  /* 0x0011ac0f01007387 */ /* 0x0003e80000100800 */
[----:B-1----:R-:W2:Y:S04]  /*2cf60*/  LDL.LU R15, [R1+0x1140] ;  /* 0x00114000010f7983 */ /* 0x002ea80000300800 */
[----:B------:R1:W-:Y:S04]  /*2cf70*/  STL [R1+0x1180], R5 ;  /* 0x0011800501007387 */ /* 0x0003e80000100800 */
[----:B-1----:R0:W5:Y:S04]  /*2cf80*/  LDL.LU R5, [R1+0x1d24] ;  /* 0x001d240001057983 */ /* 0x0021680000300800 */
[----:B------:R-:W3:Y:S01]  /*2cf90*/  LDL.LU R158, [R1+0x11a4] ;  /* 0x0011a400019e7983 */ /* 0x000ee20000300800 */
[----:B----4-:R-:W-:-:S02]  /*2cfa0*/  IMAD.X R10, R10, 0x1, R2, P4 ;  /* 0x000000010a0a7824 */ /* 0x010fc400020e0602 */
[--C-:B------:R-:W-:Y:S02]  /*2cfb0*/  IMAD.X R16, R16, 0x1, R2.reuse, P5 ;  /* 0x0000000110107824 */ /* 0x100fe400028e0602 */
[--C-:B------:R-:W-:Y:S02]  /*2cfc0*/  IMAD.X R14, R14, 0x1, R2.reuse, P6 ;  /* 0x000000010e0e7824 */ /* 0x100fe400030e0602 */
[--C-:B------:R-:W-:Y:S02]  /*2cfd0*/  IMAD.X R22, R22, 0x1, R2.reuse, P2 ;  /* 0x0000000116167824 */ /* 0x100fe400010e0602 */
[----:B---3--:R-:W-:-:S05]  /*2cfe0*/  IMAD.X R158, R158, 0x1, R2, P3 ;  /* 0x000000019e9e7824 */ /* 0x008fca00018e0602 */
[----:B------:R1:W-:Y:S02]  /*2cff0*/  STL [R1+0x11a4], R158 ;  /* 0x0011a49e01007387 */ /* 0x0003e40000100800 */
[----:B-1----:R-:W1:Y:S02]  /*2d000*/  LDC R158, c[0x0][0x23c] ;  /* 0x00008f00ff9e7b82 */ /* 0x002e640000000800 */
[----:B-1----:R-:W-:-:S04]  /*2d010*/  IMAD.SHL.U32 R158, R158, 0x40, RZ ;  /* 0x000000409e9e7824 */ /* 0x002fc800078e00ff */
[----:B------:R-:W-:-:S05]  /*2d020*/  IMAD.SHL.U32 R158, R158, 0x2, RZ ;  /* 0x000000029e9e7824 */ /* 0x000fca00078e00ff */
[-C--:B------:R-:W-:Y:S02]  /*2d030*/  IADD3 R6, P3, R6, R158.reuse, RZ ;  /* 0x0000009e06067210 */ /* 0x080fe40007f7e0ff */
[-C--:B------:R-:W-:Y:S02]  /*2d040*/  IADD3 R9, P4, R9, R158.reuse, RZ ;  /* 0x0000009e09097210 */ /* 0x080fe40007f9e0ff */
[-C--:B------:R-:W-:Y:S01]  /*2d050*/  IADD3 R13, P5, R13, R158.reuse, RZ ;  /* 0x0000009e0d0d7210 */ /* 0x080fe20007fbe0ff */
[----:B------:R1:W-:Y:S01]  /*2d060*/  STL [R1+0x1178], R6 ;  /* 0x0011780601007387 */ /* 0x0003e20000100800 */
[----:B------:R-:W-:Y:S01]  /*2d070*/  IADD3 R7, P6, R7, R158, RZ ;  /* 0x0000009e07077210 */ /* 0x000fe20007fde0ff */
[----:B------:R-:W-:Y:S02]  /*2d080*/  IMAD.MOV.U32 R158, RZ, RZ, R21 ;  /* 0x000000ffff9e7224 */ /* 0x000fe400078e0015 */
[----:B-1----:R0:W5:Y:S04]  /*2d090*/  LDL.LU R6, [R1+0x1d20] ;  /* 0x001d200001067983 */ /* 0x0021680000300800 */
[----:B------:R1:W-:Y:S01]  /*2d0a0*/  STL [R1+0x119c], R10 ;  /* 0x00119c0a01007387 */ /* 0x0003e20000100800 */
[----:B------:R-:W-:-:S03]  /*2d0b0*/  IMAD.X R158, R158, 0x1, R2, P1 ;  /* 0x000000019e9e7824 */ /* 0x000fc600008e0602 */
[----:B-1----:R-:W3:Y:S04]  /*2d0c0*/  LDL.LU R10, [R1+0x1128] ;  /* 0x00112800010a7983 */ /* 0x002ee80000300800 */
[----:B------:R1:W-:Y:S04]  /*2d0d0*/  STL [R1+0x1170], R9 ;  /* 0x0011700901007387 */ /* 0x0003e80000100800 */
[----:B-1----:R-:W4:Y:S04]  /*2d0e0*/  LDL.LU R9, [R1+0x1120] ;  /* 0x0011200001097983 */ /* 0x002f280000300800 */
[----:B------:R1:W-:Y:S04]  /*2d0f0*/  STL [R1+0x1194], R16 ;  /* 0x0011941001007387 */ /* 0x0003e80000100800 */
[----:B-1----:R-:W4:Y:S04]  /*2d100*/  LDL.LU R16, [R1+0x1118] ;  /* 0x0011180001107983 */ /* 0x002f280000300800 */
[----:B------:R1:W-:Y:S04]  /*2d110*/  STL [R1+0x1168], R13 ;  /* 0x0011680d01007387 */ /* 0x0003e80000100800 */
[----:B-1----:R-:W4:Y:S04]  /*2d120*/  LDL.LU R13, [R1+0x1110] ;  /* 0x00111000010d7983 */ /* 0x002f280000300800 */
[----:B------:R1:W-:Y:S04]  /*2d130*/  STL [R1+0x118c], R14 ;  /* 0x00118c0e01007387 */ /* 0x0003e80000100800 */
[----:B-1----:R-:W4:Y:S04]  /*2d140*/  LDL.LU R14, [R1+0x1108] ;  /* 0x00110800010e7983 */ /* 0x002f280000300800 */
[----:B------:R1:W-:Y:S04]  /*2d150*/  STL [R1+0x1160], R7 ;  /* 0x0011600701007387 */ /* 0x0003e80000100800 */
[----:B-1----:R0:W5:Y:S04]  /*2d160*/  LDL.LU R7, [R1+0x1d1c] ;  /* 0x001d1c0001077983 */ /* 0x0021680000300800 */
[----:B------:R-:W4:Y:S04]  /*2d170*/  LDL.LU R21, [R1+0x1100] ;  /* 0x0011000001157983 */ /* 0x000f280000300800 */
        /* <DEDUP_REMOVED lines=9> */
[----:B-1----:R-:W4:Y:S04]  /*2d210*/  LDL.LU R22, [R1+0x10f0] ;  /* 0x0010f00001167983 */ /* 0x002f280000300800 */
[----:B------:R1:W-:Y:S04]  /*2d220*/  STL [R1+0x1150], R11 ;  /* 0x0011500b01007387 */ /* 0x0003e80000100800 */
[----:B-1----:R-:W2:Y:S02]  /*2d230*/  LDL.LU R11, [R1+0x1d14] ;  /* 0x001d1400010b7983 */ /* 0x002ea40000300800 */
[----:B--2---:R-:W-:-:S02]  /*2d240*/  IMAD.MOV.U32 R158, RZ, RZ, R11 ;  /* 0x000000ffff9e7224 */ /* 0x004fc400078e000b */
[----:B------:R-:W2:Y:S02]  /*2d250*/  LDL.LU R11, [R1+0x10e8] ;  /* 0x0010e800010b7983 */ /* 0x000ea40000300800 */
[----:B------:R-:W-:-:S05]  /*2d260*/  IMAD.X R158, R158, 0x1, R2, P3 ;  /* 0x000000019e9e7824 */ /* 0x000fca00018e0602 */
[----:B------:R1:W-:Y:S02]  /*2d270*/  STL [R1+0x1174], R158 ;  /* 0x0011749e01007387 */ /* 0x0003e40000100800 */
[----:B-1----:R-:W1:Y:S02]  /*2d280*/  LDC R158, c[0x0][0x23c] ;  /* 0x00008f00ff9e7b82 */ /* 0x002e640000000800 */
[----:B-1----:R-:W-:-:S04]  /*2d290*/  IMAD.SHL.U32 R158, R158, 0x40, RZ ;  /* 0x000000409e9e7824 */ /* 0x002fc800078e00ff */
[----:B------:R-:W-:-:S05]  /*2d2a0*/  IMAD.SHL.U32 R158, R158, 0x2, RZ ;  /* 0x000000029e9e7824 */ /* 0x000fca00078e00ff */
[----:B------:R-:W-:-:S05]  /*2d2b0*/  IADD3 R12, P3, R12, R158, RZ ;  /* 0x0000009e0c0c7210 */ /* 0x000fca0007f7e0ff */
[----:B------:R1:W-:Y:S04]  /*2d2c0*/  STL [R1+0x1148], R12 ;  /* 0x0011480c01007387 */ /* 0x0003e80000100800 */
[----:B-1----:R-:W2:Y:S04]  /*2d2d0*/  LDL.LU R12, [R1+0x1d10] ;  /* 0x001d1000010c7983 */ /* 0x002ea80000300800 */
[----:B------:R-:W3:Y:S02]  /*2d2e0*/  LDL.LU R158, [R1+0x116c] ;  /* 0x00116c00019e7983 */ /* 0x000ee40000300800 */
[----:B---3--:R-:W-:-:S05]  /*2d2f0*/  IMAD.X R158, R158, 0x1, R2, P4 ;  /* 0x000000019e9e7824 */ /* 0x008fca00020e0602 */
[----:B------:R1:W-:Y:S02]  /*2d300*/  STL [R1+0x116c], R158 ;  /* 0x00116c9e01007387 */ /* 0x0003e40000100800 */
[----:B-1----:R-:W1:Y:S02]  /*2d310*/  LDC R158, c[0x0][0x23c] ;  /* 0x00008f00ff9e7b82 */ /* 0x002e640000000800 */
[----:B-1----:R-:W-:-:S04]  /*2d320*/  IMAD.SHL.U32 R158, R158, 0x40, RZ ;  /* 0x000000409e9e7824 */ /* 0x002fc800078e00ff */
[----:B------:R-:W-:-:S05]  /*2d330*/  IMAD.SHL.U32 R158, R158, 0x2, RZ ;  /* 0x000000029e9e7824 */ /* 0x000fca00078e00ff */
[----:B------:R-:W-:Y:S01]  /*2d340*/  IADD3 R15, P4, R15, R158, RZ ;  /* 0x0000009e0f0f7210 */ /* 0x000fe20007f9e0ff */
[----:B------:R-:W-:-:S04]  /*2d350*/  IMAD.MOV.U32 R158, RZ, RZ, R159 ;  /* 0x000000ffff9e7224 */ /* 0x000fc800078e009f */
[----:B------:R-:W-:Y:S01]  /*2d360*/  IMAD.X R158, R158, 0x1, R2, P5 ;  /* 0x000000019e9e7824 */ /* 0x000fe200028e0602 */
[----:B------:R1:W-:Y:S04]  /*2d370*/  STL [R1+0x1140], R15 ;  /* 0x0011400f01007387 */ /* 0x0003e80000100800 */
[----:B-1----:R-:W3:Y:S04]  /*2d380*/  LDL.LU R15, [R1+0x10fc] ;  /* 0x0010fc00010f7983 */ /* 0x002ee80000300800 */
[----:B------:R-:W3:Y:S04]  /*2d390*/  LDL.LU R159, [R1+0x10d0] ;  /* 0x0010d000019f7983 */ /* 0x000ee80000300800 */
        /* <DEDUP_REMOVED lines=14> */
[----:B------:R-:W-:-:S05]  /*2d480*/  IADD3 R17, P6, R17, R158, RZ ;  /* 0x0000009e11117210 */ /* 0x000fca0007fde0ff */
[----:B------:R1:W-:Y:S04]  /*2d490*/  STL [R1+0x1130], R17 ;  /* 0x0011301101007387 */ /* 0x0003e80000100800 */
[----:B-1----:R-:W3:Y:S04]  /*2d4a0*/  LDL.LU R17, [R1+0x1d08] ;  /* 0x001d080001117983 */ /* 0x002ee80000300800 */
[----:B------:R-:W4:Y:S02]  /*2d4b0*/  LDL.LU R158, [R1+0x1154] ;  /* 0x00115400019e7983 */ /* 0x000f240000300800 */
[----:B----4-:R-:W-:-:S05]  /*2d4c0*/  IMAD.X R158, R158, 0x1, R2, P1 ;  /* 0x000000019e9e7824 */ /* 0x010fca00008e0602 */
[----:B------:R1:W-:Y:S02]  /*2d4d0*/  STL [R1+0x1154], R158 ;  /* 0x0011549e01007387 */ /* 0x0003e40000100800 */
[----:B-1----:R-:W1:Y:S02]  /*2d4e0*/  LDC R158, c[0x0][0x23c] ;  /* 0x00008f00ff9e7b82 */ /* 0x002e640000000800 */
[----:B-1----:R-:W-:-:S04]  /*2d4f0*/  IMAD.SHL.U32 R158, R158, 0x40, RZ ;  /* 0x000000409e9e7824 */ /* 0x002fc800078e00ff */
[----:B------:R-:W-:-:S05]  /*2d500*/  IMAD.SHL.U32 R158, R158, 0x2, RZ ;  /* 0x000000029e9e7824 */ /* 0x000fca00078e00ff */
[----:B------:R-:W-:-:S05]  /*2d510*/  IADD3 R10, P1, R10, R158, RZ ;  /* 0x0000009e0a0a7210 */ /* 0x000fca0007f3e0ff */
[----:B------:R1:W-:Y:S04]  /*2d520*/  STL [R1+0x1128], R10 ;  /* 0x0011280a01007387 */ /* 0x0003e80000100800 */
[----:B-1----:R-:W4:Y:S04]  /*2d530*/  LDL.LU R10, [R1+0x1d04] ;  /* 0x001d0400010a7983 */ /* 0x002f280000300800 */
        /* <DEDUP_REMOVED lines=81> */
[----:B------:R-:W2:Y:S01]  /*2da50*/  LDL.LU R158, [R1+0x1104] ;  /* 0x00110400019e7983 */ /* 0x000ea20000300800 */
[----:B------:R-:W-:Y:S01]  /*2da60*/  WARPGROUP.ARRIVE ;  /* 0x00000000000079c5 */ /* 0x000fe20000000000 */
[----:B------:R-:W-:Y:S01]  /*2da70*/  UMOV UR46, UR18 ;  /* 0x00000012002e7c82 */ /* 0x000fe20008000000 */
[----:B------:R-:W-:-:S04]  /*2da80*/  UMOV UR47, UR19 ;  /* 0x00000013002f7c82 */ /* 0x000fc80008000000 */
[----:B------:R-:W-:Y:S01]  /*2da90*/  HGMMA.64x256x16.F32 R24, gdesc[UR44].tnspA, R24, gsb0 ;  /* 0x23e000002c1879f0 */ /* 0x000fe20008000818 */
[----:B------:R-:W-:Y:S01]  /*2daa0*/  UMOV UR50, UR6 ;  /* 0x0000000600327c82 */ /* 0x000fe20008000000 */
[----:B------:R-:W-:Y:S01]  /*2dab0*/  UMOV UR51, UR7 ;  /* 0x0000000700337c82 */ /* 0x000fe20008000000 */
[----:B--2---:R-:W-:-:S05]  /*2dac0*/  IMAD.X R158, R158, 0x1, R2, P5 ;  /* 0x000000019e9e7824 */ /* 0x004fca00028e0602 */
[----:B------:R1:W-:Y:S02]  /*2dad0*/  STL [R1+0x1104], R158 ;  /* 0x0011049e01007387 */ /* 0x0003e40000100800 */
[----:B-1----:R-:W1:Y:S02]  /*2dae0*/  LDC R158, c[0x0][0x23c] ;  /* 0x00008f00ff9e7b82 */ /* 0x002e640000000800 */
[----:B-1----:R-:W-:-:S04]  /*2daf0*/  IMAD.SHL.U32 R158, R158, 0x40, RZ ;  /* 0x000000409e9e7824 */ /* 0x002fc800078e00ff */
[----:B------:R-:W-:-:S05]  /*2db00*/  IMAD.SHL.U32 R158, R158, 0x2, RZ ;  /* 0x000000029e9e7824 */ /* 0x000fca00078e00ff */
[----:B------:R-:W-:-:S05]  /*2db10*/  IADD3 R17, P5, R17, R158, RZ ;  /* 0x0000009e11117210 */ /* 0x000fca0007fbe0ff */
[----:B------:R1:W-:Y:S04]  /*2db20*/  STL [R1+0x10d8], R17 ;  /* 0x0010d81101007387 */ /* 0x0003e80000100800 */
[----:B-1----:R-:W2:Y:S01]  /*2db30*/  LDL.LU R17, [R1+0x1cdc] ;  /* 0x001cdc0001117983 */ /* 0x002ea20000300800 */
[----:B------:R-:W-:Y:S02]  /*2db40*/  WARPGROUP.DEPBAR.LE gsb0, 0x0 ;  /* 0x00008000000079c5 */ /* 0x000fe40000010000 */
[----:B------:R-:W-:-:S06]  /*2db50*/  WARPGROUP.ARRIVE ;  /* 0x00000000000079c5 */ /* 0x000fcc0000000000 */
[----:B------:R-:W-:Y:S01]  /*2db60*/  HGMMA.64x256x16.F32 R24, gdesc[UR48].tnspA, R24, gsb0 ;  /* 0x23e00000301879f0 */ /* 0x000fe20008000818 */
[----:B------:R-:W-:Y:S01]  /*2db70*/  UMOV UR54, UR10 ;  /* 0x0000000a00367c82 */ /* 0x000fe20008000000 */
[----:B------:R-:W-:Y:S01]  /*2db80*/  UMOV UR55, UR11 ;  /* 0x0000000b00377c82 */ /* 0x000fe20008000000 */
[--C-:B------:R-:W-:Y:S02]  /*2db90*/  IMAD.X R15, R15, 0x1, R2.reuse, P6 ;  /* 0x000000010f0f7824 */ /* 0x100fe400030e0602 */
[--C-:B------:R-:W-:Y:S01]  /*2dba0*/  IMAD.X R16, R16, 0x1, R2.reuse, P1 ;  /* 0x0000000110107824 */ /* 0x100fe200008e0602 */
[-C--:B------:R-:W-:Y:S02]  /*2dbb0*/  IADD3 R159, P6, R159, R158.reuse, RZ ;  /* 0x0000009e9f9f7210 */ /* 0x080fe40007fde0ff */
[-C--:B----4-:R-:W-:Y:S01]  /*2dbc0*/  IADD3 R9, P1, R9, R158.reuse, RZ ;  /* 0x0000009e09097210 */ /* 0x090fe20007f3e0ff */
[--C-:B------:R-:W-:Y:S01]  /*2dbd0*/  IMAD.X R23, R23, 0x1, R2.reuse, P2 ;  /* 0x0000000117177824 */ /* 0x100fe200010e0602 */
[----:B------:R1:W-:Y:S04]  /*2dbe0*/  STL [R1+0x10fc], R15 ;  /* 0x0010fc0f01007387 */ /* 0x0003e80000100800 */
[----:B------:R4:W-:Y:S01]  /*2dbf0*/  STL [R1+0x10f4], R16 ;  /* 0x0010f41001007387 */ /* 0x0009e20000100800 */
[----:B------:R-:W-:Y:S01]  /*2dc00*/  IADD3 R14, P2, R14, R158, RZ ;  /* 0x0000009e0e0e7210 */ /* 0x000fe20007f5e0ff */
[--C-:B------:R-:W-:Y:S01]  /*2dc10*/  IMAD.X R22, R22, 0x1, R2.reuse, P4 ;  /* 0x0000000116167824 */ /* 0x100fe200020e0602 */
[----:B------:R-:W-:Y:S01]  /*2dc20*/  UMOV UR58, UR14 ;  /* 0x0000000e003a7c82 */ /* 0x000fe20008000000 */
[----:B------:R-:W-:Y:S01]  /*2dc30*/  UMOV UR59, UR15 ;  /* 0x0000000f003b7c82 */ /* 0x000fe20008000000 */
[----:B------:R-:W-:Y:S01]  /*2dc40*/  IMAD.X R10, R10, 0x1, R2, P5 ;  /* 0x000000010a0a7824 */ /* 0x000fe200028e0602 */
[----:B-1----:R-:W1:Y:S01]  /*2dc50*/  LDC R15, c[0x0][0x238] ;  /* 0x00008e00ff0f7b82 */ /* 0x002e620000000800 */
[----:B----4-:R-:W4:Y:S04]  /*2dc60*/  LDL.LU R16, [R1+0x1cd8] ;  /* 0x001cd80001107983 */ /* 0x010f280000300800 */
[----:B------:R-:W-:Y:S04]  /*2dc70*/  STL [R1+0x10d0], R159 ;  /* 0x0010d09f01007387 */ /* 0x000fe80000100800 */
[----:B------:R0:W-:Y:S04]  /*2dc80*/  STL [R1+0x10c8], R9 ;  /* 0x0010c80901007387 */ /* 0x0001e80000100800 */
[----:B0-----:R-:W3:Y:S04]  /*2dc90*/  LDL.LU R9, [R1+0x1cd4] ;  /* 0x001cd40001097983 */ /* 0x001ee80000300800 */
[----:B------:R0:W-:Y:S04]  /*2dca0*/  STL [R1+0x10c0], R14 ;  /* 0x0010c00e01007387 */ /* 0x0001e80000100800 */
[----:B0-----:R-:W4:Y:S04]  /*2dcb0*/  LDL.LU R14, [R1+0x1cd0] ;  /* 0x001cd000010e7983 */ /* 0x001f280000300800 */
[----:B------:R-:W-:Y:S01]  /*2dcc0*/  STL [R1+0x10ec], R23 ;  /* 0x0010ec1701007387 */ /* 0x000fe20000100800 */
[----:B------:R-:W-:-:S02]  /*2dcd0*/  WARPGROUP.DEPBAR.LE gsb0, 0x0 ;  /* 0x00008000000079c5 */ /* 0x000fc40000010000 */
[----:B------:R-:W-:-:S06]  /*2dce0*/  WARPGROUP.ARRIVE ;  /* 0x00000000000079c5 */ /* 0x000fcc0000000000 */
[----:B------:R-:W-:Y:S01]  /*2dcf0*/  HGMMA.64x256x16.F32 R24, gdesc[UR52].tnspA, R24, gsb0 ;  /* 0x23e00000341879f0 */ /* 0x000fe20008000818 */
[----:B--2---:R-:W-:Y:S01]  /*2dd00*/  IMAD.X R17, R17, 0x1, R2, P3 ;  /* 0x0000000111117824 */ /* 0x004fe200018e0602 */
[----:B------:R-:W-:-:S04]  /*2dd10*/  IADD3 R12, P3, R12, R158, RZ ;  /* 0x0000009e0c0c7210 */ /* 0x000fc80007f7e0ff */
[----:B------:R0:W-:Y:S04]  /*2dd20*/  STL [R1+0x10e4], R17 ;  /* 0x0010e41101007387 */ /* 0x0001e80000100800 */
[----:B0-----:R-:W2:Y:S04]  /*2dd30*/  LDL.LU R17, [R1+0x1ccc] ;  /* 0x001ccc0001117983 */ /* 0x001ea80000300800 */
[----:B------:R0:W-:Y:S04]  /*2dd40*/  STL [R1+0x10b8], R12 ;  /* 0x0010b80c01007387 */ /* 0x0001e80000100800 */
[----:B0-----:R-:W2:Y:S04]  /*2dd50*/  LDL.LU R12, [R1+0x1cc8] ;  /* 0x001cc800010c7983 */ /* 0x001ea80000300800 */
[----:B------:R0:W-:Y:S04]  /*2dd60*/  STL [R1+0x10dc], R22 ;  /* 0x0010dc1601007387 */ /* 0x0001e80000100800 */
[----:B0-----:R-:W2:Y:S01]  /*2dd70*/  LDL.LU R22, [R1+0x1cc4] ;  /* 0x001cc40001167983 */ /* 0x001ea20000300800 */
[----:B---3--:R-:W-:-:S02]  /*2dd80*/  IADD3 R9, P4, R9, R158, RZ ;  /* 0x0000009e09097210 */ /* 0x008fc40007f9e0ff */
[----:B------:R-:W-:-:S03]  /*2dd90*/  IADD3 R11, P5, R11, R158, RZ ;  /* 0x0000009e0b0b7210 */ /* 0x000fc60007fbe0ff */
[----:B------:R0:W-:Y:S01]  /*2dda0*/  STL [R1+0x10b0], R9 ;  /* 0x0010b00901007387 */ /* 0x0001e20000100800 */
[--C-:B------:R-:W-:Y:S02]  /*2ddb0*/  IMAD.X R21, R21, 0x1, R2.reuse, P2 ;  /* 0x0000000115157824 */ /* 0x100fe400010e0602 */
[--C-:B----4-:R-:W-:Y:S01]  /*2ddc0*/  IMAD.X R14, R14, 0x1, R2.reuse, P1 ;  /* 0x000000010e0e7824 */ /* 0x110fe200008e0602 */
[----:B0-----:R0:W5:Y:S04]  /*2ddd0*/  LDL.LU R9, [R1+0x1cc0] ;  /* 0x001cc00001097983 */ /* 0x0011680000300800 */
[----:B------:R3:W-:Y:S01]  /*2dde0*/  STL [R1+0x10d4], R10 ;  /* 0x0010d40a01007387 */ /* 0x0007e20000100800 */
[----:B------:R-:W-:-:S03]  /*2ddf0*/  IMAD.X R20, R20, 0x1, R2, P3 ;  /* 0x0000000114147824 */ /* 0x000fc600018e0602 */
[----:B---3--:R0:W5:Y:S04]  /*2de00*/  LDL.LU R10, [R1+0x1cbc] ;  /* 0x001cbc00010a7983 */ /* 0x0081680000300800 */
[----:B------:R3:W-:Y:S04]  /*2de10*/  STL [R1+0x10a8], R11 ;  /* 0x0010a80b01007387 */ /* 0x0007e80000100800 */
[----:B---3--:R0:W5:Y:S01]  /*2de20*/  LDL.LU R11, [R1+0x1cb8] ;  /* 0x001cb800010b7983 */ /* 0x0081620000300800 */
[----:B------:R-:W-:Y:S02]  /*2de30*/  WARPGROUP.DEPBAR.LE gsb0, 0x0 ;  /* 0x00008000000079c5 */ /* 0x000fe40000010000 */
[----:B------:R-:W-:-:S06]  /*2de40*/  WARPGROUP.ARRIVE ;  /* 0x00000000000079c5 */ /* 0x000fcc0000000000 */
[----:B------:R-:W-:Y:S01]  /*2de50*/  HGMMA.64x256x16.F32 R24, gdesc[UR56].tnspA, R24, gsb0 ;  /* 0x23e00000381879f0 */ /* 0x000fe20008000818 */
[----:B------:R-:W-:Y:S02]  /*2de60*/  IMAD.X R16, R16, 0x1, R2, P5 ;  /* 0x0000000110107824 */ /* 0x000fe400028e0602 */
[----:B-1----:R-:W-:-:S04]  /*2de70*/  IMAD.SHL.U32 R15, R15, 0x40, RZ ;  /* 0x000000400f0f7824 */ /* 0x002fc800078e00ff */
[----:B------:R-:W-:Y:S02]  /*2de80*/  IMAD.SHL.U32 R15, R15, 0x2, RZ ;  /* 0x000000020f0f7824 */ /* 0x000fe400078e00ff */
[----:B--2---:R-:W-:Y:S01]  /*2de90*/  IMAD.X R12, R12, 0x1, R2, P6 ;  /* 0x000000010c0c7824 */ /* 0x004fe200030e0602 */
[----:B------:R-:W-:-:S04]  /*2dea0*/  IADD3 R13, P6, R13, R158, RZ ;  /* 0x0000009e0d0d7210 */ /* 0x000fc80007fde0ff */
[----:B------:R1:W-:Y:S01]  /*2deb0*/  STL [R1+0x10cc], R12 ;  /* 0x0010cc0c01007387 */ /* 0x0003e20000100800 */
[----:B------:R-:W-:-:S03]  /*2dec0*/  IADD3 R22, P1, R22, R158, RZ ;  /* 0x0000009e16167210 */ /* 0x000fc60007f3e0ff */
[----:B-1----:R0:W5:Y:S04]  /*2ded0*/  LDL.LU R12, [R1+0x1cb4] ;  /* 0x001cb400010c7983 */ /* 0x0021680000300800 */
[----:B------:R1:W-:Y:S01]  /*2dee0*/  STL [R1+0x10a0], R13 ;  /* 0x0010a00d01007387 */ /* 0x0003e20000100800 */
[--C-:B------:R-:W-:Y:S02]  /*2def0*/  IMAD.X R17, R17, 0x1, R2.reuse, P4 ;  /* 0x0000000111117824 */ /* 0x100fe400020e0602 */
[--C-:B------:R-:W-:Y:S01]  /*2df00*/  IMAD.X R153, R153, 0x1, R2.reuse, P1 ;  /* 0x0000000199997824 */ /* 0x100fe200008e0602 */
[----:B-1----:R0:W5:Y:S04]  /*2df10*/  LDL.LU R13, [R1+0x1cb0] ;  /* 0x001cb000010d7983 */ /* 0x0021680000300800 */
[----:B------:R1:W-:Y:S01]  /*2df20*/  STL [R1+0x10c4], R14 ;  /* 0x0010c40e01007387 */ /* 0x0003e20000100800 */
[----:B------:R-:W-:-:S03]  /*2df30*/  IMAD.X R19, R19, 0x1, R2, P6 ;  /* 0x0000000113137824 */ /* 0x000fc600030e0602 */
[----:B-1----:R0:W5:Y:S04]  /*2df40*/  LDL.LU R14, [R1+0x1cac] ;  /* 0x001cac00010e7983 */ /* 0x0021680000300800 */
[----:B------:R1:W-:Y:S04]  /*2df50*/  STL [R1+0x1098], R22 ;  /* 0x0010981601007387 */ /* 0x0003e80000100800 */
        /* <DEDUP_REMOVED lines=10> */
[----:B------:R2:W-:Y:S01]  /*2e000*/  STL [R1+0x109c], R19 ;  /* 0x00109c1301007387 */ /* 0x0005e20000100800 */
[----:B-1----:R-:W-:-:S02]  /*2e010*/  IMAD.MOV.U32 R153, RZ, RZ, R152 ;  /* 0x000000ffff997224 */ /* 0x002fc400078e0098 */
[----:B--2---:R-:W-:Y:S02]  /*2e020*/  IMAD.MOV.U32 R19, RZ, RZ, R18 ;  /* 0x000000ffff137224 */ /* 0x004fe400078e0012 */
[----:B------:R-:W-:Y:S02]  /*2e030*/  IMAD.MOV.U32 R152, RZ, RZ, R160 ;  /* 0x000000ffff987224 */ /* 0x000fe400078e00a0 */
[----:B------:R-:W-:Y:S01]  /*2e040*/  IMAD.MOV.U32 R18, RZ, RZ, R161 ;  /* 0x000000ffff127224 */ /* 0x000fe200078e00a1 */
[----:B------:R-:W-:Y:S02]  /*2e050*/  WARPGROUP.DEPBAR.LE gsb0, 0x0 ;  /* 0x00008000000079c5 */ /* 0x000fe40000010000 */
[----:B0-----:R-:W-:Y:S05]  /*2e060*/  @P0 BRA `(.L_x_1) ;  /* 0xfffffe4000280947 */ /* 0x001fea000383ffff */
[----:B------:R-:W2:Y:S04]  /*2e070*/  LDL.LU R156, [R1+0x7f8] ;  /* 0x0007f800019c7983 */ /* 0x000ea80000300800 */
[----:B------:R-:W2:Y:S04]  /*2e080*/  LDL.LU R157, [R1+0xbf8] ;  /* 0x000bf800019d7983 */ /* 0x000ea80000300800 */
[----:B------:R-:W3:Y:S04]  /*2e090*/  LDL.LU R154, [R1+0x7f0] ;  /* 0x0007f000019a7983 */ /* 0x000ee80000300800 */
[----:B------:R-:W3:Y:S04]  /*2e0a0*/  LDL.LU R155, [R1+0xbf0] ;  /* 0x000bf000019b7983 */ /* 0x000ee80000300800 */
[----:B------:R-:W4:Y:S04]  /*2e0b0*/  LDL.LU R152, [R1+0x9f8] ;  /* 0x0009f80001987983 */ /* 0x000f280000300800 */
[----:B------:R-:W4:Y:S04]  /*2e0c0*/  LDL.LU R153, [R1+0xdf8] ;  /* 0x000df80001997983 */ /* 0x000f280000300800 */
[----:B------:R-:W4:Y:S04]  /*2e0d0*/  LDL.LU R18, [R1+0x9f0] ;  /* 0x0009f00001127983 */ /* 0x000f280000300800 */
[----:B------:R-:W4:Y:S04]  /*2e0e0*/  LDL.LU R19, [R1+0xdf0] ;  /* 0x000df00001137983 */ /* 0x000f280000300800 */
[----:B------:R-:W4:Y:S04]  /*2e0f0*/  LDL.LU R2, [R1+0x3ec] ;  /* 0x0003ec0001027983 */ /* 0x000f280000300800 */
[----:B------:R-:W4:Y:S04]  /*2e100*/  LDL.LU R158, [R1+0x3e4] ;  /* 0x0003e400019e7983 */ /* 0x000f280000300800 */
[----:B------:R-:W2:Y:S04]  /*2e110*/  LDL.LU R0, [R1+0x1ec] ;  /* 0x0001ec0001007983 */ /* 0x000ea80000300800 */
[----:B------:R-:W2:Y:S04]  /*2e120*/  LDL.LU R15, [R1+0x5ec] ;  /* 0x0005ec00010f7983 */ /* 0x000ea80000300800 */
[----:B-----5:R-:W3:Y:S04]  /*2e130*/  LDL.LU R14, [R1+0x1e4] ;  /* 0x0001e400010e7983 */ /* 0x020ee80000300800 */
[----:B------:R-:W3:Y:S04]  /*2e140*/  LDL.LU R6, [R1+0x5e4] ;  /* 0x0005e40001067983 */ /* 0x000ee80000300800 */
        /* <DEDUP_REMOVED lines=14> */
[----:B------:R0:W-:Y:S04]  /*2e230*/  STL [R1+0x1f08], R75 ;  /* 0x001f084b01007387 */ /* 0x0001e80000100800 */
[----:B0-----:R-:W4:Y:S04]  /*2e240*/  LDL.LU R75, [R1+0x5f0] ;  /* 0x0005f000014b7983 */ /* 0x001f280000300800 */
        /* <DEDUP_REMOVED lines=37> */
[----:B0-----:R-:W4:Y:S01]  /*2e4a0*/  LDL.LU R183, [R1+0x3fc] ;  /* 0x0003fc0001b77983 */ /* 0x001f220000300800 */
[----:B--2---:R-:W-:-:S02]  /*2e4b0*/  F2FP.F16.F32.PACK_AB R0, R0, R15 ;  /* 0x0000000f0000723e */ /* 0x004fc400000000ff */
[----:B---3--:R-:W-:Y:S01]  /*2e4c0*/  F2FP.F16.F32.PACK_AB R6, R14, R6 ;  /* 0x000000060e06723e */ /* 0x008fe200000000ff */
[----:B------:R-:W-:Y:S01]  /*2e4d0*/  STL [R1+0x1eb8], R71 ;  /* 0x001eb84701007387 */ /* 0x000fe20000100800 */
[----:B----4-:R-:W-:-:S03]  /*2e4e0*/  F2FP.F16.F32.PACK_AB R3, R144, R3 ;  /* 0x000000039003723e */ /* 0x010fc600000000ff */
        /* <DEDUP_REMOVED lines=103> */
[----:B------:R0:W-:Y:S04]  /*2eb60*/  STL [R1+0x1ca0], R20 ;  /* 0x001ca01401007387 */ /* 0x0001e80000100800 */
[----:B------:R1:W-:Y:S04]  /*2eb70*/  STL [R1+0x1c9c], R17 ;  /* 0x001c9c1101007387 */ /* 0x0003e80000100800 */
[----:B------:R2:W-:Y:S01]  /*2eb80*/  STL [R1+0x1c98], R16 ;  /* 0x001c981001007387 */ /* 0x0005e20000100800 */
[----:B0-----:R-:W-:-:S02]  /*2eb90*/  F2FP.F16.F32.PACK_AB R20, R189, R190 ;  /* 0x000000bebd14723e */ /* 0x001fc400000000ff */
[----:B-1----:R-:W-:Y:S02]  /*2eba0*/  F2FP.F16.F32.PACK_AB R17, R151, R183 ;  /* 0x000000b79711723e */ /* 0x002fe400000000ff */
[----:B--2---:R-:W-:-:S03]  /*2ebb0*/  F2FP.F16.F32.PACK_AB R16, R149, R188 ;  /* 0x000000bc9510723e */ /* 0x004fc600000000ff */
[----:B------:R0:W-:Y:S04]  /*2ebc0*/  STL [R1+0xecc], R17 ;  /* 0x000ecc1101007387 */ /* 0x0001e80000100800 */
[----:B------:R1:W-:Y:S04]  /*2ebd0*/  STL [R1+0xec8], R16 ;  /* 0x000ec81001007387 */ /* 0x0003e80000100800 */
[----:B------:R2:W-:Y:S01]  /*2ebe0*/  STL [R1+0xec4], R20 ;  /* 0x000ec41401007387 */ /* 0x0005e20000100800 */
[----:B0-----:R-:W-:Y:S02]  /*2ebf0*/  F2FP.F16.F32.PACK_AB R17, R191, R204 ;  /* 0x000000ccbf11723e */ /* 0x001fe400000000ff */
[----:B-1----:R-:W-:-:S03]  /*2ec00*/  F2FP.F16.F32.PACK_AB R16, R205, R72 ;  /* 0x00000048cd10723e */ /* 0x002fc600000000ff */
[----:B------:R0:W-:Y:S01]  /*2ec10*/  STL [R1+0xec0], R17 ;  /* 0x000ec01101007387 */ /* 0x0001e20000100800 */
[----:B--2---:R-:W-:-:S03]  /*2ec20*/  F2FP.F16.F32.PACK_AB R20, R206, R74 ;  /* 0x0000004ace14723e */ /* 0x004fc600000000ff */
        /* <DEDUP_REMOVED lines=19> */
[----:B------:R-:W-:Y:S01]  /*2ed60*/  STL [R1+0xe94], R20 ;  /* 0x000e941401007387 */ /* 0x000fe20000100800 */
[----:B0-----:R-:W-:Y:S02]  /*2ed70*/  F2FP.F16.F32.PACK_AB R17, R18, R19 ;  /* 0x000000131211723e */ /* 0x001fe400000000ff */
[----:B-1----:R-:W-:-:S03]  /*2ed80*/  F2FP.F16.F32.PACK_AB R16, R147, R2 ;  /* 0x000000029310723e */ /* 0x002fc600000000ff */
[----:B------:R-:W-:Y:S01]  /*2ed90*/  STL [R1+0xe90], R17 ;  /* 0x000e901101007387 */ /* 0x000fe20000100800 */
[----:B------:R-:W-:-:S03]  /*2eda0*/  F2FP.F16.F32.PACK_AB R2, R145, R158 ;  /* 0x0000009e9102723e */ /* 0x000fc600000000ff */
[----:B------:R-:W-:Y:S04]  /*2edb0*/  STL [R1+0xe8c], R16 ;  /* 0x000e8c1001007387 */ /* 0x000fe80000100800 */
[----:B------:R0:W-:Y:S04]  /*2edc0*/  STL [R1+0xe88], R2 ;  /* 0x000e880201007387 */ /* 0x0001e80000100800 */
[----:B------:R1:W-:Y:S04]  /*2edd0*/  STL [R1+0xe84], R0 ;  /* 0x000e840001007387 */ /* 0x0003e80000100800 */
[----:B------:R2:W-:Y:S01]  /*2ede0*/  STL [R1+0xe80], R6 ;  /* 0x000e800601007387 */ /* 0x0005e20000100800 */
[----:B0-----:R-:W-:-:S02]  /*2edf0*/  F2FP.F16.F32.PACK_AB R2, R13, R12 ;  /* 0x0000000c0d02723e */ /* 0x001fc400000000ff */
[----:B-1----:R-:W-:-:S03]  /*2ee00*/  F2FP.F16.F32.PACK_AB R0, R11, R10 ;  /* 0x0000000a0b00723e */ /* 0x002fc600000000ff */
[----:B------:R0:W-:Y:S01]  /*2ee10*/  STL [R1+0xe7c], R2 ;  /* 0x000e7c0201007387 */ /* 0x0001e20000100800 */
[----:B--2---:R-:W-:-:S03]  /*2ee20*/  F2FP.F16.F32.PACK_AB R6, R9, R8 ;  /* 0x000000080906723e */ /* 0x004fc600000000ff */
[----:B------:R1:W-:Y:S04]  /*2ee30*/  STL [R1+0xe78], R0 ;  /* 0x000e780001007387 */ /* 0x0003e80000100800 */
[----:B------:R-:W-:Y:S01]  /*2ee40*/  STL [R1+0xe74], R6 ;  /* 0x000e740601007387 */ /* 0x000fe20000100800 */
[----:B0-----:R-:W-:Y:S02]  /*2ee50*/  F2FP.F16.F32.PACK_AB R2, R7, R5 ;  /* 0x000000050702723e */ /* 0x001fe400000000ff */
[----:B-1----:R-:W-:-:S03]  /*2ee60*/  F2FP.F16.F32.PACK_AB R0, R146, R4 ;  /* 0x000000049200723e */ /* 0x002fc600000000ff */
[----:B------:R0:W-:Y:S04]  /*2ee70*/  STL [R1+0xe70], R2 ;  /* 0x000e700201007387 */ /* 0x0001e80000100800 */
[----:B------:R1:W-:Y:S04]  /*2ee80*/  STL [R1+0xe6c], R0 ;  /* 0x000e6c0001007387 */ /* 0x0003e80000100800 */
[----:B------:R-:W-:Y:S01]  /*2ee90*/  STL [R1+0xe68], R3 ;  /* 0x000e680301007387 */ /* 0x000fe20000100800 */
[----:B0-----:R-:W-:-:S03]  /*2eea0*/  F2FP.F16.F32.PACK_AB R2, R161, R160 ;  /* 0x000000a0a102723e */ /* 0x001fc600000000ff */
[----:B------:R-:W2:Y:S01]  /*2eeb0*/  LDL.LU R185, [R1+0x7e8] ;  /* 0x0007e80001b97983 */ /* 0x000ea20000300800 */
[----:B-1----:R-:W-:-:S03]  /*2eec0*/  F2FP.F16.F32.PACK_AB R0, R159, R23 ;  /* 0x000000179f00723e */ /* 0x002fc600000000ff */
[----:B------:R0:W-:Y:S04]  /*2eed0*/  STL [R1+0xe64], R2 ;  /* 0x000e640201007387 */ /* 0x0001e80000100800 */
[----:B------:R-:W2:Y:S04]  /*2eee0*/  LDL.LU R186, [R1+0xbe8] ;  /* 0x000be80001ba7983 */ /* 0x000ea80000300800 */
[----:B------:R1:W-:Y:S04]  /*2eef0*/  STL [R1+0xe60], R0 ;  /* 0x000e600001007387 */ /* 0x0003e80000100800 */
        /* <DEDUP_REMOVED lines=34> */
[----:B0-----:R-:W4:Y:S04]  /*2f120*/  LDL.LU R2, [R1+0x3cc] ;  /* 0x0003cc0001027983 */ /* 0x001f280000300800 */
[----:B------:R-:W4:Y:S04]  /*2f130*/  LDL.LU R158, [R1+0x3c4] ;  /* 0x0003c400019e7983 */ /* 0x000f280000300800 */
[----:B-1----:R-:W4:Y:S04]  /*2f140*/  LDL.LU R0, [R1+0x1cc] ;  /* 0x0001cc0001007983 */ /* 0x002f280000300800 */
        /* <DEDUP_REMOVED lines=17> */
[----:B--2---:R-:W-:-:S05]  /*2f260*/  F2FP.F16.F32.PACK_AB R20, R185, R186 ;  /* 0x000000bab914723e */ /* 0x004fca00000000ff */
[----:B------:R0:W-:Y:S01]  /*2f270*/  STL [R1+0xe5c], R20 ;  /* 0x000e5c1401007387 */ /* 0x0001e20000100800 */
[----:B---3--:R-:W-:Y:S02]  /*2f280*/  F2FP.F16.F32.PACK_AB R17, R187, R180 ;  /* 0x000000b4bb11723e */ /* 0x008fe400000000ff */
[----:B----4-:R-:W-:-:S03]  /*2f290*/  F2FP.F16.F32.PACK_AB R16, R181, R69 ;  /* 0x00000045b510723e */ /* 0x010fc600000000ff */
        /* <DEDUP_REMOVED lines=18> */
[----:B------:R1:W-:Y:S01]  /*2f3c0*/  STL [R1+0xe34], R17 ;  /* 0x000e341101007387 */ /* 0x0003e20000100800 */
[----:B0-----:R-:W-:-:S03]  /*2f3d0*/  F2FP.F16.F32.PACK_AB R20, R142, R215 ;  /* 0x000000d78e14723e */ /* 0x001fc600000000ff */
[----:B------:R0:W-:Y:S01]  /*2f3e0*/  STL [R1+0xe30], R16 ;  /* 0x000e301001007387 */ /* 0x0001e20000100800 */
[----:B-1----:R-:W-:-:S03]  /*2f3f0*/  F2FP.F16.F32.PACK_AB R17, R140, R208 ;  /* 0x000000d08c11723e */ /* 0x002fc600000000ff */
[----:B------:R1:W-:Y:S01]  /*2f400*/  STL [R1+0xe2c], R20 ;  /* 0x000e2c1401007387 */ /* 0x0003e20000100800 */
[----:B0-----:R-:W-:-:S03]  /*2f410*/  F2FP.F16.F32.PACK_AB R16, R209, R73 ;  /* 0x00000049d110723e */ /* 0x001fc600000000ff */
[----:B------:R0:W-:Y:S04]  /*2f420*/  STL [R1+0xe28], R17 ;  /* 0x000e281101007387 */ /* 0x0001e80000100800 */
[----:B------:R2:W-:Y:S01]  /*2f430*/  STL [R1+0xe24], R16 ;  /* 0x000e241001007387 */ /* 0x0005e20000100800 */
[----:B-1----:R-:W-:Y:S02]  /*2f440*/  F2FP.F16.F32.PACK_AB R20, R210, R75 ;  /* 0x0000004bd214723e */ /* 0x002fe400000000ff */
[----:B0-----:R-:W-:-:S03]  /*2f450*/  F2FP.F16.F32.PACK_AB R17, R156, R157 ;  /* 0x0000009d9c11723e */ /* 0x001fc600000000ff */
[----:B------:R0:W-:Y:S01]  /*2f460*/  STL [R1+0xe20], R20 ;  /* 0x000e201401007387 */ /* 0x0001e20000100800 */
[----:B--2---:R-:W-:-:S03]  /*2f470*/  F2FP.F16.F32.PACK_AB R16, R154, R155 ;  /* 0x0000009b9a10723e */ /* 0x004fc600000000ff */
[----:B------:R1:W-:Y:S04]  /*2f480*/  STL [R1+0xe1c], R17 ;  /* 0x000e1c1101007387 */ /* 0x0003e80000100800 */
[----:B------:R2:W-:Y:S01]  /*2f490*/  STL [R1+0xe18], R16 ;  /* 0x000e181001007387 */ /* 0x0005e20000100800 */
[----:B0-----:R-:W-:Y:S02]  /*2f4a0*/  F2FP.F16.F32.PACK_AB R20, R152, R153 ;  /* 0x000000999814723e */ /* 0x001fe400000000ff */
[----:B-1----:R-:W-:-:S03]  /*2f4b0*/  F2FP.F16.F32.PACK_AB R17, R18, R19 ;  /* 0x000000131211723e */ /* 0x002fc600000000ff */
[----:B------:R-:W-:Y:S01]  /*2f4c0*/  STL [R1+0xe14], R20 ;  /* 0x000e141401007387 */ /* 0x000fe20000100800 */
[----:B--2---:R-:W-:-:S03]  /*2f4d0*/  F2FP.F16.F32.PACK_AB R16, R139, R2 ;  /* 0x000000028b10723e */ /* 0x004fc600000000ff */
[----:B------:R-:W-:Y:S01]  /*2f4e0*/  STL [R1+0xe10], R17 ;  /* 0x000e101101007387 */ /* 0x000fe20000100800 */
[----:B------:R-:W-:-:S03]  /*2f4f0*/  F2FP.F16.F32.PACK_AB R2, R137, R158 ;  /* 0x0000009e8902723e */ /* 0x000fc600000000ff */
[----:B------:R-:W-:Y:S04]  /*2f500*/  STL [R1+0xe0c], R16 ;  /* 0x000e0c1001007387 */ /* 0x000fe80000100800 */
[----:B------:R0:W-:Y:S01]  /*2f510*/  STL [R1+0xe08], R2 ;  /* 0x000e080201007387 */ /* 0x0001e20000100800 */
[----:B------:R-:W-:-:S05]  /*2f520*/  F2FP.F16.F32.PACK_AB R0, R0, R15 ;  /* 0x0000000f0000723e */ /* 0x000fca00000000ff */
[----:B------:R1:W-:Y:S01]  /*2f530*/  STL [R1+0xe04], R0 ;  /* 0x000e040001007387 */ /* 0x0003e20000100800 */
[----:B------:R-:W-:Y:S02]  /*2f540*/  F2FP.F16.F32.PACK_AB R6, R14, R6 ;  /* 0x000000060e06723e */ /* 0x000fe400000000ff */
[----:B0-----:R-:W-:-:S03]  /*2f550*/  F2FP.F16.F32.PACK_AB R2, R13, R12 ;  /* 0x0000000c0d02723e */ /* 0x001fc600000000ff */
[----:B------:R0:W-:Y:S04]  /*2f560*/  STL [R1+0xe00], R6 ;  /* 0x000e000601007387 */ /* 0x0001e80000100800 */
[----:B------:R2:W-:Y:S01]  /*2f570*/  STL [R1+0xdfc], R2 ;  /* 0x000dfc0201007387 */ /* 0x0005e20000100800 */
[----:B-1----:R-:W-:-:S05]  /*2f580*/  F2FP.F16.F32.PACK_AB R0, R11, R10 ;  /* 0x0000000a0b00723e */ /* 0x002fca00000000ff */
[----:B------:R1:W-:Y:S01]  /*2f590*/  STL [R1+0xdf8], R0 ;  /* 0x000df80001007387 */ /* 0x0003e20000100800 */
[----:B0-----:R-:W-:Y:S02]  /*2f5a0*/  F2FP.F16.F32.PACK_AB R6, R9, R8 ;  /* 0x000000080906723e */ /* 0x001fe400000000ff */
[----:B--2---:R-:W-:-:S03]  /*2f5b0*/  F2FP.F16.F32.PACK_AB R2, R7, R5 ;  /* 0x000000050702723e */ /* 0x004fc600000000ff */
[----:B------:R-:W-:Y:S01]  /*2f5c0*/  STL [R1+0xdf4], R6 ;  /* 0x000df40601007387 */ /* 0x000fe20000100800 */
[----:B-1----:R-:W-:-:S03]  /*2f5d0*/  F2FP.F16.F32.PACK_AB R0, R138, R4 ;  /* 0x000000048a00723e */ /* 0x002fc600000000ff */
[----:B------:R0:W-:Y:S01]  /*2f5e0*/  STL [R1+0xdf0], R2 ;  /* 0x000df00201007387 */ /* 0x0001e20000100800 */
[----:B------:R-:W-:-:S03]  /*2f5f0*/  F2FP.F16.F32.PACK_AB R3, R136, R3 ;  /* 0x000000038803723e */ /* 0x000fc600000000ff */
[----:B------:R1:W-:Y:S04]  /*2f600*/  STL [R1+0xdec], R0 ;  /* 0x000dec0001007387 */ /* 0x0003e80000100800 */
[----:B------:R-:W-:Y:S01]  /*2f610*/  STL [R1+0xde8], R3 ;  /* 0x000de80301007387 */ /* 0x000fe20000100800 */
[----:B0-----:R-:W-:-:S03]  /*2f620*/  F2FP.F16.F32.PACK_AB R2, R161, R160 ;  /* 0x000000a0a102723e */ /* 0x001fc600000000ff */
[----:B------:R-:W2:Y:S04]  /*2f630*/  LDL.LU R185, [R1+0x7c8] ;  /* 0x0007c80001b97983 */ /* 0x000ea80000300800 */
[----:B------:R0:W-:Y:S01]  /*2f640*/  STL [R1+0xde4], R2 ;  /* 0x000de40201007387 */ /* 0x0001e20000100800 */
[----:B-1----:R-:W-:-:S03]  /*2f650*/  F2FP.F16.F32.PACK_AB R0, R159, R23 ;  /* 0x000000179f00723e */ /* 0x002fc600000000ff */
        /* <DEDUP_REMOVED lines=838> */
[----:B------:R-:W-:Y:S01]  /*32ac0*/  STL [R1+0x164], R2 ;  /* 0x0001640201007387 */ /* 0x000fe20000100800 */
[----:B-1----:R-:W-:-:S03]  /*32ad0*/  F2FP.F16.F32.PACK_AB R0, R159, R23 ;  /* 0x000000179f00723e */ /* 0x002fc600000000ff */
[----:B------:R-:W3:Y:S04]  /*32ae0*/  LDL.LU R210, [R1+0x6e0] ;  /* 0x0006e00001d27983 */ /* 0x000ee80000300800 */
[----:B------:R-:W-:Y:S04]  /*32af0*/  STL [R1+0x160], R0 ;  /* 0x0001600001007387 */ /* 0x000fe80000100800 */
        /* <DEDUP_REMOVED lines=35> */
[----:B------:R-:W2:Y:S04]  /*32d30*/  LDL.LU R67, [R1+0x8b8] ;  /* 0x0008b80001437983 */ /* 0x000ea80000300800 */
[----:B--2---:R0:W-:Y:S04]  /*32d40*/  STL [R1+0x1e74], R67 ;  /* 0x001e744301007387 */ /* 0x0041e80000100800 */
[----:B0-----:R-:W2:Y:S04]  /*32d50*/  LDL.LU R67, [R1+0x6b0] ;  /* 0x0006b00001437983 */ /* 0x001ea80000300800 */
[----:B------:R-:W2:Y:S04]  /*32d60*/  LDL.LU R161, [R1+0xcb8] ;  /* 0x000cb80001a17983 */ /* 0x000ea80000300800 */
[----:B------:R-:W2:Y:S04]  /*32d70*/  LDL.LU R65, [R1+0x8b0] ;  /* 0x0008b00001417983 */ /* 0x000ea80000300800 */
[----:B------:R-:W2:Y:S04]  /*32d80*/  LDL.LU R160, [R1+0xcb0] ;  /* 0x000cb00001a07983 */ /* 0x000ea80000300800 */
[----:B------:R-:W2:Y:S04]  /*32d90*/  LDL.LU R155, [R1+0x2ac] ;  /* 0x0002ac00019b7983 */ /* 0x000ea80000300800 */
[----:B------:R-:W2:Y:S04]  /*32da0*/  LDL.LU R154, [R1+0x2a4] ;  /* 0x0002a400019a7983 */ /* 0x000ea80000300800 */
[----:B------:R-:W2:Y:S04]  /*32db0*/  LDL.LU R153, [R1+0x4ac] ;  /* 0x0004ac0001997983 */ /* 0x000ea80000300800 */
[----:B------:R-:W3:Y:S04]  /*32dc0*/  LDL.LU R152, [R1+0x4a4] ;  /* 0x0004a40001987983 */ /* 0x000ee80000300800 */
[----:B---3--:R0:W-:Y:S04]  /*32dd0*/  STL [R1+0x1e68], R152 ;  /* 0x001e689801007387 */ /* 0x0081e80000100800 */
[----:B0-----:R-:W3:Y:S04]  /*32de0*/  LDL.LU R152, [R1+0xac] ;  /* 0x0000ac0001987983 */ /* 0x001ee80000300800 */
[----:B------:R-:W4:Y:S04]  /*32df0*/  LDL.LU R159, [R1+0xaac] ;  /* 0x000aac00019f7983 */ /* 0x000f280000300800 */
[----:B----4-:R0:W-:Y:S04]  /*32e00*/  STL [R1+0x1e64], R159 ;  /* 0x001e649f01007387 */ /* 0x0101e80000100800 */
[----:B0-----:R-:W4:Y:S04]  /*32e10*/  LDL.LU R159, [R1+0xa4] ;  /* 0x0000a400019f7983 */ /* 0x001f280000300800 */
[----:B------:R-:W2:Y:S04]  /*32e20*/  LDL.LU R158, [R1+0xaa4] ;  /* 0x000aa400019e7983 */ /* 0x000ea80000300800 */
[----:B--2---:R0:W-:Y:S04]  /*32e30*/  STL [R1+0x1e60], R158 ;  /* 0x001e609e01007387 */ /* 0x0041e80000100800 */
[----:B0-----:R-:W2:Y:S04]  /*32e40*/  LDL.LU R158, [R1+0x6ac] ;  /* 0x0006ac00019e7983 */ /* 0x001ea80000300800 */
[----:B------:R-:W3:Y:S04]  /*32e50*/  LDL.LU R66, [R1+0x8ac] ;  /* 0x0008ac0001427983 */ /* 0x000ee80000300800 */
[----:B---3--:R0:W-:Y:S04]  /*32e60*/  STL [R1+0x1e5c], R66 ;  /* 0x001e5c4201007387 */ /* 0x0081e80000100800 */
[----:B0-----:R-:W3:Y:S04]  /*32e70*/  LDL.LU R66, [R1+0x6a4] ;  /* 0x0006a40001427983 */ /* 0x001ee80000300800 */
[----:B------:R-:W3:Y:S04]  /*32e80*/  LDL.LU R157, [R1+0xcac] ;  /* 0x000cac00019d7983 */ /* 0x000ee80000300800 */
[----:B------:R-:W3:Y:S04]  /*32e90*/  LDL.LU R64, [R1+0x8a4] ;  /* 0x0008a40001407983 */ /* 0x000ee80000300800 */
[----:B------:R-:W3:Y:S04]  /*32ea0*/  LDL.LU R156, [R1+0xca4] ;  /* 0x000ca400019c7983 */ /* 0x000ee80000300800 */
[----:B------:R-:W3:Y:S04]  /*32eb0*/  LDL.LU R139, [R1+0x2a8] ;  /* 0x0002a800018b7983 */ /* 0x000ee80000300800 */
[----:B------:R-:W3:Y:S04]  /*32ec0*/  LDL.LU R138, [R1+0x2a0] ;  /* 0x0002a000018a7983 */ /* 0x000ee80000300800 */
[----:B------:R-:W3:Y:S04]  /*32ed0*/  LDL.LU R137, [R1+0x4a8] ;  /* 0x0004a80001897983 */ /* 0x000ee80000300800 */
        /* <DEDUP_REMOVED lines=9> */
[----:B------:R-:W4:Y:S04]  /*32f70*/  LDL.LU R63, [R1+0x8a8] ;  /* 0x0008a800013f7983 */ /* 0x000f280000300800 */
[----:B----4-:R0:W-:Y:S04]  /*32f80*/  STL [R1+0x1e44], R63 ;  /* 0x001e443f01007387 */ /* 0x0101e80000100800 */
[----:B0-----:R-:W4:Y:S04]  /*32f90*/  LDL.LU R63, [R1+0x6a0] ;  /* 0x0006a000013f7983 */ /* 0x001f280000300800 */
        /* <DEDUP_REMOVED lines=66> */
[----:B---3--:R0:W-:Y:S04]  /*333c0*/  STL [R1+0x1de8], R55 ;  /* 0x001de83701007387 */ /* 0x0081e80000100800 */
[----:B0-----:R-:W3:Y:S04]  /*333d0*/  LDL.LU R55, [R1+0x688] ;  /* 0x0006880001377983 */ /* 0x001ee80000300800 */
[----:B---3--:R0:W-:Y:S04]  /*333e0*/  STL [R1+0x1dec], R55 ;  /* 0x001dec3701007387 */ /* 0x0081e80000100800 */
[----:B0-----:R-:W3:Y:S04]  /*333f0*/  LDL.LU R55, [R1+0x80] ;  /* 0x0000800001377983 */ /* 0x001ee80000300800 */
[----:B------:R-:W3:Y:S04]  /*33400*/  LDL.LU R53, [R1+0x880] ;  /* 0x0008800001357983 */ /* 0x000ee80000300800 */
[----:B------:R-:W4:Y:S04]  /*33410*/  LDL.LU R54, [R1+0x87c] ;  /* 0x00087c0001367983 */ /* 0x000f280000300800 */
[----:B----4-:R0:W-:Y:S04]  /*33420*/  STL [R1+0x1dcc], R54 ;  /* 0x001dcc3601007387 */ /* 0x0101e80000100800 */
[----:B0-----:R-:W4:Y:S04]  /*33430*/  LDL.LU R54, [R1+0x674] ;  /* 0x0006740001367983 */ /* 0x001f280000300800 */
[----:B----4-:R0:W-:Y:S04]  /*33440*/  STL [R1+0x1dd0], R54 ;  /* 0x001dd03601007387 */ /* 0x0101e80000100800 */
[----:B0-----:R-:W4:Y:S04]  /*33450*/  LDL.LU R54, [R1+0x67c] ;  /* 0x00067c0001367983 */ /* 0x001f280000300800 */
[----:B----4-:R0:W-:Y:S04]  /*33460*/  STL [R1+0x1dd4], R54 ;  /* 0x001dd43601007387 */ /* 0x0101e80000100800 */
[----:B0-----:R-:W4:Y:S04]  /*33470*/  LDL.LU R54, [R1+0x74] ;  /* 0x0000740001367983 */ /* 0x001f280000300800 */
[----:B----4-:R0:W-:Y:S04]  /*33480*/  STL [R1+0x1dd8], R54 ;  /* 0x001dd83601007387 */ /* 0x0101e80000100800 */
[----:B0-----:R-:W4:Y:S04]  /*33490*/  LDL.LU R54, [R1+0x7c] ;  /* 0x00007c0001367983 */ /* 0x001f280000300800 */
[----:B------:R-:W4:Y:S04]  /*334a0*/  LDL.LU R52, [R1+0x874] ;  /* 0x0008740001347983 */ /* 0x000f280000300800 */
[----:B------:R-:W2:Y:S01]  /*334b0*/  LDL.LU R51, [R1+0x70] ;  /* 0x0000700001337983 */ /* 0x000ea20000300800 */
[----:B------:R-:W-:-:S02]  /*334c0*/  F2FP.F16.F32.PACK_AB R247, R75, R247 ;  /* 0x000000f74bf7723e */ /* 0x000fc400000000ff */
[----:B------:R-:W-:Y:S02]  /*334d0*/  F2FP.F16.F32.PACK_AB R246, R210, R246 ;  /* 0x000000f6d2f6723e */ /* 0x000fe400000000ff */
[----:B------:R-:W-:Y:S02]  /*334e0*/  F2FP.F16.F32.PACK_AB R245, R73, R245 ;  /* 0x000000f549f5723e */ /* 0x000fe400000000ff */
[----:B------:R-:W-:Y:S02]  /*334f0*/  F2FP.F16.F32.PACK_AB R244, R209, R244 ;  /* 0x000000f4d1f4723e */ /* 0x000fe400000000ff */
[----:B------:R-:W-:Y:S02]  /*33500*/  F2FP.F16.F32.PACK_AB R231, R79, R231 ;  /* 0x000000e74fe7723e */ /* 0x000fe400000000ff */
[----:B------:R-:W-:Y:S02]  /*33510*/  F2FP.F16.F32.PACK_AB R230, R77, R230 ;  /* 0x000000e64de6723e */ /* 0x000fe400000000ff */
        /* <DEDUP_REMOVED lines=12> */
[----:B------:R-:W-:Y:S01]  /*335e0*/  F2FP.F16.F32.PACK_AB R217, R204, R217 ;  /* 0x000000d9ccd9723e */ /* 0x000fe200000000ff */
        /* <DEDUP_REMOVED lines=129> */
[----:B------:R-:W3:Y:S04]  /*33e00*/  LDL.LU R75, [R1+0x1f08] ;  /* 0x001f0800014b7983 */ /* 0x000ee80000300800 */
[----:B------:R-:W4:Y:S04]  /*33e10*/  LDL.LU R210, [R1+0x1f04] ;  /* 0x001f040001d27983 */ /* 0x000f280000300800 */
[----:B------:R-:W4:Y:S04]  /*33e20*/  LDL.LU R73, [R1+0x1f00] ;  /* 0x001f000001497983 */ /* 0x000f280000300800 */
        /* <DEDUP_REMOVED lines=15> */
[----:B------:R-:W2:Y:S01]  /*33f20*/  LDL.LU R204, [R1+0x1ed0] ;  /* 0x001ed00001cc7983 */ /* 0x000ea20000300800 */
[----:B------:R-:W-:-:S03]  /*33f30*/  F2FP.F16.F32.PACK_AB R216, R191, R216 ;  /* 0x000000d8bfd8723e */ /* 0x000fc600000000ff */
[----:B------:R-:W2:Y:S01]  /*33f40*/  LDL.LU R191, [R1+0x1ecc] ;  /* 0x001ecc0001bf7983 */ /* 0x000ea20000300800 */
[----:B---3--:R-:W-:-:S03]  /*33f50*/  F2FP.F16.F32.PACK_AB R211, R75, R211 ;  /* 0x000000d34bd3723e */ /* 0x008fc600000000ff */
[----:B------:R-:W3:Y:S01]  /*33f60*/  LDL.LU R75, [R1+0xa7c] ;  /* 0x000a7c00014b7983 */ /* 0x000ee20000300800 */
[----:B----4-:R-:W-:-:S03]  /*33f70*/  F2FP.F16.F32.PACK_AB R210, R73, R210 ;  /* 0x000000d249d2723e */ /* 0x010fc600000000ff */
[----:B------:R-:W4:Y:S01]  /*33f80*/  LDL.LU R73, [R1+0xc7c] ;  /* 0x000c7c0001497983 */ /* 0x000f220000300800 */
[----:B--2---:R-:W-:-:S03]  /*33f90*/  F2FP.F16.F32.PACK_AB R209, R190, R209 ;  /* 0x000000d1bed1723e */ /* 0x004fc600000000ff */
[----:B------:R-:W2:Y:S01]  /*33fa0*/  LDL.LU R190, [R1+0x1ec8] ;  /* 0x001ec80001be7983 */ /* 0x000ea20000300800 */
[----:B------:R-:W-:-:S03]  /*33fb0*/  F2FP.F16.F32.PACK_AB R208, R189, R208 ;  /* 0x000000d0bdd0723e */ /* 0x000fc600000000ff */
[----:B------:R-:W3:Y:S01]  /*33fc0*/  LDL.LU R189, [R1+0x1ec4] ;  /* 0x001ec40001bd7983 */ /* 0x000ee20000300800 */
[----:B------:R-:W-:-:S03]  /*33fd0*/  F2FP.F16.F32.PACK_AB R215, R188, R215 ;  /* 0x000000d7bcd7723e */ /* 0x000fc600000000ff */
[----:B------:R-:W4:Y:S01]  /*33fe0*/  LDL.LU R188, [R1+0x1ec0] ;  /* 0x001ec00001bc7983 */ /* 0x000f220000300800 */
        /* <DEDUP_REMOVED lines=16> */
[----:B--2---:R-:W-:-:S03]  /*340f0*/  F2FP.F16.F32.PACK_AB R190, R187, R190 ;  /* 0x000000bebbbe723e */ /* 0x004fc600000000ff */
[----:B------:R-:W2:Y:S01]  /*34100*/  LDL.LU R187, [R1+0x1ea4] ;  /* 0x001ea40001bb7983 */ /* 0x000ea20000300800 */
[----:B---3--:R-:W-:-:S03]  /*34110*/  F2FP.F16.F32.PACK_AB R189, R186, R189 ;  /* 0x000000bdbabd723e */ /* 0x008fc600000000ff */
[----:B------:R-:W3:Y:S01]  /*34120*/  LDL.LU R186, [R1+0x1ea0] ;  /* 0x001ea00001ba7983 */ /* 0x000ee20000300800 */
[----:B----4-:R-:W-:-:S03]  /*34130*/  F2FP.F16.F32.PACK_AB R188, R185, R188 ;  /* 0x000000bcb9bc723e */ /* 0x010fc600000000ff */
        /* <DEDUP_REMOVED lines=14> */
[----:B------:R-:W3:Y:S01]  /*34220*/  LDL.LU R68, [R1+0x1e88] ;  /* 0x001e880001447983 */ /* 0x000ee20000300800 */
[----:B------:R-:W-:-:S03]  /*34230*/  F2FP.F16.F32.PACK_AB R184, R165, R184 ;  /* 0x000000b8a5b8723e */ /* 0x000fc600000000ff */
[----:B------:R-:W4:Y:S01]  /*34240*/  LDL.LU R165, [R1+0x1e84] ;  /* 0x001e840001a57983 */ /* 0x000f220000300800 */
[----:B--2---:R-:W-:-:S03]  /*34250*/  F2FP.F16.F32.PACK_AB R167, R70, R167 ;  /* 0x000000a746a7723e */ /* 0x004fc600000000ff */
[----:B------:R-:W2:Y:S01]  /*34260*/  LDL.LU R70, [R1+0xa54] ;  /* 0x000a540001467983 */ /* 0x000ea20000300800 */
[----:B---3--:R-:W-:-:S03]  /*34270*/  F2FP.F16.F32.PACK_AB R166, R68, R166 ;  /* 0x000000a644a6723e */ /* 0x008fc600000000ff */
[----:B------:R-:W3:Y:S01]  /*34280*/  LDL.LU R68, [R1+0xc54] ;  /* 0x000c540001447983 */ /* 0x000ee20000300800 */
[----:B----4-:R-:W-:-:S03]  /*34290*/  F2FP.F16.F32.PACK_AB R165, R164, R165 ;  /* 0x000000a5a4a5723e */ /* 0x010fc600000000ff */
[----:B------:R-:W4:Y:S02]  /*342a0*/  LDL.LU R164, [R1+0x1e80] ;  /* 0x001e800001a47983 */ /* 0x000f240000300800 */
[----:B----4-:R-:W-:Y:S02]  /*342b0*/  F2FP.F16.F32.PACK_AB R164, R163, R164 ;  /* 0x000000a4a3a4723e */ /* 0x010fe400000000ff */
[----:B------:R-:W4:Y:S02]  /*342c0*/  LDL.LU R163, [R1+0x1e7c] ;  /* 0x001e7c0001a37983 */ /* 0x000f240000300800 */
[----:B----4-:R-:W-:Y:S02]  /*342d0*/  F2FP.F16.F32.PACK_AB R163, R162, R163 ;  /* 0x000000a3a2a3723e */ /* 0x010fe400000000ff */
[----:B------:R-:W4:Y:S02]  /*342e0*/  LDL.LU R162, [R1+0x1e78] ;  /* 0x001e780001a27983 */ /* 0x000f240000300800 */
[----:B----4-:R-:W-:-:S02]  /*342f0*/  F2FP.F16.F32.PACK_AB R162, R67, R162 ;  /* 0x000000a243a2723e */ /* 0x010fc400000000ff */
[----:B------:R-:W4:Y:S01]  /*34300*/  LDL.LU R67, [R1+0x1e74] ;  /* 0x001e740001437983 */ /* 0x000f220000300800 */
[----:B------:R-:W-:Y:S02]  /*34310*/  F2FP.F16.F32.PACK_AB R160, R65, R160 ;  /* 0x000000a041a0723e */ /* 0x000fe400000000ff */
[----:B----4-:R-:W-:Y:S02]  /*34320*/  F2FP.F16.F32.PACK_AB R161, R67, R161 ;  /* 0x000000a143a1723e */ /* 0x010fe400000000ff */
[----:B------:R-:W4:Y:S04]  /*34330*/  LDL.LU R67, [R1+0x1e70] ;  /* 0x001e700001437983 */ /* 0x000f280000300800 */
[----:B------:R-:W2:Y:S01]  /*34340*/  LDL.LU R65, [R1+0x1e6c] ;  /* 0x001e6c0001417983 */ /* 0x000ea20000300800 */
[----:B------:R-:W-:-:S02]  /*34350*/  F2FP.F16.F32.PACK_AB R153, R152, R153 ;  /* 0x000000999899723e */ /* 0x000fc400000000ff */
[----:B----4-:R-:W-:Y:S02]  /*34360*/  F2FP.F16.F32.PACK_AB R155, R67, R155 ;  /* 0x0000009b439b723e */ /* 0x010fe400000000ff */
[----:B------:R-:W4:Y:S01]  /*34370*/  LDL.LU R67, [R1+0x25c] ;  /* 0x00025c0001437983 */ /* 0x000f220000300800 */
[----:B--2---:R-:W-:-:S03]  /*34380*/  F2FP.F16.F32.PACK_AB R154, R65, R154 ;  /* 0x0000009a419a723e */ /* 0x004fc600000000ff */
[----:B------:R-:W2:Y:S04]  /*34390*/  LDL.LU R65, [R1+0x45c] ;  /* 0x00045c0001417983 */ /* 0x000ea80000300800 */
[----:B------:R-:W3:Y:S02]  /*343a0*/  LDL.LU R152, [R1+0x1e68] ;  /* 0x001e680001987983 */ /* 0x000ee40000300800 */
[----:B---3--:R-:W-:Y:S02]  /*343b0*/  F2FP.F16.F32.PACK_AB R152, R159, R152 ;  /* 0x000000989f98723e */ /* 0x008fe400000000ff */
[----:B------:R-:W3:Y:S02]  /*343c0*/  LDL.LU R159, [R1+0x1e64] ;  /* 0x001e6400019f7983 */ /* 0x000ee40000300800 */
[----:B---3--:R-:W-:-:S02]  /*343d0*/  F2FP.F16.F32.PACK_AB R159, R158, R159 ;  /* 0x0000009f9e9f723e */ /* 0x008fc400000000ff */
[----:B------:R-:W3:Y:S02]  /*343e0*/  LDL.LU R158, [R1+0x1e60] ;  /* 0x001e6000019e7983 */ /* 0x000ee40000300800 */
[----:B---3--:R-:W-:Y:S02]  /*343f0*/  F2FP.F16.F32.PACK_AB R158, R66, R158 ;  /* 0x0000009e429e723e */ /* 0x008fe400000000ff */
[----:B------:R-:W3:Y:S01]  /*34400*/  LDL.LU R66, [R1+0x1e5c] ;  /* 0x001e5c0001427983 */ /* 0x000ee20000300800 */
[----:B------:R-:W-:Y:S02]  /*34410*/  F2FP.F16.F32.PACK_AB R156, R64, R156 ;  /* 0x0000009c409c723e */ /* 0x000fe400000000ff */
[----:B---3--:R-:W-:Y:S02]  /*34420*/  F2FP.F16.F32.PACK_AB R157, R66, R157 ;  /* 0x0000009d429d723e */ /* 0x008fe400000000ff */
[----:B------:R-:W3:Y:S04]  /*34430*/  LDL.LU R66, [R1+0x1e58] ;  /* 0x001e580001427983 */ /* 0x000ee80000300800 */
[----:B------:R-:W4:Y:S01]  /*34440*/  LDL.LU R64, [R1+0x1e54] ;  /* 0x001e540001407983 */ /* 0x000f220000300800 */
[----:B------:R-:W-:-:S02]  /*34450*/  F2FP.F16.F32.PACK_AB R137, R136, R137 ;  /* 0x000000898889723e */ /* 0x000fc400000000ff */
[----:B---3--:R-:W-:Y:S02]  /*34460*/  F2FP.F16.F32.PACK_AB R139, R66, R139 ;  /* 0x0000008b428b723e */ /* 0x008fe400000000ff */
[----:B------:R-:W3:Y:S01]  /*34470*/  LDL.LU R66, [R1+0x254] ;  /* 0x0002540001427983 */ /* 0x000ee20000300800 */
[----:B----4-:R-:W-:-:S03]  /*34480*/  F2FP.F16.F32.PACK_AB R138, R64, R138 ;  /* 0x0000008a408a723e */ /* 0x010fc600000000ff */
[----:B------:R-:W4:Y:S04]  /*34490*/  LDL.LU R64, [R1+0x454] ;  /* 0x0004540001407983 */ /* 0x000f280000300800 */
[----:B------:R-:W2:Y:S02]  /*344a0*/  LDL.LU R136, [R1+0x1e50] ;  /* 0x001e500001887983 */ /* 0x000ea40000300800 */
[----:B--2---:R-:W-:Y:S02]  /*344b0*/  F2FP.F16.F32.PACK_AB R136, R135, R136 ;  /* 0x000000888788723e */ /* 0x004fe400000000ff */
[----:B------:R-:W2:Y:S02]  /*344c0*/  LDL.LU R135, [R1+0x1e4c] ;  /* 0x001e4c0001877983 */ /* 0x000ea40000300800 */
[----:B--2---:R-:W-:-:S02]  /*344d0*/  F2FP.F16.F32.PACK_AB R135, R134, R135 ;  /* 0x000000878687723e */ /* 0x004fc400000000ff */
[----:B------:R-:W2:Y:S02]  /*344e0*/  LDL.LU R134, [R1+0x1e48] ;  /* 0x001e480001867983 */ /* 0x000ea40000300800 */
[----:B--2---:R-:W-:Y:S02]  /*344f0*/  F2FP.F16.F32.PACK_AB R134, R63, R134 ;  /* 0x000000863f86723e */ /* 0x004fe400000000ff */
[----:B------:R-:W2:Y:S01]  /*34500*/  LDL.LU R63, [R1+0x1e44] ;  /* 0x001e4400013f7983 */ /* 0x000ea20000300800 */
[----:B------:R-:W-:Y:S02]  /*34510*/  F2FP.F16.F32.PACK_AB R132, R61, R132 ;  /* 0x000000843d84723e */ /* 0x000fe400000000ff */
[----:B--2---:R-:W-:Y:S02]  /*34520*/  F2FP.F16.F32.PACK_AB R133, R63, R133 ;  /* 0x000000853f85723e */ /* 0x004fe400000000ff */
[----:B------:R-:W2:Y:S04]  /*34530*/  LDL.LU R63, [R1+0x1e40] ;  /* 0x001e4000013f7983 */ /* 0x000ea80000300800 */
[----:B------:R-:W3:Y:S01]  /*34540*/  LDL.LU R61, [R1+0x1e3c] ;  /* 0x001e3c00013d7983 */ /* 0x000ee20000300800 */
[----:B------:R-:W-:-:S02]  /*34550*/  F2FP.F16.F32.PACK_AB R125, R124, R125 ;  /* 0x0000007d7c7d723e */ /* 0x000fc400000000ff */
[----:B--2---:R-:W-:Y:S02]  /*34560*/  F2FP.F16.F32.PACK_AB R127, R63, R127 ;  /* 0x0000007f3f7f723e */ /* 0x004fe400000000ff */
[----:B------:R-:W2:Y:S01]  /*34570*/  LDL.LU R63, [R1+0x27c] ;  /* 0x00027c00013f7983 */ /* 0x000ea20000300800 */
[----:B---3--:R-:W-:-:S03]  /*34580*/  F2FP.F16.F32.PACK_AB R126, R61, R126 ;  /* 0x0000007e3d7e723e */ /* 0x008fc600000000ff */
[----:B------:R-:W3:Y:S04]  /*34590*/  LDL.LU R61, [R1+0x47c] ;  /* 0x00047c00013d7983 */ /* 0x000ee80000300800 */
[----:B------:R-:W4:Y:S02]  /*345a0*/  LDL.LU R124, [R1+0x1e38] ;  /* 0x001e3800017c7983 */ /* 0x000f240000300800 */
[----:B----4-:R-:W-:Y:S02]  /*345b0*/  F2FP.F16.F32.PACK_AB R124, R131, R124 ;  /* 0x0000007c837c723e */ /* 0x010fe400000000ff */
[----:B------:R-:W4:Y:S02]  /*345c0*/  LDL.LU R131, [R1+0x1e34] ;  /* 0x001e340001837983 */ /* 0x000f240000300800 */
[----:B----4-:R-:W-:-:S02]  /*345d0*/  F2FP.F16.F32.PACK_AB R131, R130, R131 ;  /* 0x000000838283723e */ /* 0x010fc400000000ff */
[----:B------:R-:W4:Y:S02]  /*345e0*/  LDL.LU R130, [R1+0x1e30] ;  /* 0x001e300001827983 */ /* 0x000f240000300800 */
[----:B----4-:R-:W-:Y:S02]  /*345f0*/  F2FP.F16.F32.PACK_AB R130, R62, R130 ;  /* 0x000000823e82723e */ /* 0x010fe400000000ff */
        /* <DEDUP_REMOVED lines=74> */
[----:B------:R-:W4:Y:S01]  /*34aa0*/  LDL.LU R51, [R1+0x1dc0] ;  /* 0x001dc00001337983 */ /* 0x000f220000300800 */
[----:B------:R-:W-:Y:S02]  /*34ab0*/  F2FP.F16.F32.PACK_AB R55, R49, R55 ;  /* 0x000000373137723e */ /* 0x000fe400000000ff */
[----:B--2---:R-:W-:Y:S02]  /*34ac0*/  F2FP.F16.F32.PACK_AB R53, R48, R53 ;  /* 0x000000353035723e */ /* 0x004fe400000000ff */
[----:B---3--:R-:W-:Y:S02]  /*34ad0*/  F2FP.F16.F32.PACK_AB R54, R50, R54 ;  /* 0x000000363236723e */ /* 0x008fe400000000ff */
[----:B----4-:R-:W-:-:S02]  /*34ae0*/  F2FP.F16.F32.PACK_AB R56, R51, R56 ;  /* 0x000000383338723e */ /* 0x010fc400000000ff */
[----:B------:R-:W2:Y:S04]  /*34af0*/  LDL.LU R51, [R1+0x1dbc] ;  /* 0x001dbc0001337983 */ /* 0x000ea80000300800 */
[----:B------:R-:W3:Y:S04]  /*34b00*/  LDL.LU R49, [R1+0x1db8] ;  /* 0x001db80001317983 */ /* 0x000ee80000300800 */
[----:B------:R-:W4:Y:S04]  /*34b10*/  LDL.LU R50, [R1+0x1db4] ;  /* 0x001db40001327983 */ /* 0x000f280000300800 */
[----:B------:R-:W4:Y:S01]  /*34b20*/  LDL.LU R48, [R1+0x1db0] ;  /* 0x001db00001307983 */ /* 0x000f220000300800 */
[----:B------:R-:W-:-:S03]  /*34b30*/  F2FP.F16.F32.PACK_AB R52, R47, R52 ;  /* 0x000000342f34723e */ /* 0x000fc600000000ff */
[----:B------:R-:W4:Y:S01]  /*34b40*/  LDL.LU R47, [R1+0x1dac] ;  /* 0x001dac00012f7983 */ /* 0x000f220000300800 */
[----:B------:R-:W-:Y:S02]  /*34b50*/  F2FP.F16.F32.PACK_AB R5, R45, R5 ;  /* 0x000000052d05723e */ /* 0x000fe400000000ff */
[----:B------:R-:W-:Y:S02]  /*34b60*/  F2FP.F16.F32.PACK_AB R4, R46, R4 ;  /* 0x000000042e04723e */ /* 0x000fe400000000ff */
[----:B------:R-:W-:Y:S02]  /*34b70*/  F2FP.F16.F32.PACK_AB R11, R44, R11 ;  /* 0x0000000b2c0b723e */ /* 0x000fe400000000ff */
[----:B------:R-:W-:Y:S02]  /*34b80*/  F2FP.F16.F32.PACK_AB R10, R43, R10 ;  /* 0x0000000a2b0a723e */ /* 0x000fe400000000ff */
[----:B------:R-:W-:Y:S02]  /*34b90*/  F2FP.F16.F32.PACK_AB R9, R41, R9 ;  /* 0x000000092909723e */ /* 0x000fe400000000ff */
[----:B------:R-:W-:-:S02]  /*34ba0*/  F2FP.F16.F32.PACK_AB R8, R42, R8 ;  /* 0x000000082a08723e */ /* 0x000fc400000000ff */
[----:B--2---:R-:W-:Y:S02]  /*34bb0*/  F2FP.F16.F32.PACK_AB R7, R51, R7 ;  /* 0x000000073307723e */ /* 0x004fe400000000ff */
[----:B------:R-:W2:Y:S01]  /*34bc0*/  LDL.LU R51, [R1+0xa68] ;  /* 0x000a680001337983 */ /* 0x000ea20000300800 */
[----:B---3--:R-:W-:-:S03]  /*34bd0*/  F2FP.F16.F32.PACK_AB R6, R49, R6 ;  /* 0x000000063106723e */ /* 0x008fc600000000ff */
[----:B------:R-:W3:Y:S04]  /*34be0*/  LDL.LU R49, [R1+0xc68] ;  /* 0x000c680001317983 */ /* 0x000ee80000300800 */
[----:B------:R-:W3:Y:S04]  /*34bf0*/  LDL.LU R45, [R1+0x1da8] ;  /* 0x001da800012d7983 */ /* 0x000ee80000300800 */
[----:B------:R-:W3:Y:S01]  /*34c00*/  LDL.LU R46, [R1+0x1da4] ;  /* 0x001da400012e7983 */ /* 0x000ee20000300800 */
[----:B----4-:R-:W-:-:S03]  /*34c10*/  F2FP.F16.F32.PACK_AB R15, R50, R15 ;  /* 0x0000000f320f723e */ /* 0x010fc600000000ff */
[----:B------:R-:W4:Y:S04]  /*34c20*/  LDL.LU R44, [R1+0x1da0] ;  /* 0x001da000012c7983 */ /* 0x000f280000300800 */
[----:B------:R-:W4:Y:S01]  /*34c30*/  LDL.LU R43, [R1+0x1d9c] ;  /* 0x001d9c00012b7983 */ /* 0x000f220000300800 */
[----:B------:R-:W-:-:S03]  /*34c40*/  F2FP.F16.F32.PACK_AB R14, R48, R14 ;  /* 0x0000000e300e723e */ /* 0x000fc600000000ff */
[----:B------:R-:W4:Y:S04]  /*34c50*/  LDL.LU R41, [R1+0x1d98] ;  /* 0x001d980001297983 */ /* 0x000f280000300800 */
[----:B------:R-:W4:Y:S04]  /*34c60*/  LDL.LU R42, [R1+0x1d94] ;  /* 0x001d9400012a7983 */ /* 0x000f280000300800 */
[----:B------:R-:W4:Y:S04]  /*34c70*/  LDL.LU R50, [R1+0xa60] ;  /* 0x000a600001327983 */ /* 0x000f280000300800 */
[----:B------:R-:W4:Y:S01]  /*34c80*/  LDL.LU R48, [R1+0xc60] ;  /* 0x000c600001307983 */ /* 0x000f220000300800 */
[----:B------:R-:W-:-:S02]  /*34c90*/  F2FP.F16.F32.PACK_AB R13, R40, R13 ;  /* 0x0000000d280d723e */ /* 0x000fc400000000ff */
[----:B------:R-:W-:Y:S01]  /*34ca0*/  F2FP.F16.F32.PACK_AB R12, R39, R12 ;  /* 0x0000000c270c723e */ /* 0x000fe200000000ff */
[----:B------:R-:W4:Y:S04]  /*34cb0*/  LDL.LU R40, [R1+0x1d90] ;  /* 0x001d900001287983 */ /* 0x000f280000300800 */
[----:B------:R-:W4:Y:S01]  /*34cc0*/  LDL.LU R39, [R1+0x1d8c] ;  /* 0x001d8c0001277983 */ /* 0x000f220000300800 */
[----:B------:R-:W-:Y:S02]  /*34cd0*/  F2FP.F16.F32.PACK_AB R67, R47, R67 ;  /* 0x000000432f43723e */ /* 0x000fe400000000ff */
[----:B--2---:R-:W-:Y:S02]  /*34ce0*/  F2FP.F16.F32.PACK_AB R51, R37, R51 ;  /* 0x000000332533723e */ /* 0x004fe400000000ff */
[----:B------:R-:W2:Y:S01]  /*34cf0*/  LDL.LU R37, [R1+0x1d88] ;  /* 0x001d880001257983 */ /* 0x000ea20000300800 */
[----:B---3--:R-:W-:-:S02]  /*34d00*/  F2FP.F16.F32.PACK_AB R49, R36, R49 ;  /* 0x000000312431723e */ /* 0x008fc400000000ff */
[----:B----4-:R-:W-:Y:S02]  /*34d10*/  F2FP.F16.F32.PACK_AB R50, R38, R50 ;  /* 0x000000322632723e */ /* 0x010fe400000000ff */
[----:B------:R-:W3:Y:S01]  /*34d20*/  LDL.LU R38, [R1+0x1d84] ;  /* 0x001d840001267983 */ /* 0x000ee20000300800 */
[----:B------:R-:W-:-:S03]  /*34d30*/  F2FP.F16.F32.PACK_AB R48, R35, R48 ;  /* 0x000000302330723e */ /* 0x000fc600000000ff */
[----:B------:R-:W4:Y:S04]  /*34d40*/  LDL.LU R36, [R1+0x1d80] ;  /* 0x001d800001247983 */ /* 0x000f280000300800 */
[----:B------:R-:W4:Y:S04]  /*34d50*/  LDL.LU R35, [R1+0x1d7c] ;  /* 0x001d7c0001237983 */ /* 0x000f280000300800 */
[----:B------:R-:W2:Y:S01]  /*34d60*/  LDL.LU R47, [R1+0x258] ;  /* 0x00025800012f7983 */ /* 0x000ea20000300800 */
[----:B------:R-:W-:Y:S02]  /*34d70*/  F2FP.F16.F32.PACK_AB R66, R45, R66 ;  /* 0x000000422d42723e */ /* 0x000fe400000000ff */
[----:B------:R-:W-:Y:S01]  /*34d80*/  F2FP.F16.F32.PACK_AB R65, R33, R65 ;  /* 0x000000412141723e */ /* 0x000fe200000000ff */
[----:B------:R-:W3:Y:S01]  /*34d90*/  LDL.LU R45, [R1+0x458] ;  /* 0x00045800012d7983 */ /* 0x000ee20000300800 */
[----:B------:R-:W-:-:S02]  /*34da0*/  F2FP.F16.F32.PACK_AB R64, R34, R64 ;  /* 0x000000402240723e */ /* 0x000fc400000000ff */
[----:B------:R-:W-:Y:S01]  /*34db0*/  F2FP.F16.F32.PACK_AB R71, R32, R71 ;  /* 0x000000472047723e */ /* 0x000fe200000000ff */
[----:B------:R-:W4:Y:S01]  /*34dc0*/  LDL.LU R33, [R1+0x1d78] ;  /* 0x001d780001217983 */ /* 0x000f220000300800 */
[----:B------:R-:W-:-:S03]  /*34dd0*/  F2FP.F16.F32.PACK_AB R70, R171, R70 ;  /* 0x00000046ab46723e */ /* 0x000fc600000000ff */
[----:B------:R-:W4:Y:S01]  /*34de0*/  LDL.LU R34, [R1+0x1d74] ;  /* 0x001d740001227983 */ /* 0x000f220000300800 */
[----:B------:R-:W-:-:S03]  /*34df0*/  F2FP.F16.F32.PACK_AB R69, R170, R69 ;  /* 0x00000045aa45723e */ /* 0x000fc600000000ff */
[----:B------:R-:W4:Y:S01]  /*34e00*/  LDL.LU R32, [R1+0x1d70] ;  /* 0x001d700001207983 */ /* 0x000f220000300800 */
[----:B------:R-:W-:-:S03]  /*34e10*/  F2FP.F16.F32.PACK_AB R68, R169, R68 ;  /* 0x00000044a944723e */ /* 0x000fc600000000ff */
[----:B------:R-:W4:Y:S04]  /*34e20*/  LDL.LU R171, [R1+0x1d6c] ;  /* 0x001d6c0001ab7983 */ /* 0x000f280000300800 */
[----:B------:R-:W4:Y:S04]  /*34e30*/  LDL.LU R170, [R1+0x1d68] ;  /* 0x001d680001aa7983 */ /* 0x000f280000300800 */
[----:B------:R-:W4:Y:S01]  /*34e40*/  LDL.LU R169, [R1+0x1d64] ;  /* 0x001d640001a97983 */ /* 0x000f220000300800 */
[----:B--2---:R-:W-:-:S03]  /*34e50*/  F2FP.F16.F32.PACK_AB R47, R46, R47 ;  /* 0x0000002f2e2f723e */ /* 0x004fc600000000ff */
[----:B------:R-:W2:Y:S02]  /*34e60*/  LDL.LU R46, [R1+0x250] ;  /* 0x00025000012e7983 */ /* 0x000ea40000300800 */
[----:B--2---:R-:W-:Y:S02]  /*34e70*/  F2FP.F16.F32.PACK_AB R46, R44, R46 ;  /* 0x0000002e2c2e723e */ /* 0x004fe400000000ff */
[----:B------:R-:W2:Y:S01]  /*34e80*/  LDL.LU R44, [R1+0x450] ;  /* 0x00045000012c7983 */ /* 0x000ea20000300800 */
[----:B---3--:R-:W-:Y:S02]  /*34e90*/  F2FP.F16.F32.PACK_AB R45, R168, R45 ;  /* 0x0000002da82d723e */ /* 0x008fe400000000ff */
[----:B------:R-:W-:Y:S01]  /*34ea0*/  F2FP.F16.F32.PACK_AB R87, R31, R87 ;  /* 0x000000571f57723e */ /* 0x000fe200000000ff */
[----:B------:R-:W3:Y:S01]  /*34eb0*/  LDL.LU R168, [R1+0x1d60] ;  /* 0x001d600001a87983 */ /* 0x000ee20000300800 */
[----:B------:R-:W-:Y:S02]  /*34ec0*/  F2FP.F16.F32.PACK_AB R86, R174, R86 ;  /* 0x00000056ae56723e */ /* 0x000fe400000000ff */
[----:B------:R-:W-:-:S02]  /*34ed0*/  F2FP.F16.F32.PACK_AB R85, R29, R85 ;  /* 0x000000551d55723e */ /* 0x000fc400000000ff */
[----:B------:R-:W-:Y:S02]  /*34ee0*/  F2FP.F16.F32.PACK_AB R84, R173, R84 ;  /* 0x00000054ad54723e */ /* 0x000fe400000000ff */
[----:B------:R-:W-:Y:S02]  /*34ef0*/  F2FP.F16.F32.PACK_AB R91, R43, R91 ;  /* 0x0000005b2b5b723e */ /* 0x000fe400000000ff */
[----:B--2---:R-:W-:Y:S02]  /*34f00*/  F2FP.F16.F32.PACK_AB R44, R175, R44 ;  /* 0x0000002caf2c723e */ /* 0x004fe400000000ff */
[----:B------:R-:W2:Y:S04]  /*34f10*/  LDL.LU R175, [R1+0x1d5c] ;  /* 0x001d5c0001af7983 */ /* 0x000ea80000300800 */
[----:B------:R-:W2:Y:S04]  /*34f20*/  LDL.LU R31, [R1+0x1d58] ;  /* 0x001d5800011f7983 */ /* 0x000ea80000300800 */
[----:B------:R-:W2:Y:S04]  /*34f30*/  LDL.LU R174, [R1+0x1d54] ;  /* 0x001d540001ae7983 */ /* 0x000ea80000300800 */
[----:B------:R-:W2:Y:S04]  /*34f40*/  LDL.LU R29, [R1+0x1d50] ;  /* 0x001d5000011d7983 */ /* 0x000ea80000300800 */
[----:B------:R-:W2:Y:S04]  /*34f50*/  LDL.LU R173, [R1+0x1d4c] ;  /* 0x001d4c0001ad7983 */ /* 0x000ea80000300800 */
[----:B------:R-:W4:Y:S01]  /*34f60*/  LDL.LU R43, [R1+0x248] ;  /* 0x00024800012b7983 */ /* 0x000f220000300800 */
[----:B------:R-:W-:-:S02]  /*34f70*/  F2FP.F16.F32.PACK_AB R90, R41, R90 ;  /* 0x0000005a295a723e */ /* 0x000fc400000000ff */
[----:B------:R-:W-:Y:S01]  /*34f80*/  F2FP.F16.F32.PACK_AB R89, R172, R89 ;  /* 0x00000059ac59723e */ /* 0x000fe200000000ff */
[----:B------:R-:W3:Y:S01]  /*34f90*/  LDL.LU R41, [R1+0x448] ;  /* 0x0004480001297983 */ /* 0x000ee20000300800 */
[----:B------:R-:W-:Y:S02]  /*34fa0*/  F2FP.F16.F32.PACK_AB R88, R179, R88 ;  /* 0x00000058b358723e */ /* 0x000fe400000000ff */
[----:B------:R-:W-:Y:S01]  /*34fb0*/  F2FP.F16.F32.PACK_AB R95, R178, R95 ;  /* 0x0000005fb25f723e */ /* 0x000fe200000000ff */
[----:B------:R-:W2:Y:S01]  /*34fc0*/  LDL.LU R172, [R1+0x1d48] ;  /* 0x001d480001ac7983 */ /* 0x000ea20000300800 */
[----:B------:R-:W-:-:S03]  /*34fd0*/  F2FP.F16.F32.PACK_AB R94, R177, R94 ;  /* 0x0000005eb15e723e */ /* 0x000fc600000000ff */
[----:B------:R-:W2:Y:S01]  /*34fe0*/  LDL.LU R179, [R1+0x1d44] ;  /* 0x001d440001b37983 */ /* 0x000ea20000300800 */
[----:B------:R-:W-:-:S03]  /*34ff0*/  F2FP.F16.F32.PACK_AB R93, R176, R93 ;  /* 0x0000005db05d723e */ /* 0x000fc600000000ff */
[----:B------:R-:W2:Y:S01]  /*35000*/  LDL.LU R178, [R1+0x1d40] ;  /* 0x001d400001b27983 */ /* 0x000ea20000300800 */
[----:B------:R-:W-:-:S03]  /*35010*/  F2FP.F16.F32.PACK_AB R92, R30, R92 ;  /* 0x0000005c1e5c723e */ /* 0x000fc600000000ff */
[----:B------:R-:W2:Y:S04]  /*35020*/  LDL.LU R177, [R1+0x1d3c] ;  /* 0x001d3c0001b17983 */ /* 0x000ea80000300800 */
[----:B------:R-:W2:Y:S04]  /*35030*/  LDL.LU R176, [R1+0x1d38] ;  /* 0x001d380001b07983 */ /* 0x000ea80000300800 */
[----:B------:R-:W2:Y:S01]  /*35040*/  LDL.LU R30, [R1+0x1d34] ;  /* 0x001d3400011e7983 */ /* 0x000ea20000300800 */
[----:B----4-:R-:W-:-:S03]  /*35050*/  F2FP.F16.F32.PACK_AB R43, R42, R43 ;  /* 0x0000002b2a2b723e */ /* 0x010fc600000000ff */
[----:B------:R-:W4:Y:S02]  /*35060*/  LDL.LU R42, [R1+0x240] ;  /* 0x00024000012a7983 */ /* 0x000f240000300800 */
[----:B----4-:R-:W-:Y:S02]  /*35070*/  F2FP.F16.F32.PACK_AB R42, R40, R42 ;  /* 0x0000002a282a723e */ /* 0x010fe400000000ff */
[----:B------:R-:W4:Y:S01]  /*35080*/  LDL.LU R40, [R1+0x440] ;  /* 0x0004400001287983 */ /* 0x000f220000300800 */
[----:B---3--:R-:W-:Y:S02]  /*35090*/  F2FP.F16.F32.PACK_AB R41, R28, R41 ;  /* 0x000000291c29723e */ /* 0x008fe400000000ff */
[----:B------:R-:W-:Y:S01]  /*350a0*/  F2FP.F16.F32.PACK_AB R115, R194, R115 ;  /* 0x00000073c273723e */ /* 0x000fe200000000ff */
[----:B------:R-:W3:Y:S01]  /*350b0*/  LDL.LU R28, [R1+0x1d30] ;  /* 0x001d3000011c7983 */ /* 0x000ee20000300800 */
[----:B------:R-:W-:Y:S02]  /*350c0*/  F2FP.F16.F32.PACK_AB R114, R193, R114 ;  /* 0x00000072c172723e */ /* 0x000fe400000000ff */
[----:B------:R-:W-:-:S02]  /*350d0*/  F2FP.F16.F32.PACK_AB R113, R192, R113 ;  /* 0x00000071c071723e */ /* 0x000fc400000000ff */
[----:B------:R-:W-:Y:S02]  /*350e0*/  F2FP.F16.F32.PACK_AB R112, R199, R112 ;  /* 0x00000070c770723e */ /* 0x000fe400000000ff */
[----:B------:R-:W-:Y:S02]  /*350f0*/  F2FP.F16.F32.PACK_AB R119, R39, R119 ;  /* 0x000000772777723e */ /* 0x000fe400000000ff */
[----:B----4-:R-:W-:Y:S02]  /*35100*/  F2FP.F16.F32.PACK_AB R40, R195, R40 ;  /* 0x00000028c328723e */ /* 0x010fe400000000ff */
[----:B------:R-:W4:Y:S04]  /*35110*/  LDL.LU R195, [R1+0x1d2c] ;  /* 0x001d2c0001c37983 */ /* 0x000f280000300800 */
[----:B------:R-:W4:Y:S04]  /*35120*/  LDL.LU R194, [R1+0x1d28] ;  /* 0x001d280001c27983 */ /* 0x000f280000300800 */
[----:B------:R-:W4:Y:S04]  /*35130*/  LDL.LU R193, [R1+0x1d24] ;  /* 0x001d240001c17983 */ /* 0x000f280000300800 */
[----:B------:R-:W4:Y:S04]  /*35140*/  LDL.LU R192, [R1+0x1d20] ;  /* 0x001d200001c07983 */ /* 0x000f280000300800 */
[----:B------:R-:W4:Y:S04]  /*35150*/  LDL.LU R199, [R1+0x1d1c] ;  /* 0x001d1c0001c77983 */ /* 0x000f280000300800 */
[----:B------:R-:W2:Y:S01]  /*35160*/  LDL.LU R39, [R1+0x238] ;  /* 0x0002380001277983 */ /* 0x000ea20000300800 */
[----:B------:R-:W-:-:S02]  /*35170*/  F2FP.F16.F32.PACK_AB R118, R37, R118 ;  /* 0x000000762576723e */ /* 0x000fc400000000ff */
[----:B------:R-:W-:Y:S01]  /*35180*/  F2FP.F16.F32.PACK_AB R117, R27, R117 ;  /* 0x000000751b75723e */ /* 0x000fe200000000ff */
[----:B------:R-:W3:Y:S01]  /*35190*/  LDL.LU R37, [R1+0x438] ;  /* 0x0004380001257983 */ /* 0x000ee20000300800 */
[----:B------:R-:W-:Y:S02]  /*351a0*/  F2FP.F16.F32.PACK_AB R116, R198, R116 ;  /* 0x00000074c674723e */ /* 0x000fe400000000ff */
        /* <DEDUP_REMOVED lines=22> */
[----:B------:R-:W3:Y:S04]  /*35310*/  LDL.LU R252, [R1+0x1cfc] ;  /* 0x001cfc0001fc7983 */ /* 0x000ee80000300800 */
        /* <DEDUP_REMOVED lines=31> */
[----:B------:R-:W3:Y:S04]  /*35510*/  LDL.LU R241, [R1+0x1ccc] ;  /* 0x001ccc0001f17983 */ /* 0x000ee80000300800 */
        /* <DEDUP_REMOVED lines=17> */
[----:B------:R1:W5:Y:S04]  /*35630*/  LDL.LU R22, [R1+0x1ca8] ;  /* 0x001ca80001167983 */ /* 0x0003680000300800 */
[----:B------:R1:W5:Y:S01]  /*35640*/  LDL.LU R21, [R1+0x1ca4] ;  /* 0x001ca40001157983 */ /* 0x0003620000300800 */
[----:B--2---:R-:W-:-:S03]  /*35650*/  F2FP.F16.F32.PACK_AB R31, R30, R31 ;  /* 0x0000001f1e1f723e */ /* 0x004fc600000000ff */
[----:B------:R-:W2:Y:S02]  /*35660*/  LDL.LU R30, [R1+0x210] ;  /* 0x00021000011e7983 */ /* 0x000ea40000300800 */
[----:B--2---:R-:W-:Y:S02]  /*35670*/  F2FP.F16.F32.PACK_AB R30, R28, R30 ;  /* 0x0000001e1c1e723e */ /* 0x004fe400000000ff */
[----:B------:R-:W2:Y:S01]  /*35680*/  LDL.LU R28, [R1+0x410] ;  /* 0x00041000011c7983 */ /* 0x000ea20000300800 */
[----:B---3--:R-:W-:Y:S02]  /*35690*/  F2FP.F16.F32.PACK_AB R29, R20, R29 ;  /* 0x0000001d141d723e */ /* 0x008fe400000000ff */
[----:B------:R-:W-:Y:S01]  /*356a0*/  F2FP.F16.F32.PACK_AB R195, R16, R195 ;  /* 0x000000c310c3723e */ /* 0x000fe200000000ff */
[----:B------:R1:W5:Y:S01]  /*356b0*/  LDL.LU R20, [R1+0x1ca0] ;  /* 0x001ca00001147983 */ /* 0x0003620000300800 */
[----:B------:R-:W-:Y:S02]  /*356c0*/  F2FP.F16.F32.PACK_AB R199, R27, R199 ;  /* 0x000000c71bc7723e */ /* 0x000fe400000000ff */
[----:B--2---:R-:W-:-:S02]  /*356d0*/  F2FP.F16.F32.PACK_AB R28, R17, R28 ;  /* 0x0000001c111c723e */ /* 0x004fc400000000ff */
[----:B------:R1:W5:Y:S04]  /*356e0*/  LDL.LU R17, [R1+0x1c9c] ;  /* 0x001c9c0001117983 */ /* 0x0003680000300800 */
[----:B------:R1:W5:Y:S01]  /*356f0*/  LDL.LU R16, [R1+0x1c98] ;  /* 0x001c980001107983 */ /* 0x0003620000300800 */
        /* <DEDUP_REMOVED lines=14> */
[----:B----4-:R-:W-:Y:S02]  /*357e0*/  F2FP.F16.F32.PACK_AB R227, R239, R227 ;  /* 0x000000e3efe3723e */ /* 0x010fe400000000ff */
[----:B------:R-:W-:-:S02]  /*357f0*/  F2FP.F16.F32.PACK_AB R226, R238, R226 ;  /* 0x000000e2eee2723e */ /* 0x000fc400000000ff */
[----:B------:R-:W-:Y:S02]  /*35800*/  F2FP.F16.F32.PACK_AB R225, R237, R225 ;  /* 0x000000e1ede1723e */ /* 0x000fe400000000ff */
[----:B-1----:R-:W-:-:S07]  /*35810*/  F2FP.F16.F32.PACK_AB R224, R236, R224 ;  /* 0x000000e0ece0723e */ /* 0x002fce00000000ff */
.L_x_0:
[----:B------:R-:W1:Y:S01]  /*35820*/  S2R R2, SR_TID.X ;  /* 0x0000000000027919 */ /* 0x000e620000002100 */
[----:B------:R-:W-:Y:S01]  /*35830*/  MOV R19, 0x400 ;  /* 0x0000040000137802 */ /* 0x000fe20000000f00 */
[----:B0-----:R-:W0:Y:S01]  /*35840*/  LDC.64 R236, c[0x0][0x228] ;  /* 0x00008a00ffec7b82 */ /* 0x001e220000000a00 */
[----:B------:R-:W2:Y:S07]  /*35850*/  S2R R23, SR_CgaCtaId ;  /* 0x0000000000177919 */ /* 0x000eae0000008800 */
[----:B------:R-:W3:Y:S01]  /*35860*/  LDC R252, c[0x0][0x244] ;  /* 0x00009100fffc7b82 */ /* 0x000ee20000000800 */
[----:B0-----:R-:W-:Y:S01]  /*35870*/  STL [R1+0x504], R237 ;  /* 0x000504ed01007387 */ /* 0x001fe20000100800 */
[----:B-1----:R-:W-:-:S02]  /*35880*/  IMAD.SHL.U32 R3, R2, 0x10, RZ ;  /* 0x0000001002037824 */ /* 0x002fc400078e00ff */
[C---:B------:R-:W-:Y:S02]  /*35890*/  IMAD.SHL.U32 R0, R2.reuse, 0x40, RZ ;  /* 0x0000004002007824 */ /* 0x040fe400078e00ff */
[----:B------:R-:W-:Y:S01]  /*358a0*/  IMAD.SHL.U32 R18, R2, 0x8, RZ ;  /* 0x0000000802127824 */ /* 0x000fe200078e00ff */
[----:B--2---:R-:W-:Y:S02]  /*358b0*/  LEA R19, R23, R19, 0x18 ;  /* 0x0000001317137211 */ /* 0x004fe400078ec0ff */
[----:B------:R-:W-:Y:S01]  /*358c0*/  LOP3.LUT R3, R3, 0xf0, RZ, 0xc0, !PT ;  /* 0x000000f003037812 */ /* 0x000fe200078ec0ff */
[----:B------:R-:W-:Y:S01]  /*358d0*/  BAR.SYNC.DEFER_BLOCKING 0x0 ;  /* 0x0000000000007b1d */ /* 0x000fe20000010000 */
[----:B------:R-:W-:Y:S02]  /*358e0*/  LOP3.LUT R0, R0, 0x400, RZ, 0xc0, !PT ;  /* 0x0000040000007812 */ /* 0x000fe400078ec0ff */
[----:B------:R-:W-:Y:S02]  /*358f0*/  LOP3.LUT R18, R18, 0x300, RZ, 0xc0, !PT ;  /* 0x0000030012127812 */ /* 0x000fe400078ec0ff */
[----:B------:R-:W-:Y:S01]  /*35900*/  IADD3 R0, R0, R19, R3 ;  /* 0x0000001300007210 */ /* 0x000fe20007ffe003 */
[----:B---3-5:R-:W-:Y:S01]  /*35910*/  IMAD R252, R17, R252, RZ ;  /* 0x000000fc11fc7224 */ /* 0x028fe200078e02ff */
[----:B------:R-:W-:Y:S01]  /*35920*/  LOP3.LUT R2, R2, 0x7f, RZ, 0xc0, !PT ;  /* 0x0000007f02027812 */ /* 0x000fe200078ec0ff */
[----:B------:R-:W0:Y:S02]  /*35930*/  LDC R23, c[0x0][0x228] ;  /* 0x00008a00ff177b82 */ /* 0x000e240000000800 */
[----:B------:R-:W-:-:S02]  /*35940*/  IMAD.IADD R0, R0, 0x1, R18 ;  /* 0x0000000100007824 */ /* 0x000fc400078e0212 */
[----:B------:R-:W-:Y:S02]  /*35950*/  IMAD R19, R2, 0x10, R19 ;  /* 0x0000001002137824 */ /* 0x000fe400078e0213 */
[----:B------:R-:W-:Y:S02]  /*35960*/  IMAD.MOV.U32 R18, RZ, RZ, R236 ;  /* 0x000000ffff127224 */ /* 0x000fe400078e00ec */
[----:B------:R-:W1:Y:S01]  /*35970*/  LDC.64 R2, c[0x0][0x220] ;  /* 0x00008800ff027b82 */ /* 0x000e620000000a00 */
[----:B------:R-:W-:Y:S04]  /*35980*/  STL [R1+0x508], R19 ;  /* 0x0005081301007387 */ /* 0x000fe80000100800 */
[----:B------:R-:W-:Y:S03]  /*35990*/  STSM.16.M88.4 [R0], R224 ;  /* 0x000000e000007844 */ /* 0x000fe60000000200 */
[----:B------:R-:W-:Y:S06]  /*359a0*/  BAR.SYNC.DEFER_BLOCKING 0x0 ;  /* 0x0000000000007b1d */ /* 0x000fec0000010000 */
[----:B------:R-:W2:Y:S02]  /*359b0*/  LDS.128 R224, [R19] ;  /* 0x0000000013e07984 */ /* 0x000ea40000000c00 */
[----:B------:R-:W-:Y:S06]  /*359c0*/  BAR.SYNC.DEFER_BLOCKING 0x0 ;  /* 0x0000000000007b1d */ /* 0x000fec0000010000 */
[----:B------:R-:W-:Y:S02]  /*359d0*/  STSM.16.M88.4 [R0], R24 ;  /* 0x0000001800007844 */ /* 0x000fe40000000200 */
[----:B------:R-:W-:Y:S06]  /*359e0*/  BAR.SYNC.DEFER_BLOCKING 0x0 ;  /* 0x0000000000007b1d */ /* 0x000fec0000010000 */
[----:B--2---:R-:W-:Y:S04]  /*359f0*/  STL.64 [R1+0x150], R224 ;  /* 0x000150e001007387 */ /* 0x004fe80000100a00 */
[----:B------:R-:W-:Y:S04]  /*35a00*/  STL.64 [R1+0x158], R226 ;  /* 0x000158e201007387 */ /* 0x000fe80000100a00 */
[----:B------:R-:W2:Y:S01]  /*35a10*/  LDS.128 R24, [R19] ;  /* 0x0000000013187984 */ /* 0x000ea20000000c00 */
[----:B------:R-:W-:Y:S06]  /*35a20*/  BAR.SYNC.DEFER_BLOCKING 0x0 ;  /* 0x0000000000007b1d */ /* 0x000fec0000010000 */
[----:B------:R-:W-:Y:S04]  /*35a30*/  STSM.16.M88.4 [R0], R200 ;  /* 0x000000c800007844 */ /* 0x000fe80000000200 */
[----:B--2---:R-:W-:Y:S04]  /*35a40*/  STL.64 [R1+0x140], R24 ;  /* 0x0001401801007387 */ /* 0x004fe80000100a00 */
[----:B------:R-:W-:Y:S01]  /*35a50*/  STL.64 [R1+0x148], R26 ;  /* 0x0001481a01007387 */ /* 0x000fe20000100a00 */
[----:B------:R-:W-:Y:S06]  /*35a60*/  BAR.SYNC.DEFER_BLOCKING 0x0 ;  /* 0x0000000000007b1d */ /* 0x000fec0000010000 */
[----:B------:R-:W2:Y:S02]  /*35a70*/  LDS.128 R24, [R19] ;  /* 0x0000000013187984 */ /* 0x000ea40000000c00 */
        /* <DEDUP_REMOVED lines=117> */
[----:B--2---:R-:W-:Y:S04]  /*361d0*/  STL.64 [R1], R24 ;  /* 0x0000001801007387 */ /* 0x004fe80000100a00 */
        /* <DEDUP_REMOVED lines=12> */
[----:B------:R-:W-:Y:S04]  /*362a0*/  STL [R1+0x1d30], R241 ;  /* 0x001d30f101007387 */ /* 0x000fe80000100800 */
[----:B------:R-:W-:Y:S04]  /*362b0*/  STL [R1+0x1d4c], R240 ;  /* 0x001d4cf001007387 */ /* 0x000fe80000100800 */
[----:B------:R-:W-:Y:S04]  /*362c0*/  STL [R1+0x1d70], R240 ;  /* 0x001d70f001007387 */ /* 0x000fe80000100800 */
[----:B------:R-:W2:Y:S01]  /*362d0*/  LDS.128 R236, [R19] ;  /* 0x0000000013ec7984 */ /* 0x000ea20000000c00 */
[----:B------:R-:W-:Y:S06]  /*362e0*/  BAR.SYNC.DEFER_BLOCKING 0x0 ;  /* 0x0000000000007b1d */ /* 0x000fec0000010000 */
[----:B------:R-:W-:Y:S04]  /*362f0*/  STL [R1+0x1d98], R240 ;  /* 0x001d98f001007387 */ /* 0x000fe80000100800 */
[----:B------:R-:W-:Y:S04]  /*36300*/  STL.64 [R1+0x1ce0], R242 ;  /* 0x001ce0f201007387 */ /* 0x000fe80000100a00 */
[----:B------:R-:W-:Y:S01]  /*36310*/  STSM.16.M88.4 [R0], R12 ;  /* 0x0000000c00007844 */ /* 0x000fe20000000200 */
[----:B------:R-:W-:Y:S06]  /*36320*/  BAR.SYNC.DEFER_BLOCKING 0x0 ;  /* 0x0000000000007b1d */ /* 0x000fec0000010000 */
[----:B--2---:R-:W-:Y:S04]  /*36330*/  STL [R1+0x1cc0], R237 ;  /* 0x001cc0ed01007387 */ /* 0x004fe80000100800 */
[----:B------:R-:W-:Y:S04]  /*36340*/  STL [R1+0x1cf8], R236 ;  /* 0x001cf8ec01007387 */ /* 0x000fe80000100800 */
[----:B------:R-:W-:Y:S04]  /*36350*/  STL [R1+0x1d60], R237 ;  /* 0x001d60ed01007387 */ /* 0x000fe80000100800 */
[----:B------:R-:W-:Y:S04]  /*36360*/  STL [R1+0x1d88], R237 ;  /* 0x001d88ed01007387 */ /* 0x000fe80000100800 */
[----:B------:R-:W2:Y:S01]  /*36370*/  LDS.128 R12, [R19] ;  /* 0x00000000130c7984 */ /* 0x000ea20000000c00 */
[----:B------:R-:W-:Y:S06]  /*36380*/  BAR.SYNC.DEFER_BLOCKING 0x0 ;  /* 0x0000000000007b1d */ /* 0x000fec0000010000 */
[----:B------:R3:W-:Y:S04]  /*36390*/  STL [R1+0x1db0], R236 ;  /* 0x001db0ec01007387 */ /* 0x0007e80000100800 */
[----:B------:R-:W-:Y:S04]  /*363a0*/  STL [R1+0x1ca8], R238 ;  /* 0x001ca8ee01007387 */ /* 0x000fe80000100800 */
[----:B------:R-:W-:Y:S01]  /*363b0*/  STL [R1+0x1c9c], R239 ;  /* 0x001c9cef01007387 */ /* 0x000fe20000100800 */
[----:B------:R-:W-:Y:S01]  /*363c0*/  ISETP.GE.AND P0, PT, R17, R18, PT ;  /* 0x000000121100720c */ /* 0x000fe20003f06270 */
[----:B---3--:R-:W3:Y:S02]  /*363d0*/  LDC R236, c[0x0][0x228] ;  /* 0x00008a00ffec7b82 */ /* 0x008ee40000000800 */
[----:B------:R-:W-:Y:S04]  /*363e0*/  STL.64 [R1+0x1d38], R238 ;  /* 0x001d38ee01007387 */ /* 0x000fe80000100a00 */
[----:B------:R-:W-:Y:S02]  /*363f0*/  STSM.16.M88.4 [R0], R8 ;  /* 0x0000000800007844 */ /* 0x000fe40000000200 */
[----:B------:R-:W-:Y:S06]  /*36400*/  BAR.SYNC.DEFER_BLOCKING 0x0 ;  /* 0x0000000000007b1d */ /* 0x000fec0000010000 */
[----:B------:R4:W-:Y:S04]  /*36410*/  STL [R1+0x1d74], R239 ;  /* 0x001d74ef01007387 */ /* 0x0009e80000100800 */
[----:B------:R-:W-:Y:S04]  /*36420*/  STL [R1+0x1d8c], R238 ;  /* 0x001d8cee01007387 */ /* 0x000fe80000100800 */
[----:B------:R-:W-:Y:S01]  /*36430*/  STL [R1+0x1db4], R238 ;  /* 0x001db4ee01007387 */ /* 0x000fe20000100800 */
[C---:B-1----:R-:W-:Y:S01]  /*36440*/  LEA R2, P1, R252.reuse, R2, 0x1 ;  /* 0x00000002fc027211 */ /* 0x042fe200078208ff */
[----:B----4-:R-:W1:Y:S02]  /*36450*/  LDC R239, c[0x0][0x228] ;  /* 0x00008a00ffef7b82 */ /* 0x010e640000000800 */
[----:B--2---:R-:W-:Y:S04]  /*36460*/  STL.64 [R1+0x1cb8], R12 ;  /* 0x001cb80c01007387 */ /* 0x004fe80000100a00 */
[----:B------:R-:W2:Y:S02]  /*36470*/  LDS.128 R8, [R19] ;  /* 0x0000000013087984 */ /* 0x000ea40000000c00 */
[----:B------:R-:W-:Y:S06]  /*36480*/  BAR.SYNC.DEFER_BLOCKING 0x0 ;  /* 0x0000000000007b1d */ /* 0x000fec0000010000 */
[----:B------:R-:W-:Y:S04]  /*36490*/  STL [R1+0x1d20], R13 ;  /* 0x001d200d01007387 */ /* 0x000fe80000100800 */
[----:B------:R-:W-:Y:S04]  /*364a0*/  STL.64 [R1+0x1d50], R12 ;  /* 0x001d500c01007387 */ /* 0x000fe80000100a00 */
[----:B------:R-:W-:Y:S04]  /*364b0*/  STL.64 [R1+0x1ca0], R14 ;  /* 0x001ca00e01007387 */ /* 0x000fe80000100a00 */
[----:B------:R-:W-:Y:S04]  /*364c0*/  STL.64 [R1+0x1d80], R14 ;  /* 0x001d800e01007387 */ /* 0x000fe80000100a00 */
[----:B------:R-:W-:Y:S01]  /*364d0*/  STSM.16.M88.4 [R0], R4 ;  /* 0x0000000400007844 */ /* 0x000fe20000000200 */
[----:B------:R-:W-:Y:S06]  /*364e0*/  BAR.SYNC.DEFER_BLOCKING 0x0 ;  /* 0x0000000000007b1d */ /* 0x000fec0000010000 */
[----:B------:R4:W-:Y:S04]  /*364f0*/  STL [R1+0x1db8], R14 ;  /* 0x001db80e01007387 */ /* 0x0009e80000100800 */
[----:B--2---:R-:W-:Y:S04]  /*36500*/  STL.64 [R1+0x1cc8], R8 ;  /* 0x001cc80801007387 */ /* 0x004fe80000100a00 */
[----:B------:R2:W-:Y:S01]  /*36510*/  STL.64 [R1+0x1d58], R8 ;  /* 0x001d580801007387 */ /* 0x0005e20000100a00 */
[----:B------:R-:W-:Y:S01]  /*36520*/  LEA.HI.X.SX32 R3, R252, R3, 0x1, P1 ;  /* 0x00000003fc037211 */ /* 0x000fe200008f0eff */
[----:B----4-:R-:W4:Y:S02]  /*36530*/  LDC R14, c[0x0][0x244] ;  /* 0x00009100ff0e7b82 */ /* 0x010f240000000800 */
[----:B------:R-:W-:Y:S04]  /*36540*/  STL.64 [R1+0x1cb0], R10 ;  /* 0x001cb00a01007387 */ /* 0x000fe80000100a00 */
[----:B------:R-:W0:Y:S02]  /*36550*/  LDS.128 R4, [R19] ;  /* 0x0000000013047984 */ /* 0x000e240000000c00 */
[----:B------:R-:W-:Y:S08]  /*36560*/  BAR.SYNC.DEFER_BLOCKING 0x0 ;  /* 0x0000000000007b1d */ /* 0x000ff00000010000 */
[----:B--2---:R-:W2:Y:S01]  /*36570*/  LDC R8, c[0x0][0x244] ;  /* 0x00009100ff087b82 */ /* 0x004ea20000000800 */
[----:B------:R-:W-:Y:S04]  /*36580*/  STL [R1+0x1d48], R11 ;  /* 0x001d480b01007387 */ /* 0x000fe80000100800 */
[----:B------:R-:W-:Y:S04]  /*36590*/  STL [R1+0x1d64], R10 ;  /* 0x001d640a01007387 */ /* 0x000fe80000100800 */
[----:B------:R-:W-:Y:S01]  /*365a0*/  STSM.16.M88.4 [R0], R52 ;  /* 0x0000003400007844 */ /* 0x000fe20000000200 */
[----:B------:R-:W-:Y:S06]  /*365b0*/  BAR.SYNC.DEFER_BLOCKING 0x0 ;  /* 0x0000000000007b1d */ /* 0x000fec0000010000 */
[----:B0-----:R0:W-:Y:S04]  /*365c0*/  STL.64 [R1+0x1cd8], R4 ;  /* 0x001cd80401007387 */ /* 0x0011e80000100a00 */
[----:B------:R-:W-:Y:S04]  /*365d0*/  STL.64 [R1+0x1cd0], R6 ;  /* 0x001cd00601007387 */ /* 0x000fe80000100a00 */
[----:B------:R-:W-:Y:S04]  /*365e0*/  STL.64 [R1+0x1d40], R6 ;  /* 0x001d400601007387 */ /* 0x000fe80000100a00 */
[----:B------:R3:W-:Y:S01]  /*365f0*/  STL.64 [R1+0x1dc0], R6 ;  /* 0x001dc00601007387 */ /* 0x0007e20000100a00 */
[----:B0-----:R-:W0:Y:S03]  /*36600*/  LDC R4, c[0x0][0x244] ;  /* 0x00009100ff047b82 */ /* 0x001e260000000800 */
[----:B------:R-:W1:Y:S05]  /*36610*/  LDS.128 R24, [R19] ;  /* 0x0000000013187984 */ /* 0x000e6a0000000c00 */
[----:B------:R-:W-:Y:S08]  /*36620*/  BAR.SYNC.DEFER_BLOCKING 0x0 ;  /* 0x0000000000007b1d */ /* 0x000ff00000010000 */
[----:B---3--:R-:W3:Y:S01]  /*36630*/  LDC.64 R6, c[0x0][0x228] ;  /* 0x00008a00ff067b82 */ /* 0x008ee20000000a00 */
[----:B------:R-:W-:Y:S07]  /*36640*/  STSM.16.M88.4 [R0], R56 ;  /* 0x0000003800007844 */ /* 0x000fee0000000200 */
[----:B------:R-:W-:Y:S06]  /*36650*/  BAR.SYNC.DEFER_BLOCKING 0x0 ;  /* 0x0000000000007b1d */ /* 0x000fec0000010000 */
[----:B-1----:R-:W-:Y:S04]  /*36660*/  STL.64 [R1+0x210], R24 ;  /* 0x0002101801007387 */ /* 0x002fe80000100a00 */
[----:B------:R-:W-:Y:S04]  /*36670*/  STL.64 [R1+0x218], R26 ;  /* 0x0002181a01007387 */ /* 0x000fe80000100a00 */
[----:B------:R-:W1:Y:S01]  /*36680*/  LDS.128 R24, [R19] ;  /* 0x0000000013187984 */ /* 0x000e620000000c00 */
[----:B------:R-:W-:Y:S06]  /*36690*/  BAR.SYNC.DEFER_BLOCKING 0x0 ;  /* 0x0000000000007b1d */ /* 0x000fec0000010000 */
[----:B------:R-:W-:Y:S02]  /*366a0*/  STSM.16.M88.4 [R0], R72 ;  /* 0x0000004800007844 */ /* 0x000fe40000000200 */
        /* <DEDUP_REMOVED lines=39> */
[----:B------:R-:W-:Y:S04]  /*36920*/  STL.64 [R1+0x1d90], R24 ;  /* 0x001d901801007387 */ /* 0x000fe80000100a00 */
[----:B------:R-:W-:Y:S04]  /*36930*/  STL.64 [R1+0x1dc8], R24 ;  /* 0x001dc81801007387 */ /* 0x000fe80000100a00 */
[----:B------:R-:W-:Y:S04]  /*36940*/  STL.64 [R1+0x1cf0], R26 ;  /* 0x001cf01a01007387 */ /* 0x000fe80000100a00 */
[----:B------:R-:W-:Y:S04]  /*36950*/  STL.64 [R1+0x1d18], R26 ;  /* 0x001d181a01007387 */ /* 0x000fe80000100a00 */
        /* <DEDUP_REMOVED lines=81> */
[----:B------:R-:W-:Y:S04]  /*36e70*/  STSM.16.M88.4 [R0], R212 ;  /* 0x000000d400007844 */ /* 0x000fe80000000200 */
[----:B-1----:R-:W-:Y:S04]  /*36e80*/  STL.64 [R1+0x440], R24 ;  /* 0x0004401801007387 */ /* 0x002fe80000100a00 */
[----:B------:R-:W-:Y:S01]  /*36e90*/  STL.64 [R1+0x448], R26 ;  /* 0x0004481a01007387 */ /* 0x000fe20000100a00 */
[----:B------:R-:W-:Y:S06]  /*36ea0*/  BAR.SYNC.DEFER_BLOCKING 0x0 ;  /* 0x0000000000007b1d */ /* 0x000fec0000010000 */
[----:B------:R-:W1:Y:S02]  /*36eb0*/  LDS.128 R24, [R19] ;  /* 0x0000000013187984 */ /* 0x000e640000000c00 */
[----:B------:R-:W-:Y:S06]  /*36ec0*/  BAR.SYNC.DEFER_BLOCKING 0x0 ;  /* 0x0000000000007b1d */ /* 0x000fec0000010000 */
[----:B------:R-:W-:Y:S02]  /*36ed0*/  STSM.16.M88.4 [R0], R208 ;  /* 0x000000d000007844 */ /* 0x000fe40000000200 */
[----:B------:R-:W-:Y:S06]  /*36ee0*/  BAR.SYNC.DEFER_BLOCKING 0x0 ;  /* 0x0000000000007b1d */ /* 0x000fec0000010000 */
[----:B-1----:R-:W-:Y:S04]  /*36ef0*/  STL.64 [R1+0x430], R24 ;  /* 0x0004301801007387 */ /* 0x002fe80000100a00 */
[----:B------:R-:W-:Y:S04]  /*36f00*/  STL.64 [R1+0x438], R26 ;  /* 0x0004381a01007387 */ /* 0x000fe80000100a00 */
[----:B------:R-:W4:Y:S04]  /*36f10*/  LDL.LU R192, [R1+0x160] ;  /* 0x0001600001c07983 */ /* 0x000f280000300800 */
[----:B------:R-:W1:Y:S01]  /*36f20*/  LDS.128 R24, [R19] ;  /* 0x0000000013187984 */ /* 0x000e620000000c00 */
[----:B------:R-:W-:Y:S06]  /*36f30*/  BAR.SYNC.DEFER_BLOCKING 0x0 ;  /* 0x0000000000007b1d */ /* 0x000fec0000010000 */
[----:B-1----:R-:W-:Y:S04]  /*36f40*/  STL.64 [R1+0x2f0], R24 ;  /* 0x0002f01801007387 */ /* 0x002fe80000100a00 */
[----:B------:R-:W-:Y:S04]  /*36f50*/  STL.64 [R1+0x2f8], R26 ;  /* 0x0002f81a01007387 */ /* 0x000fe80000100a00 */
[----:B------:R-:W4:Y:S04]  /*36f60*/  LDL.LU R193, [R1+0x164] ;  /* 0x0001640001c17983 */ /* 0x000f280000300800 */
[----:B------:R-:W4:Y:S04]  /*36f70*/  LDL.LU R194, [R1+0x168] ;  /* 0x0001680001c27983 */ /* 0x000f280000300800 */
[----:B------:R-:W4:Y:S04]  /*36f80*/  LDL.LU R195, [R1+0x16c] ;  /* 0x00016c0001c37983 */ /* 0x000f280000300800 */
[----:B------:R-:W2:Y:S04]  /*36f90*/  LDL.LU R224, [R1+0x180] ;  /* 0x0001800001e07983 */ /* 0x000ea80000300800 */
[----:B------:R-:W2:Y:S04]  /*36fa0*/  LDL.LU R225, [R1+0x184] ;  /* 0x0001840001e17983 */ /* 0x000ea80000300800 */
[----:B------:R-:W2:Y:S04]  /*36fb0*/  LDL.LU R226, [R1+0x188] ;  /* 0x0001880001e27983 */ /* 0x000ea80000300800 */
[----:B------:R-:W2:Y:S04]  /*36fc0*/  LDL.LU R227, [R1+0x18c] ;  /* 0x00018c0001e37983 */ /* 0x000ea80000300800 */
[----:B------:R-:W-:Y:S01]  /*36fd0*/  STSM.16.M88.4 [R0], R216 ;  /* 0x000000d800007844 */ /* 0x000fe20000000200 */
[----:B------:R-:W-:Y:S06]  /*36fe0*/  BAR.SYNC.DEFER_BLOCKING 0x0 ;  /* 0x0000000000007b1d */ /* 0x000fec0000010000 */
[----:B------:R-:W2:Y:S04]  /*36ff0*/  LDL.LU R196, [R1+0x170] ;  /* 0x0001700001c47983 */ /* 0x000ea80000300800 */
[----:B------:R-:W1:Y:S01]  /*37000*/  LDS.128 R24, [R19] ;  /* 0x0000000013187984 */ /* 0x000e620000000c00 */
[----:B------:R-:W-:Y:S06]  /*37010*/  BAR.SYNC.DEFER_BLOCKING 0x0 ;  /* 0x0000000000007b1d */ /* 0x000fec0000010000 */
[----:B------:R-:W-:Y:S02]  /*37020*/  STSM.16.M88.4 [R0], R220 ;  /* 0x000000dc00007844 */ /* 0x000fe40000000200 */
[----:B------:R-:W-:Y:S06]  /*37030*/  BAR.SYNC.DEFER_BLOCKING 0x0 ;  /* 0x0000000000007b1d */ /* 0x000fec0000010000 */
[----:B-1----:R-:W-:Y:S04]  /*37040*/  STL.64 [R1+0x480], R24 ;  /* 0x0004801801007387 */ /* 0x002fe80000100a00 */
[----:B------:R-:W-:Y:S04]  /*37050*/  STL.64 [R1+0x488], R26 ;  /* 0x0004881a01007387 */ /* 0x000fe80000100a00 */
[----:B------:R-:W2:Y:S04]  /*37060*/  LDL.LU R197, [R1+0x174] ;  /* 0x0001740001c57983 */ /* 0x000ea80000300800 */
[----:B------:R-:W2:Y:S04]  /*37070*/  LDL.LU R198, [R1+0x178] ;  /* 0x0001780001c67983 */ /* 0x000ea80000300800 */
[----:B------:R-:W1:Y:S01]  /*37080*/  LDS.128 R24, [R19] ;  /* 0x0000000013187984 */ /* 0x000e620000000c00 */
[----:B------:R-:W-:Y:S06]  /*37090*/  BAR.SYNC.DEFER_BLOCKING 0x0 ;  /* 0x0000000000007b1d */ /* 0x000fec0000010000 */
[----:B------:R-:W2:Y:S04]  /*370a0*/  LDL.LU R199, [R1+0x17c] ;  /* 0x00017c0001c77983 */ /* 0x000ea80000300800 */
[----:B------:R0:W-:Y:S04]  /*370b0*/  STSM.16.M88.4 [R0], R232 ;  /* 0x000000e800007844 */ /* 0x0001e80000000200 */
[----:B-1----:R-:W-:Y:S04]  /*370c0*/  STL.64 [R1+0x470], R24 ;  /* 0x0004701801007387 */ /* 0x002fe80000100a00 */
[----:B------:R-:W-:Y:S01]  /*370d0*/  STL.64 [R1+0x478], R26 ;  /* 0x0004781a01007387 */ /* 0x000fe20000100a00 */
[----:B0-----:R-:W0:Y:S08]  /*370e0*/  LDC R232, c[0x0][0x248] ;  /* 0x00009200ffe87b82 */ /* 0x001e300000000800 */
[----:B------:R-:W-:Y:S06]  /*370f0*/  BAR.SYNC.DEFER_BLOCKING 0x0 ;  /* 0x0000000000007b1d */ /* 0x000fec0000010000 */
[----:B------:R-:W2:Y:S04]  /*37100*/  LDL.LU R200, [R1+0x190] ;  /* 0x0001900001c87983 */ /* 0x000ea80000300800 */
[----:B------:R-:W1:Y:S01]  /*37110*/  LDS.128 R24, [R19] ;  /* 0x0000000013187984 */ /* 0x000e620000000c00 */
[----:B------:R-:W-:Y:S06]  /*37120*/  BAR.SYNC.DEFER_BLOCKING 0x0 ;  /* 0x0000000000007b1d */ /* 0x000fec0000010000 */
[----:B------:R-:W-:Y:S04]  /*37130*/  STSM.16.M88.4 [R0], R228 ;  /* 0x000000e400007844 */ /* 0x000fe80000000200 */
[----:B-1----:R-:W-:Y:S04]  /*37140*/  STL.64 [R1+0x4a0], R24 ;  /* 0x0004a01801007387 */ /* 0x002fe80000100a00 */
[----:B------:R-:W-:Y:S01]  /*37150*/  STL.64 [R1+0x4a8], R26 ;  /* 0x0004a81a01007387 */ /* 0x000fe20000100a00 */
[----:B------:R-:W-:Y:S06]  /*37160*/  BAR.SYNC.DEFER_BLOCKING 0x0 ;  /* 0x0000000000007b1d */ /* 0x000fec0000010000 */
[----:B------:R-:W2:Y:S04]  /*37170*/  LDL.LU R201, [R1+0x194] ;  /* 0x0001940001c97983 */ /* 0x000ea80000300800 */
[----:B------:R-:W2:Y:S04]  /*37180*/  LDL.LU R202, [R1+0x198] ;  /* 0x0001980001ca7983 */ /* 0x000ea80000300800 */
[----:B------:R-:W2:Y:S04]  /*37190*/  LDL.LU R203, [R1+0x19c] ;  /* 0x00019c0001cb7983 */ /* 0x000ea80000300800 */
[----:B------:R-:W1:Y:S01]  /*371a0*/  LDS.128 R24, [R19] ;  /* 0x0000000013187984 */ /* 0x000e620000000c00 */
[----:B------:R-:W-:Y:S06]  /*371b0*/  BAR.SYNC.DEFER_BLOCKING 0x0 ;  /* 0x0000000000007b1d */ /* 0x000fec0000010000 */
[----:B------:R0:W-:Y:S04]  /*371c0*/  STSM.16.M88.4 [R0], R244 ;  /* 0x000000f400007844 */ /* 0x0001e80000000200 */
[----:B-1----:R-:W-:Y:S04]  /*371d0*/  STL.64 [R1+0x490], R24 ;  /* 0x0004901801007387 */ /* 0x002fe80000100a00 */
[----:B------:R-:W-:Y:S01]  /*371e0*/  STL.64 [R1+0x498], R26 ;  /* 0x0004981a01007387 */ /* 0x000fe20000100a00 */
[----:B---3--:R-:W-:Y:S01]  /*371f0*/  IMAD.MOV.U32 R15, RZ, RZ, R7 ;  /* 0x000000ffff0f7224 */ /* 0x008fe200078e0007 */
[----:B0-----:R-:W0:Y:S08]  /*37200*/  LDC.64 R244, c[0x0][0x220] ;  /* 0x00008800fff47b82 */ /* 0x001e300000000a00 */
[----:B------:R-:W-:Y:S01]  /*37210*/  BAR.SYNC.DEFER_BLOCKING 0x0 ;  /* 0x0000000000007b1d */ /* 0x000fe20000010000 */
[----:B------:R-:W-:Y:S01]  /*37220*/  IMAD.MOV.U32 R12, RZ, RZ, R6 ;  /* 0x000000ffff0c7224 */ /* 0x000fe200078e0006 */
[----:B------:R-:W-:-:S06]  /*37230*/  ISETP.LT.AND P0, PT, R16, R15, !P0 ;  /* 0x0000000f1000720c */ /* 0x000fcc0004701270 */
[----:B------:R-:W1:Y:S01]  /*37240*/  LDC.64 R246, c[0x0][0x220] ;  /* 0x00008800fff67b82 */ /* 0x000e620000000a00 */
[----:B------:R-:W3:Y:S07]  /*37250*/  LDS.128 R24, [R19] ;  /* 0x0000000013187984 */ /* 0x000eee0000000c00 */
[----:B------:R-:W0:Y:S08]  /*37260*/  LDC.64 R6, c[0x0][0x228] ;  /* 0x00008a00ff067b82 */ /* 0x000e300000000a00 */
[----:B------:R-:W-:Y:S06]  /*37270*/  BAR.SYNC.DEFER_BLOCKING 0x0 ;  /* 0x0000000000007b1d */ /* 0x000fec0000010000 */
[----:B----4-:R-:W-:Y:S04]  /*37280*/  STSM.16.M88.4 [R0], R192 ;  /* 0x000000c000007844 */ /* 0x010fe80000000200 */
[----:B---3--:R-:W-:Y:S04]  /*37290*/  STL.64 [R1+0x4d0], R24 ;  /* 0x0004d01801007387 */ /* 0x008fe80000100a00 */
[----:B------:R-:W-:Y:S01]  /*372a0*/  STL.64 [R1+0x4d8], R26 ;  /* 0x0004d81a01007387 */ /* 0x000fe20000100a00 */
[----:B------:R-:W-:Y:S06]  /*372b0*/  BAR.SYNC.DEFER_BLOCKING 0x0 ;  /* 0x0000000000007b1d */ /* 0x000fec0000010000 */
[----:B------:R-:W3:Y:S02]  /*372c0*/  LDS.128 R24, [R19] ;  /* 0x0000000013187984 */ /* 0x000ee40000000c00 */
[----:B------:R-:W-:Y:S06]  /*372d0*/  BAR.SYNC.DEFER_BLOCKING 0x0 ;  /* 0x0000000000007b1d */ /* 0x000fec0000010000 */
[----:B--2---:R2:W-:Y:S04]  /*372e0*/  STSM.16.M88.4 [R0], R224 ;  /* 0x000000e000007844 */ /* 0x0045e80000000200 */
[----:B---3--:R-:W-:Y:S04]  /*372f0*/  STL.64 [R1+0x4c0], R24 ;  /* 0x0004c01801007387 */ /* 0x008fe80000100a00 */
[----:B------:R-:W-:Y:S01]  /*37300*/  STL.64 [R1+0x4c8], R26 ;  /* 0x0004c81a01007387 */ /* 0x000fe20000100a00 */
[----:B------:R-:W-:Y:S06]  /*37310*/  BAR.SYNC.DEFER_BLOCKING 0x0 ;  /* 0x0000000000007b1d */ /* 0x000fec0000010000 */
[----:B--2---:R-:W2:Y:S04]  /*37320*/  LDL.LU R224, [R1+0x1a0] ;  /* 0x0001a00001e07983 */ /* 0x004ea80000300800 */
[----:B------:R-:W2:Y:S04]  /*37330*/  LDL.LU R225, [R1+0x1a4] ;  /* 0x0001a40001e17983 */ /* 0x000ea80000300800 */
[----:B------:R-:W2:Y:S04]  /*37340*/  LDL.LU R226, [R1+0x1a8] ;  /* 0x0001a80001e27983 */ /* 0x000ea80000300800 */
[----:B------:R-:W2:Y:S04]  /*37350*/  LDL.LU R227, [R1+0x1ac] ;  /* 0x0001ac0001e37983 */ /* 0x000ea80000300800 */
[----:B------:R-:W3:Y:S01]  /*37360*/  LDS.128 R24, [R19] ;  /* 0x0000000013187984 */ /* 0x000ee20000000c00 */
[----:B------:R-:W-:Y:S06]  /*37370*/  BAR.SYNC.DEFER_BLOCKING 0x0 ;  /* 0x0000000000007b1d */ /* 0x000fec0000010000 */
[----:B---3--:R-:W-:Y:S04]  /*37380*/  STL.64 [R1+0x4b0], R24 ;  /* 0x0004b01801007387 */ /* 0x008fe80000100a00 */
[----:B------:R-:W-:Y:S04]  /*37390*/  STL.64 [R1+0x4b8], R26 ;  /* 0x0004b81a01007387 */ /* 0x000fe80000100a00 */
[----:B------:R-:W3:Y:S04]  /*373a0*/  LDL.LU R176, [R1+0x1c0] ;  /* 0x0001c00001b07983 */ /* 0x000ee80000300800 */
[----:B------:R-:W3:Y:S04]  /*373b0*/  LDL.LU R177, [R1+0x1c4] ;  /* 0x0001c40001b17983 */ /* 0x000ee80000300800 */
[----:B------:R-:W3:Y:S04]  /*373c0*/  LDL.LU R178, [R1+0x1c8] ;  /* 0x0001c80001b27983 */ /* 0x000ee80000300800 */
[----:B------:R-:W3:Y:S04]  /*373d0*/  LDL.LU R179, [R1+0x1cc] ;  /* 0x0001cc0001b37983 */ /* 0x000ee80000300800 */
[----:B------:R4:W-:Y:S01]  /*373e0*/  STSM.16.M88.4 [R0], R196 ;  /* 0x000000c400007844 */ /* 0x0009e20000000200 */
[----:B------:R-:W-:Y:S06]  /*373f0*/  BAR.SYNC.DEFER_BLOCKING 0x0 ;  /* 0x0000000000007b1d */ /* 0x000fec0000010000 */
[----:B----4-:R-:W4:Y:S04]  /*37400*/  LDL.LU R196, [R1+0x1b0] ;  /* 0x0001b00001c47983 */ /* 0x010f280000300800 */
[----:B------:R-:W4:Y:S04]  /*37410*/  LDL.LU R197, [R1+0x1b4] ;  /* 0x0001b40001c57983 */ /* 0x000f280000300800 */
[----:B------:R-:W4:Y:S04]  /*37420*/  LDL.LU R198, [R1+0x1b8] ;  /* 0x0001b80001c67983 */ /* 0x000f280000300800 */
        /* <DEDUP_REMOVED lines=13> */
[----:B------:R1:W-:Y:S01]  /*37500*/  STSM.16.M88.4 [R0], R200 ;  /* 0x000000c800007844 */ /* 0x0003e20000000200 */
[----:B------:R-:W-:Y:S06]  /*37510*/  BAR.SYNC.DEFER_BLOCKING 0x0 ;  /* 0x0000000000007b1d */ /* 0x000fec0000010000 */
[----:B-1----:R-:W4:Y:S04]  /*37520*/  LDL.LU R200, [R1+0x310] ;  /* 0x0003100001c87983 */ /* 0x002f280000300800 */
[----:B------:R-:W4:Y:S04]  /*37530*/  LDL.LU R201, [R1+0x314] ;  /* 0x0003140001c97983 */ /* 0x000f280000300800 */
[----:B------:R-:W4:Y:S04]  /*37540*/  LDL.LU R202, [R1+0x318] ;  /* 0x0003180001ca7983 */ /* 0x000f280000300800 */
[----:B------:R-:W4:Y:S04]  /*37550*/  LDL.LU R203, [R1+0x31c] ;  /* 0x00031c0001cb7983 */ /* 0x000f280000300800 */
[----:B------:R-:W1:Y:S01]  /*37560*/  LDS.128 R24, [R19] ;  /* 0x0000000013187984 */ /* 0x000e620000000c00 */
[----:B------:R-:W-:Y:S06]  /*37570*/  BAR.SYNC.DEFER_BLOCKING 0x0 ;  /* 0x0000000000007b1d */ /* 0x000fec0000010000 */
[----:B-1----:R-:W-:Y:S04]  /*37580*/  STL.64 [R1+0x4f0], R24 ;  /* 0x0004f01801007387 */ /* 0x002fe80000100a00 */
[----:B------:R-:W-:Y:S04]  /*37590*/  STL.64 [R1+0x4f8], R26 ;  /* 0x0004f81a01007387 */ /* 0x000fe80000100a00 */
[----:B--2---:R1:W-:Y:S01]  /*375a0*/  STSM.16.M88.4 [R0], R224 ;  /* 0x000000e000007844 */ /* 0x0043e20000000200 */
[----:B------:R-:W-:Y:S06]  /*375b0*/  BAR.SYNC.DEFER_BLOCKING 0x0 ;  /* 0x0000000000007b1d */ /* 0x000fec0000010000 */
[----:B-1----:R-:W2:Y:S04]  /*375c0*/  LDL.LU R224, [R1+0x1f0] ;  /* 0x0001f00001e07983 */ /* 0x002ea80000300800 */
[----:B------:R-:W2:Y:S04]  /*375d0*/  LDL.LU R225, [R1+0x1f4] ;  /* 0x0001f40001e17983 */ /* 0x000ea80000300800 */
[----:B------:R-:W2:Y:S04]  /*375e0*/  LDL.LU R226, [R1+0x1f8] ;  /* 0x0001f80001e27983 */ /* 0x000ea80000300800 */
[----:B------:R-:W1:Y:S01]  /*375f0*/  LDS.128 R24, [R19] ;  /* 0x0000000013187984 */ /* 0x000e620000000c00 */
[----:B------:R-:W-:Y:S06]  /*37600*/  BAR.SYNC.DEFER_BLOCKING 0x0 ;  /* 0x0000000000007b1d */ /* 0x000fec0000010000 */
[----:B------:R-:W2:Y:S04]  /*37610*/  LDL.LU R227, [R1+0x1fc] ;  /* 0x0001fc0001e37983 */ /* 0x000ea80000300800 */
[----:B---3--:R-:W-:Y:S04]  /*37620*/  STSM.16.M88.4 [R0], R176 ;  /* 0x000000b000007844 */ /* 0x008fe80000000200 */
[----:B-1----:R-:W-:Y:S04]  /*37630*/  STL.64 [R1+0x4e0], R24 ;  /* 0x0004e01801007387 */ /* 0x002fe80000100a00 */
[----:B------:R-:W-:Y:S01]  /*37640*/  STL.64 [R1+0x4e8], R26 ;  /* 0x0004e81a01007387 */ /* 0x000fe20000100a00 */
[----:B------:R-:W-:Y:S06]  /*37650*/  BAR.SYNC.DEFER_BLOCKING 0x0 ;  /* 0x0000000000007b1d */ /* 0x000fec0000010000 */
[----:B------:R-:W1:Y:S02]  /*37660*/  LDS.128 R24, [R19] ;  /* 0x0000000013187984 */ /* 0x000e640000000c00 */
[----:B------:R-:W-:Y:S06]  /*37670*/  BAR.SYNC.DEFER_BLOCKING 0x0 ;  /* 0x0000000000007b1d */ /* 0x000fec0000010000 */
[----:B----4-:R3:W-:Y:S04]  /*37680*/  STSM.16.M88.4 [R0], R196 ;  /* 0x000000c400007844 */ /* 0x0107e80000000200 */
[----:B-1----:R-:W-:Y:S04]  /*37690*/  STL.64 [R1+0x1c0], R24 ;  /* 0x0001c01801007387 */ /* 0x002fe80000100a00 */
[----:B------:R-:W-:Y:S01]  /*376a0*/  STL.64 [R1+0x1c8], R26 ;  /* 0x0001c81a01007387 */ /* 0x000fe20000100a00 */
[----:B------:R-:W-:Y:S06]  /*376b0*/  BAR.SYNC.DEFER_BLOCKING 0x0 ;  /* 0x0000000000007b1d */ /* 0x000fec0000010000 */
[----:B---3--:R-:W3:Y:S04]  /*376c0*/  LDL.LU R196, [R1+0x320] ;  /* 0x0003200001c47983 */ /* 0x008ee80000300800 */
[----:B------:R-:W3:Y:S04]  /*376d0*/  LDL.LU R197, [R1+0x324] ;  /* 0x0003240001c57983 */ /* 0x000ee80000300800 */
[----:B------:R-:W3:Y:S04]  /*376e0*/  LDL.LU R198, [R1+0x328] ;  /* 0x0003280001c67983 */ /* 0x000ee80000300800 */
[----:B------:R-:W3:Y:S04]  /*376f0*/  LDL.LU R199, [R1+0x32c] ;  /* 0x00032c0001c77983 */ /* 0x000ee80000300800 */
        /* <DEDUP_REMOVED lines=8> */
[----:B------:R-:W-:Y:S04]  /*37780*/  STSM.16.M88.4 [R0], R192 ;  /* 0x000000c000007844 */ /* 0x000fe80000000200 */
[----:B-1----:R-:W-:Y:S04]  /*37790*/  STL.64 [R1+0x510], R24 ;  /* 0x0005101801007387 */ /* 0x002fe80000100a00 */
[----:B------:R-:W-:Y:S01]  /*377a0*/  STL.64 [R1+0x518], R26 ;  /* 0x0005181a01007387 */ /* 0x000fe20000100a00 */
[----:B------:R-:W-:Y:S06]  /*377b0*/  BAR.SYNC.DEFER_BLOCKING 0x0 ;  /* 0x0000000000007b1d */ /* 0x000fec0000010000 */
[----:B------:R-:W1:Y:S02]  /*377c0*/  LDS.128 R24, [R19] ;  /* 0x0000000013187984 */ /* 0x000e640000000c00 */
[----:B------:R-:W-:Y:S06]  /*377d0*/  BAR.SYNC.DEFER_BLOCKING 0x0 ;  /* 0x0000000000007b1d */ /* 0x000fec0000010000 */
[----:B------:R4:W-:Y:S04]  /*377e0*/  STSM.16.M88.4 [R0], R200 ;  /* 0x000000c800007844 */ /* 0x0009e80000000200 */
[----:B-1----:R-:W-:Y:S04]  /*377f0*/  STL.64 [R1+0x1e0], R24 ;  /* 0x0001e01801007387 */ /* 0x002fe80000100a00 */
[----:B------:R-:W-:Y:S01]  /*37800*/  STL.64 [R1+0x1e8], R26 ;  /* 0x0001e81a01007387 */ /* 0x000fe20000100a00 */
        /* <DEDUP_REMOVED lines=13> */
[----:B--2---:R1:W-:Y:S01]  /*378e0*/  STSM.16.M88.4 [R0], R224 ;  /* 0x000000e000007844 */ /* 0x0043e20000000200 */
[----:B------:R-:W-:Y:S06]  /*378f0*/  BAR.SYNC.DEFER_BLOCKING 0x0 ;  /* 0x0000000000007b1d */ /* 0x000fec0000010000 */
[----:B-1----:R-:W2:Y:S04]  /*37900*/  LDL.LU R224, [R1+0x340] ;  /* 0x0003400001e07983 */ /* 0x002ea80000300800 */
[----:B------:R-:W2:Y:S04]  /*37910*/  LDL.LU R225, [R1+0x344] ;  /* 0x0003440001e17983 */ /* 0x000ea80000300800 */
[----:B------:R-:W2:Y:S04]  /*37920*/  LDL.LU R226, [R1+0x348] ;  /* 0x0003480001e27983 */ /* 0x000ea80000300800 */
[----:B------:R-:W2:Y:S04]  /*37930*/  LDL.LU R227, [R1+0x34c] ;  /* 0x00034c0001e37983 */ /* 0x000ea80000300800 */
[----:B------:R-:W1:Y:S01]  /*37940*/  LDS.128 R24, [R19] ;  /* 0x0000000013187984 */ /* 0x000e620000000c00 */
[----:B------:R-:W-:Y:S06]  /*37950*/  BAR.SYNC.DEFER_BLOCKING 0x0 ;  /* 0x0000000000007b1d */ /* 0x000fec0000010000 */
[----:B-1----:R-:W-:Y:S04]  /*37960*/  STL.64 [R1+0x1a0], R24 ;  /* 0x0001a01801007387 */ /* 0x002fe80000100a00 */
[----:B------:R-:W-:Y:S04]  /*37970*/  STL.64 [R1+0x1a8], R26 ;  /* 0x0001a81a01007387 */ /* 0x000fe80000100a00 */
        /* <DEDUP_REMOVED lines=8> */
[----:B---3--:R1:W-:Y:S01]  /*37a00*/  STSM.16.M88.4 [R0], R196 ;  /* 0x000000c400007844 */ /* 0x0083e20000000200 */
[----:B------:R-:W-:Y:S06]  /*37a10*/  BAR.SYNC.DEFER_BLOCKING 0x0 ;  /* 0x0000000000007b1d */ /* 0x000fec0000010000 */
[----:B-1----:R-:W3:Y:S04]  /*37a20*/  LDL.LU R196, [R1+0x390] ;  /* 0x0003900001c47983 */ /* 0x002ee80000300800 */
[----:B------:R-:W3:Y:S04]  /*37a30*/  LDL.LU R197, [R1+0x394] ;  /* 0x0003940001c57983 */ /* 0x000ee80000300800 */
[----:B------:R-:W3:Y:S04]  /*37a40*/  LDL.LU R198, [R1+0x398] ;  /* 0x0003980001c67983 */ /* 0x000ee80000300800 */
[----:B------:R-:W3:Y:S04]  /*37a50*/  LDL.LU R199, [R1+0x39c] ;  /* 0x00039c0001c77983 */ /* 0x000ee80000300800 */
[----:B------:R-:W1:Y:S01]  /*37a60*/  LDS.128 R24, [R19] ;  /* 0x0000000013187984 */ /* 0x000e620000000c00 */
[----:B------:R-:W-:Y:S06]  /*37a70*/  BAR.SYNC.DEFER_BLOCKING 0x0 ;  /* 0x0000000000007b1d */ /* 0x000fec0000010000 */
[----:B-1----:R-:W-:Y:S04]  /*37a80*/  STL.64 [R1+0x320], R24 ;  /* 0x0003201801007387 */ /* 0x002fe80000100a00 */
[----:B------:R-:W-:Y:S04]  /*37a90*/  STL.64 [R1+0x328], R26 ;  /* 0x0003281a01007387 */ /* 0x000fe80000100a00 */
[----:B----4-:R1:W-:Y:S01]  /*37aa0*/  STSM.16.M88.4 [R0], R200 ;  /* 0x000000c800007844 */ /* 0x0103e20000000200 */
[----:B------:R-:W-:Y:S06]  /*37ab0*/  BAR.SYNC.DEFER_BLOCKING 0x0 ;  /* 0x0000000000007b1d */ /* 0x000fec0000010000 */
[----:B-1----:R-:W4:Y:S04]  /*37ac0*/  LDL.LU R200, [R1+0x380] ;  /* 0x0003800001c87983 */ /* 0x002f280000300800 */
[----:B------:R-:W4:Y:S04]  /*37ad0*/  LDL.LU R201, [R1+0x384] ;  /* 0x0003840001c97983 */ /* 0x000f280000300800 */
[----:B------:R-:W4:Y:S04]  /*37ae0*/  LDL.LU R202, [R1+0x388] ;  /* 0x0003880001ca7983 */ /* 0x000f280000300800 */
[----:B------:R-:W1:Y:S04]  /*37af0*/  LDS.128 R24, [R19] ;  /* 0x0000000013187984 */ /* 0x000e680000000c00 */
[----:B------:R-:W4:Y:S01]  /*37b00*/  LDL.LU R203, [R1+0x38c] ;  /* 0x00038c0001cb7983 */ /* 0x000f220000300800 */
[----:B------:R-:W-:Y:S06]  /*37b10*/  BAR.SYNC.DEFER_BLOCKING 0x0 ;  /* 0x0000000000007b1d */ /* 0x000fec0000010000 */
[----:B------:R-:W-:Y:S04]  /*37b20*/  STSM.16.M88.4 [R0], R176 ;  /* 0x000000b000007844 */ /* 0x000fe80000000200 */
[----:B-1----:R-:W-:Y:S04]  /*37b30*/  STL.64 [R1+0x310], R24 ;  /* 0x0003101801007387 */ /* 0x002fe80000100a00 */
[----:B------:R-:W-:Y:S01]  /*37b40*/  STL.64 [R1+0x318], R26 ;  /* 0x0003181a01007387 */ /* 0x000fe20000100a00 */
[----:B------:R-:W-:Y:S06]  /*37b50*/  BAR.SYNC.DEFER_BLOCKING 0x0 ;  /* 0x0000000000007b1d */ /* 0x000fec0000010000 */
[----:B------:R-:W1:Y:S02]  /*37b60*/  LDS.128 R24, [R19] ;  /* 0x0000000013187984 */ /* 0x000e640000000c00 */
[----:B------:R-:W-:Y:S06]  /*37b70*/  BAR.SYNC.DEFER_BLOCKING 0x0 ;  /* 0x0000000000007b1d */ /* 0x000fec0000010000 */
[----:B--2---:R2:W-:Y:S04]  /*37b80*/  STSM.16.M88.4 [R0], R224 ;  /* 0x000000e000007844 */ /* 0x0045e80000000200 */
[----:B-1----:R-:W-:Y:S04]  /*37b90*/  STL.64 [R1+0x350], R24 ;  /* 0x0003501801007387 */ /* 0x002fe80000100a00 */
[----:B------:R-:W-:Y:S01]  /*37ba0*/  STL.64 [R1+0x358], R26 ;  /* 0x0003581a01007387 */ /* 0x000fe20000100a00 */
[----:B------:R-:W-:Y:S06]  /*37bb0*/  BAR.SYNC.DEFER_BLOCKING 0x0 ;  /* 0x0000000000007b1d */ /* 0x000fec0000010000 */
[----:B--2---:R-:W2:Y:S04]  /*37bc0*/  LDL.LU R224, [R1+0x3a0] ;  /* 0x0003a00001e07983 */ /* 0x004ea80000300800 */
        /* <DEDUP_REMOVED lines=8> */
[----:B------:R-:W2:Y:S04]  /*37c50*/  LDL.LU R227, [R1+0x3ac] ;  /* 0x0003ac0001e37983 */ /* 0x000ea80000300800 */
        /* <DEDUP_REMOVED lines=8> */
[----:B---3--:R3:W-:Y:S04]  /*37ce0*/  STSM.16.M88.4 [R0], R196 ;  /* 0x000000c400007844 */ /* 0x0087e80000000200 */
        /* <DEDUP_REMOVED lines=9> */
[----:B----4-:R4:W-:Y:S02]  /*37d80*/  STSM.16.M88.4 [R0], R200 ;  /* 0x000000c800007844 */ /* 0x0109e40000000200 */
[----:B------:R-:W-:Y:S06]  /*37d90*/  BAR.SYNC.DEFER_BLOCKING 0x0 ;  /* 0x0000000000007b1d */ /* 0x000fec0000010000 */
[----:B-1----:R-:W-:Y:S04]  /*37da0*/  STL.64 [R1+0x1f0], R24 ;  /* 0x0001f01801007387 */ /* 0x002fe80000100a00 */
[----:B------:R-:W-:Y:S04]  /*37db0*/  STL.64 [R1+0x1f8], R26 ;  /* 0x0001f81a01007387 */ /* 0x000fe80000100a00 */
[----:B----4-:R-:W4:Y:S04]  /*37dc0*/  LDL.LU R200, [R1+0x3d0] ;  /* 0x0003d00001c87983 */ /* 0x010f280000300800 */
[----:B------:R-:W4:Y:S04]  /*37dd0*/  LDL.LU R201, [R1+0x3d4] ;  /* 0x0003d40001c97983 */ /* 0x000f280000300800 */
[----:B------:R-:W4:Y:S04]  /*37de0*/  LDL.LU R202, [R1+0x3d8] ;  /* 0x0003d80001ca7983 */ /* 0x000f280000300800 */
[----:B------:R-:W4:Y:S04]  /*37df0*/  LDL.LU R203, [R1+0x3dc] ;  /* 0x0003dc0001cb7983 */ /* 0x000f280000300800 */
[----:B------:R-:W4:Y:S04]  /*37e00*/  LDL.LU R172, [R1+0x3c0] ;  /* 0x0003c00001ac7983 */ /* 0x000f280000300800 */
        /* <DEDUP_REMOVED lines=30> */
[----:B------:R-:W-:Y:S01]  /*37ff0*/  LDS.128 R36, [R19] ;  /* 0x0000000013247984 */ /* 0x000fe20000000c00 */
[----:B------:R-:W-:Y:S06]  /*38000*/  BAR.SYNC.DEFER_BLOCKING 0x0 ;  /* 0x0000000000007b1d */ /* 0x000fec0000010000 */
[----:B----4-:R-:W-:Y:S02]  /*38010*/  STSM.16.M88.4 [R0], R172 ;  /* 0x000000ac00007844 */ /* 0x010fe40000000200 */
[----:B------:R-:W-:Y:S06]  /*38020*/  BAR.SYNC.DEFER_BLOCKING 0x0 ;  /* 0x0000000000007b1d */ /* 0x000fec0000010000 */
[----:B------:R-:W-:Y:S02]  /*38030*/  LDS.128 R40, [R19] ;  /* 0x0000000013287984 */ /* 0x000fe40000000c00 */
[----:B------:R-:W-:Y:S06]  /*38040*/  BAR.SYNC.DEFER_BLOCKING 0x0 ;  /* 0x0000000000007b1d */ /* 0x000fec0000010000 */
[----:B------:R1:W-:Y:S02]  /*38050*/  STSM.16.M88.4 [R0], R200 ;  /* 0x000000c800007844 */ /* 0x0003e40000000200 */
[----:B------:R-:W-:Y:S06]  /*38060*/  BAR.SYNC.DEFER_BLOCKING 0x0 ;  /* 0x0000000000007b1d */ /* 0x000fec0000010000 */
[----:B-1----:R-:W4:Y:S04]  /*38070*/  LDL.LU R200, [R1+0x570] ;  /* 0x0005700001c87983 */ /* 0x002f280000300800 */
[----:B------:R-:W4:Y:S04]  /*38080*/  LDL.LU R201, [R1+0x574] ;  /* 0x0005740001c97983 */ /* 0x000f280000300800 */
[----:B------:R-:W4:Y:S04]  /*38090*/  LDL.LU R202, [R1+0x578] ;  /* 0x0005780001ca7983 */ /* 0x000f280000300800 */
[----:B------:R-:W4:Y:S04]  /*380a0*/  LDL.LU R203, [R1+0x57c] ;  /* 0x00057c0001cb7983 */ /* 0x000f280000300800 */
[----:B------:R-:W-:Y:S01]  /*380b0*/  LDS.128 R44, [R19] ;  /* 0x00000000132c7984 */ /* 0x000fe20000000c00 */
[----:B------:R-:W-:Y:S06]  /*380c0*/  BAR.SYNC.DEFER_BLOCKING 0x0 ;  /* 0x0000000000007b1d */ /* 0x000fec0000010000 */
[----:B------:R-:W-:Y:S02]  /*380d0*/  STSM.16.M88.4 [R0], R176 ;  /* 0x000000b000007844 */ /* 0x000fe40000000200 */
[----:B------:R-:W-:Y:S06]  /*380e0*/  BAR.SYNC.DEFER_BLOCKING 0x0 ;  /* 0x0000000000007b1d */ /* 0x000fec0000010000 */
[----:B------:R-:W-:Y:S02]  /*380f0*/  LDS.128 R48, [R19] ;  /* 0x0000000013307984 */ /* 0x000fe40000000c00 */
[----:B------:R-:W-:Y:S06]  /*38100*/  BAR.SYNC.DEFER_BLOCKING 0x0 ;  /* 0x0000000000007b1d */ /* 0x000fec0000010000 */
[----:B--2---:R1:W-:Y:S02]  /*38110*/  STSM.16.M88.4 [R0], R224 ;  /* 0x000000e000007844 */ /* 0x0043e40000000200 */
[----:B------:R-:W-:Y:S06]  /*38120*/  BAR.SYNC.DEFER_BLOCKING 0x0 ;  /* 0x0000000000007b1d */ /* 0x000fec0000010000 */
[----:B-1----:R-:W2:Y:S04]  /*38130*/  LDL.LU R224, [R1+0x580] ;  /* 0x0005800001e07983 */ /* 0x002ea80000300800 */
[----:B------:R-:W2:Y:S04]  /*38140*/  LDL.LU R225, [R1+0x584] ;  /* 0x0005840001e17983 */ /* 0x000ea80000300800 */
[----:B------:R-:W2:Y:S04]  /*38150*/  LDL.LU R226, [R1+0x588] ;  /* 0x0005880001e27983 */ /* 0x000ea80000300800 */
[----:B------:R-:W2:Y:S04]  /*38160*/  LDL.LU R227, [R1+0x58c] ;  /* 0x00058c0001e37983 */ /* 0x000ea80000300800 */
[----:B------:R-:W-:Y:S01]  /*38170*/  LDS.128 R52, [R19] ;  /* 0x0000000013347984 */ /* 0x000fe20000000c00 */
[----:B------:R-:W-:Y:S06]  /*38180*/  BAR.SYNC.DEFER_BLOCKING 0x0 ;  /* 0x0000000000007b1d */ /* 0x000fec0000010000 */
[----:B------:R-:W2:Y:S04]  /*38190*/  LDL.LU R172, [R1+0x590] ;  /* 0x0005900001ac7983 */ /* 0x000ea80000300800 */
[----:B------:R-:W2:Y:S04]  /*381a0*/  LDL.LU R173, [R1+0x594] ;  /* 0x0005940001ad7983 */ /* 0x000ea80000300800 */
[----:B------:R-:W2:Y:S04]  /*381b0*/  LDL.LU R174, [R1+0x598] ;  /* 0x0005980001ae7983 */ /* 0x000ea80000300800 */
[----:B------:R-:W2:Y:S04]  /*381c0*/  LDL.LU R175, [R1+0x59c] ;  /* 0x00059c0001af7983 */ /* 0x000ea80000300800 */
[----:B------:R-:W-:Y:S01]  /*381d0*/  STSM.16.M88.4 [R0], R192 ;  /* 0x000000c000007844 */ /* 0x000fe20000000200 */
[----:B------:R-:W-:Y:S06]  /*381e0*/  BAR.SYNC.DEFER_BLOCKING 0x0 ;  /* 0x0000000000007b1d */ /* 0x000fec0000010000 */
[----:B------:R-:W-:Y:S02]  /*381f0*/  LDS.128 R56, [R19] ;  /* 0x0000000013387984 */ /* 0x000fe40000000c00 */
[----:B------:R-:W-:Y:S06]  /*38200*/  BAR.SYNC.DEFER_BLOCKING 0x0 ;  /* 0x0000000000007b1d */ /* 0x000fec0000010000 */
[----:B---3--:R1:W-:Y:S02]  /*38210*/  STSM.16.M88.4 [R0], R196 ;  /* 0x000000c400007844 */ /* 0x0083e40000000200 */
[----:B------:R-:W-:Y:S06]  /*38220*/  BAR.SYNC.DEFER_BLOCKING 0x0 ;  /* 0x0000000000007b1d */ /* 0x000fec0000010000 */
[----:B-1----:R-:W3:Y:S04]  /*38230*/  LDL.LU R196, [R1+0x5a0] ;  /* 0x0005a00001c47983 */ /* 0x002ee80000300800 */
[----:B------:R-:W3:Y:S04]  /*38240*/  LDL.LU R197, [R1+0x5a4] ;  /* 0x0005a40001c57983 */ /* 0x000ee80000300800 */
[----:B------:R-:W3:Y:S04]  /*38250*/  LDL.LU R198, [R1+0x5a8] ;  /* 0x0005a80001c67983 */ /* 0x000ee80000300800 */
[----:B------:R-:W3:Y:S04]  /*38260*/  LDL.LU R199, [R1+0x5ac] ;  /* 0x0005ac0001c77983 */ /* 0x000ee80000300800 */
[----:B------:R-:W3:Y:S04]  /*38270*/  LDL.LU R176, [R1+0x5b0] ;  /* 0x0005b00001b07983 */ /* 0x000ee80000300800 */
[----:B------:R-:W3:Y:S04]  /*38280*/  LDL.LU R177, [R1+0x5b4] ;  /* 0x0005b40001b17983 */ /* 0x000ee80000300800 */
[----:B------:R-:W3:Y:S04]  /*38290*/  LDL.LU R178, [R1+0x5b8] ;  /* 0x0005b80001b27983 */ /* 0x000ee80000300800 */
[----:B------:R-:W3:Y:S04]  /*382a0*/  LDL.LU R179, [R1+0x5bc] ;  /* 0x0005bc0001b37983 */ /* 0x000ee80000300800 */
[----:B------:R-:W-:Y:S01]  /*382b0*/  LDS.128 R60, [R19] ;  /* 0x00000000133c7984 */ /* 0x000fe20000000c00 */
[----:B------:R-:W-:Y:S06]  /*382c0*/  BAR.SYNC.DEFER_BLOCKING 0x0 ;  /* 0x0000000000007b1d */ /* 0x000fec0000010000 */
[----:B----4-:R1:W-:Y:S02]  /*382d0*/  STSM.16.M88.4 [R0], R200 ;  /* 0x000000c800007844 */ /* 0x0103e40000000200 */
[----:B------:R-:W-:Y:S06]  /*382e0*/  BAR.SYNC.DEFER_BLOCKING 0x0 ;  /* 0x0000000000007b1d */ /* 0x000fec0000010000 */
        /* <DEDUP_REMOVED lines=8> */
[----:B------:R-:W-:Y:S01]  /*38370*/  LDS.128 R64, [R19] ;  /* 0x0000000013407984 */ /* 0x000fe20000000c00 */
        /* <DEDUP_REMOVED lines=9> */
[----:B------:R-:W-:Y:S02]  /*38410*/  STSM.16.M88.4 [R0], R172 ;  /* 0x000000ac00007844 */ /* 0x000fe40000000200 */
        /* <DEDUP_REMOVED lines=9> */
[----:B------:R-:W-:Y:S01]  /*384b0*/  LDS.128 R76, [R19] ;  /* 0x00000000134c7984 */ /* 0x000fe20000000c00 */
[----:B------:R-:W-:Y:S06]  /*384c0*/  BAR.SYNC.DEFER_BLOCKING 0x0 ;  /* 0x0000000000007b1d */ /* 0x000fec0000010000 */
[----:B------:R-:W-:Y:S02]  /*384d0*/  STSM.16.M88.4 [R0], R176 ;  /* 0x000000b000007844 */ /* 0x000fe40000000200 */
[----:B------:R-:W-:Y:S06]  /*384e0*/  BAR.SYNC.DEFER_BLOCKING 0x0 ;  /* 0x0000000000007b1d */ /* 0x000fec0000010000 */
[----:B------:R-:W-:Y:S02]  /*384f0*/  LDS.128 R80, [R19] ;  /* 0x0000000013507984 */ /* 0x000fe40000000c00 */
[----:B------:R-:W-:Y:S06]  /*38500*/  BAR.SYNC.DEFER_BLOCKING 0x0 ;  /* 0x0000000000007b1d */ /* 0x000fec0000010000 */
[----:B----4-:R1:W-:Y:S02]  /*38510*/  STSM.16.M88.4 [R0], R200 ;  /* 0x000000c800007844 */ /* 0x0103e40000000200 */
[----:B------:R-:W-:Y:S06]  /*38520*/  BAR.SYNC.DEFER_BLOCKING 0x0 ;  /* 0x0000000000007b1d */ /* 0x000fec0000010000 */
[----:B-1----:R-:W4:Y:S04]  /*38530*/  LDL.LU R200, [R1+0x780] ;  /* 0x0007800001c87983 */ /* 0x002f280000300800 */
[----:B------:R-:W4:Y:S04]  /*38540*/  LDL.LU R201, [R1+0x784] ;  /* 0x0007840001c97983 */ /* 0x000f280000300800 */
[----:B------:R-:W4:Y:S04]  /*38550*/  LDL.LU R202, [R1+0x788] ;  /* 0x0007880001ca7983 */ /* 0x000f280000300800 */
[----:B------:R-:W4:Y:S04]  /*38560*/  LDL.LU R203, [R1+0x78c] ;  /* 0x00078c0001cb7983 */ /* 0x000f280000300800 */
[----:B------:R-:W-:Y:S01]  /*38570*/  LDS.128 R84, [R19] ;  /* 0x0000000013547984 */ /* 0x000fe20000000c00 */
[----:B------:R-:W-:Y:S06]  /*38580*/  BAR.SYNC.DEFER_BLOCKING 0x0 ;  /* 0x0000000000007b1d */ /* 0x000fec0000010000 */
[----:B------:R-:W4:Y:S04]  /*38590*/  LDL.LU R172, [R1+0x790] ;  /* 0x0007900001ac7983 */ /* 0x000f280000300800 */
[----:B------:R-:W4:Y:S04]  /*385a0*/  LDL.LU R173, [R1+0x794] ;  /* 0x0007940001ad7983 */ /* 0x000f280000300800 */
[----:B------:R-:W4:Y:S04]  /*385b0*/  LDL.LU R174, [R1+0x798] ;  /* 0x0007980001ae7983 */ /* 0x000f280000300800 */
[----:B------:R-:W4:Y:S04]  /*385c0*/  LDL.LU R175, [R1+0x79c] ;  /* 0x00079c0001af7983 */ /* 0x000f280000300800 */
[----:B------:R-:W-:Y:S01]  /*385d0*/  STSM.16.M88.4 [R0], R192 ;  /* 0x000000c000007844 */ /* 0x000fe20000000200 */
        /* <DEDUP_REMOVED lines=9> */
[----:B------:R-:W2:Y:S04]  /*38670*/  LDL.LU R176, [R1+0x7b0] ;  /* 0x0007b00001b07983 */ /* 0x000ea80000300800 */
[----:B------:R-:W2:Y:S04]  /*38680*/  LDL.LU R177, [R1+0x7b4] ;  /* 0x0007b40001b17983 */ /* 0x000ea80000300800 */
[----:B------:R-:W2:Y:S04]  /*38690*/  LDL.LU R178, [R1+0x7b8] ;  /* 0x0007b80001b27983 */ /* 0x000ea80000300800 */
[----:B------:R-:W2:Y:S04]  /*386a0*/  LDL.LU R179, [R1+0x7bc] ;  /* 0x0007bc0001b37983 */ /* 0x000ea80000300800 */
[----:B------:R-:W-:Y:S01]  /*386b0*/  LDS.128 R92, [R19] ;  /* 0x00000000135c7984 */ /* 0x000fe20000000c00 */
        /* <DEDUP_REMOVED lines=45> */
[----:B------:R-:W3:Y:S04]  /*38990*/  LDL.LU R172, [R1+0x9b0] ;  /* 0x0009b00001ac7983 */ /* 0x000ee80000300800 */
[----:B------:R-:W3:Y:S04]  /*389a0*/  LDL.LU R173, [R1+0x9b4] ;  /* 0x0009b40001ad7983 */ /* 0x000ee80000300800 */
[----:B------:R-:W3:Y:S04]  /*389b0*/  LDL.LU R174, [R1+0x9b8] ;  /* 0x0009b80001ae7983 */ /* 0x000ee80000300800 */
[----:B------:R-:W3:Y:S04]  /*389c0*/  LDL.LU R175, [R1+0x9bc] ;  /* 0x0009bc0001af7983 */ /* 0x000ee80000300800 */
[----:B------:R-:W-:Y:S01]  /*389d0*/  STSM.16.M88.4 [R0], R192 ;  /* 0x000000c000007844 */ /* 0x000fe20000000200 */
        /* <DEDUP_REMOVED lines=32> */
[----:B------:R-:W-:Y:S01]  /*38be0*/  LDS.128 R132, [R19] ;  /* 0x0000000013847984 */ /* 0x000fe20000000c00 */
[----:B------:R-:W-:Y:S06]  /*38bf0*/  BAR.SYNC.DEFER_BLOCKING 0x0 ;  /* 0x0000000000007b1d */ /* 0x000fec0000010000 */
        /* <DEDUP_REMOVED lines=10> */
[----:B------:R-:W-:Y:S01]  /*38ca0*/  LDS.128 R140, [R19] ;  /* 0x00000000138c7984 */ /* 0x000fe20000000c00 */
[----:B------:R-:W-:Y:S06]  /*38cb0*/  BAR.SYNC.DEFER_BLOCKING 0x0 ;  /* 0x0000000000007b1d */ /* 0x000fec0000010000 */
        /* <DEDUP_REMOVED lines=17> */
[----:B------:R1:W-:Y:S02]  /*38dd0*/  STSM.16.M88.4 [R0], R192 ;  /* 0x000000c000007844 */ /* 0x0003e40000000200 */
        /* <DEDUP_REMOVED lines=39> */
[----:B------:R1:W-:Y:S02]  /*39050*/  STSM.16.M88.4 [R0], R192 ;  /* 0x000000c000007844 */ /* 0x0003e40000000200 */
[----:B------:R-:W-:Y:S06]  /*39060*/  BAR.SYNC.DEFER_BLOCKING 0x0 ;  /* 0x0000000000007b1d */ /* 0x000fec0000010000 */
[----:B-1----:R-:W2:Y:S04]  /*39070*/  LDL.LU R192, [R1+0xe10] ;  /* 0x000e100001c07983 */ /* 0x002ea80000300800 */
[----:B------:R-:W2:Y:S04]  /*39080*/  LDL.LU R193, [R1+0xe14] ;  /* 0x000e140001c17983 */ /* 0x000ea80000300800 */
[----:B------:R-:W2:Y:S04]  /*39090*/  LDL.LU R194, [R1+0xe18] ;  /* 0x000e180001c27983 */ /* 0x000ea80000300800 */
[----:B------:R-:W-:Y:S01]  /*390a0*/  LDS.128 R172, [R19] ;  /* 0x0000000013ac7984 */ /* 0x000fe20000000c00 */
[----:B------:R-:W-:Y:S06]  /*390b0*/  BAR.SYNC.DEFER_BLOCKING 0x0 ;  /* 0x0000000000007b1d */ /* 0x000fec0000010000 */
        /* <DEDUP_REMOVED lines=49> */
[----:B---3--:R-:W-:Y:S02]  /*393d0*/  STSM.16.M88.4 [R0], R196 ;  /* 0x000000c400007844 */ /* 0x008fe40000000200 */
[----:B------:R-:W-:Y:S06]  /*393e0*/  BAR.SYNC.DEFER_BLOCKING 0x0 ;  /* 0x0000000000007b1d */ /* 0x000fec0000010000 */
[----:B------:R-:W-:Y:S02]  /*393f0*/  LDS.128 R196, [R19] ;  /* 0x0000000013c47984 */ /* 0x000fe40000000c00 */
[----:B------:R-:W-:Y:S06]  /*39400*/  BAR.SYNC.DEFER_BLOCKING 0x0 ;  /* 0x0000000000007b1d */ /* 0x000fec0000010000 */
[----:B----4-:R-:W-:Y:S02]  /*39410*/  STSM.16.M88.4 [R0], R200 ;  /* 0x000000c800007844 */ /* 0x010fe40000000200 */
        /* <DEDUP_REMOVED lines=17> */
[----:B-1----:R-:W3:Y:S04]  /*39530*/  LDL.LU R248, [R1+0xea0] ;  /* 0x000ea00001f87983 */ /* 0x002ee80000300800 */
[----:B------:R-:W3:Y:S04]  /*39540*/  LDL.LU R249, [R1+0xea4] ;  /* 0x000ea40001f97983 */ /* 0x000ee80000300800 */
[----:B------:R-:W3:Y:S04]  /*39550*/  LDL.LU R250, [R1+0xea8] ;  /* 0x000ea80001fa7983 */ /* 0x000ee80000300800 */
[----:B------:R-:W3:Y:S04]  /*39560*/  LDL.LU R251, [R1+0xeac] ;  /* 0x000eac0001fb7983 */ /* 0x000ee80000300800 */
[----:B------:R-:W-:Y:S01]  /*39570*/  LDS.128 R212, [R19] ;  /* 0x0000000013d47984 */ /* 0x000fe20000000c00 */
[----:B------:R-:W-:Y:S06]  /*39580*/  BAR.SYNC.DEFER_BLOCKING 0x0 ;  /* 0x0000000000007b1d */ /* 0x000fec0000010000 */
[----:B------:R1:W-:Y:S02]  /*39590*/  STSM.16.M88.4 [R0], R24 ;  /* 0x0000001800007844 */ /* 0x0003e40000000200 */
[----:B------:R-:W-:Y:S06]  /*395a0*/  BAR.SYNC.DEFER_BLOCKING 0x0 ;  /* 0x0000000000007b1d */ /* 0x000fec0000010000 */
[----:B-1----:R-:W4:Y:S04]  /*395b0*/  LDL.LU R24, [R1+0xeb0] ;  /* 0x000eb00001187983 */ /* 0x002f280000300800 */
[----:B------:R-:W4:Y:S04]  /*395c0*/  LDL.LU R25, [R1+0xeb4] ;  /* 0x000eb40001197983 */ /* 0x000f280000300800 */
[----:B------:R-:W4:Y:S04]  /*395d0*/  LDL.LU R26, [R1+0xeb8] ;  /* 0x000eb800011a7983 */ /* 0x000f280000300800 */
[----:B------:R-:W-:Y:S01]  /*395e0*/  LDS.128 R216, [R19] ;  /* 0x0000000013d87984 */ /* 0x000fe20000000c00 */
[----:B------:R-:W-:Y:S06]  /*395f0*/  BAR.SYNC.DEFER_BLOCKING 0x0 ;  /* 0x0000000000007b1d */ /* 0x000fec0000010000 */
[----:B------:R-:W4:Y:S04]  /*39600*/  LDL.LU R27, [R1+0xebc] ;  /* 0x000ebc00011b7983 */ /* 0x000f280000300800 */
[----:B------:R1:W-:Y:S01]  /*39610*/  STSM.16.M88.4 [R0], R240 ;  /* 0x000000f000007844 */ /* 0x0003e20000000200 */
[----:B------:R-:W-:Y:S06]  /*39620*/  BAR.SYNC.DEFER_BLOCKING 0x0 ;  /* 0x0000000000007b1d */ /* 0x000fec0000010000 */
[----:B-1----:R-:W4:Y:S04]  /*39630*/  LDL.LU R240, [R1+0xec0] ;  /* 0x000ec00001f07983 */ /* 0x002f280000300800 */
[----:B------:R-:W4:Y:S04]  /*39640*/  LDL.LU R241, [R1+0xec4] ;  /* 0x000ec40001f17983 */ /* 0x000f280000300800 */
[----:B------:R-:W4:Y:S04]  /*39650*/  LDL.LU R242, [R1+0xec8] ;  /* 0x000ec80001f27983 */ /* 0x000f280000300800 */
[----:B------:R-:W-:Y:S01]  /*39660*/  LDS.128 R220, [R19] ;  /* 0x0000000013dc7984 */ /* 0x000fe20000000c00 */
[----:B------:R-:W-:Y:S06]  /*39670*/  BAR.SYNC.DEFER_BLOCKING 0x0 ;  /* 0x0000000000007b1d */ /* 0x000fec0000010000 */
[----:B------:R-:W4:Y:S04]  /*39680*/  LDL.LU R243, [R1+0xecc] ;  /* 0x000ecc0001f37983 */ /* 0x000f280000300800 */
[----:B--2---:R-:W-:Y:S01]  /*39690*/  STSM.16.M88.4 [R0], R224 ;  /* 0x000000e000007844 */ /* 0x004fe20000000200 */
[----:B------:R-:W-:Y:S06]  /*396a0*/  BAR.SYNC.DEFER_BLOCKING 0x0 ;  /* 0x0000000000007b1d */ /* 0x000fec0000010000 */
[----:B------:R1:W2:Y:S02]  /*396b0*/  LDS.128 R224, [R19] ;  /* 0x0000000013e07984 */ /* 0x0002a40000000c00 */
[----:B------:R-:W-:Y:S01]  /*396c0*/  BAR.SYNC.DEFER_BLOCKING 0x0 ;  /* 0x0000000000007b1d */ /* 0x000fe20000010000 */
[----:B------:R-:W-:-:S02]  /*396d0*/  IMAD R15, R16, R232, RZ ;  /* 0x000000e8100f7224 */ /* 0x000fc400078e02ff */
[----:B0-----:R-:W-:Y:S02]  /*396e0*/  IMAD.MOV.U32 R10, RZ, RZ, R7 ;  /* 0x000000ffff0a7224 */ /* 0x001fe400078e0007 */
[----:B------:R-:W-:-:S03]  /*396f0*/  IMAD.MOV.U32 R35, RZ, RZ, R6 ;  /* 0x000000ffff237224 */ /* 0x000fc600078e0006 */
[----:B------:R-:W0:Y:S08]  /*39700*/  LDC R7, c[0x0][0x228] ;  /* 0x00008a00ff077b82 */ /* 0x000e300000000800 */
[----:B------:R-:W0:Y:S08]  /*39710*/  LDC R6, c[0x0][0x228] ;  /* 0x00008a00ff067b82 */ /* 0x000e300000000800 */
[----:B-1----:R-:W1:Y:S01]  /*39720*/  LDC.64 R18, c[0x0][0x220] ;  /* 0x00008800ff127b82 */ /* 0x002e620000000a00 */
[----:B--2---:R2:W-:Y:S04]  /*39730*/  STL [R1+0x1c98], R227 ;  /* 0x001c98e301007387 */ /* 0x0045e80000100800 */
[----:B--2---:R-:W2:Y:S04]  /*39740*/  LDL.LU R227, [R1+0x508] ;  /* 0x0005080001e37983 */ /* 0x004ea80000300800 */
[----:B---3--:R3:W-:Y:S01]  /*39750*/  STSM.16.M88.4 [R0], R248 ;  /* 0x000000f800007844 */ /* 0x0087e20000000200 */
[----:B------:R-:W-:Y:S06]  /*39760*/  BAR.SYNC.DEFER_BLOCKING 0x0 ;  /* 0x0000000000007b1d */ /* 0x000fec0000010000 */
[----:B---3--:R-:W3:Y:S04]  /*39770*/  LDL.LU R249, [R1+0x150] ;  /* 0x0001500001f97983 */ /* 0x008ee80000300800 */
[----:B------:R-:W3:Y:S04]  /*39780*/  LDL.LU R248, [R1+0x140] ;  /* 0x0001400001f87983 */ /* 0x000ee80000300800 */
[----:B------:R-:W3:Y:S04]  /*39790*/  LDL.LU R251, [R1+0x130] ;  /* 0x0001300001fb7983 */ /* 0x000ee80000300800 */
[----:B--2---:R-:W2:Y:S01]  /*397a0*/  LDS.128 R228, [R227] ;  /* 0x00000000e3e47984 */ /* 0x004ea20000000c00 */
[----:B------:R-:W-:Y:S06]  /*397b0*/  BAR.SYNC.DEFER_BLOCKING 0x0 ;  /* 0x0000000000007b1d */ /* 0x000fec0000010000 */
[----:B----4-:R4:W-:Y:S02]  /*397c0*/  STSM.16.M88.4 [R0], R24 ;  /* 0x0000001800007844 */ /* 0x0109e40000000200 */
[----:B------:R-:W-:Y:S01]  /*397d0*/  BAR.SYNC.DEFER_BLOCKING 0x0 ;  /* 0x0000000000007b1d */ /* 0x000fe20000010000 */
[----:B----4-:R-:W-:Y:S01]  /*397e0*/  IMAD.WIDE R24, R15, 0x2, R2 ;  /* 0x000000020f187825 */ /* 0x010fe200078e0202 */
[----:B------:R-:W-:-:S06]  /*397f0*/  ISETP.GE.AND P1, PT, R16, R10, PT ;  /* 0x0000000a1000720c */ /* 0x000fcc0003f26270 */
[----:B------:R-:W4:Y:S01]  /*39800*/  LDC R26, c[0x0][0x228] ;  /* 0x00008a00ff1a7b82 */ /* 0x000f220000000800 */
[----:B---3--:R-:W-:Y:S01]  /*39810*/  PRMT R237, R249, 0x7632, R237 ;  /* 0x00007632f9ed7816 */ /* 0x008fe200000000ed */
[----:B------:R-:W-:Y:S01]  /*39820*/  IMAD R252, R14, 0x80, R252 ;  /* 0x000000800efc7824 */ /* 0x000fe200078e02fc */
[----:B------:R-:W3:Y:S05]  /*39830*/  LDS.128 R232, [R227] ;  /* 0x00000000e3e87984 */ /* 0x000eea0000000c00 */
[----:B------:R-:W-:Y:S01]  /*39840*/  BAR.SYNC.DEFER_BLOCKING 0x0 ;  /* 0x0000000000007b1d */ /* 0x000fe20000010000 */
[----:B0-----:R-:W-:Y:S02]  /*39850*/  ISETP.LT.AND P3, PT, R22, R7, !P1 ;  /* 0x000000071600720c */ /* 0x001fe40004f61270 */
[----:B------:R-:W-:-:S05]  /*39860*/  ISETP.LT.AND P4, PT, R21, R6, !P1 ;  /* 0x000000061500720c */ /* 0x000fca0004f81270 */
[----:B------:R-:W0:Y:S08]  /*39870*/  LDC.64 R6, c[0x0][0x228] ;  /* 0x00008a00ff067b82 */ /* 0x000e300000000a00 */
[----:B------:R-:W2:Y:S08]  /*39880*/  LDC R27, c[0x0][0x248] ;  /* 0x00009200ff1b7b82 */ /* 0x000eb00000000800 */
[----:B------:R-:W3:Y:S01]  /*39890*/  LDC R14, c[0x0][0x228] ;  /* 0x00008a00ff0e7b82 */ /* 0x000ee20000000800 */
[----:B------:R4:W-:Y:S07]  /*398a0*/  STSM.16.M88.4 [R0], R240 ;  /* 0x000000f000007844 */ /* 0x0009ee0000000200 */
[----:B------:R-:W-:Y:S01]  /*398b0*/  BAR.SYNC.DEFER_BLOCKING 0x0 ;  /* 0x0000000000007b1d */ /* 0x000fe20000010000 */
[----:B-1----:R-:W-:-:S02]  /*398c0*/  LEA R18, P2, R252, R18, 0x1 ;  /* 0x00000012fc127211 */ /* 0x002fc400078408ff */
[----:B------:R-:W-:-:S05]  /*398d0*/  ISETP.LT.AND P1, PT, R20, R23, !P1 ;  /* 0x000000171400720c */ /* 0x000fca0004f21270 */
[----:B----4-:R-:W1:Y:S01]  /*398e0*/  LDC R240, c[0x0][0x228] ;  /* 0x00008a00fff07b82 */ /* 0x010e620000000800 */
[----:B------:R4:W-:Y:S04]  /*398f0*/  @P0 STG.E.U16 desc[UR60][R24.64], R249 ;  /* 0x000000f918000986 */ /* 0x0009e8000c10153c */
[----:B----4-:R-:W4:Y:S03]  /*39900*/  LDL.LU R249, [R1+0x120] ;  /* 0x0001200001f97983 */ /* 0x010f260000300800 */
[----:B------:R-:W2:Y:S01]  /*39910*/  LDC.64 R24, c[0x0][0x228] ;  /* 0x00008a00ff187b82 */ /* 0x000ea20000000a00 */
[----:B------:R-:W-:Y:S01]  /*39920*/  IMAD R0, R8, 0x80, R252 ;  /* 0x0000008008007824 */ /* 0x000fe200078e02fc */
[----:B------:R-:W-:-:S03]  /*39930*/  LEA.HI.X.SX32 R19, R252, R19, 0x1, P2 ;  /* 0x00000013fc137211 */ /* 0x000fc600010f0eff */
[----:B------:R-:W-:Y:S01]  /*39940*/  IMAD R252, R4, 0x80, R0 ;  /* 0x0000008004fc7824 */ /* 0x000fe200078e0200 */
[----:B------:R-:W-:-:S04]  /*39950*/  LEA R244, P0, R0, R244, 0x1 ;  /* 0x000000f400f47211 */ /* 0x000fc800078008ff */
[----:B------:R-:W-:Y:S02]  /*39960*/  LEA R246, P2, R252, R246, 0x1 ;  /* 0x000000f6fcf67211 */ /* 0x000fe400078408ff */
[----:B------:R-:W-:Y:S02]  /*39970*/  LEA.HI.X.SX32 R245, R0, R245, 0x1, P0 ;  /* 0x000000f500f57211 */ /* 0x000fe400000f0eff */
[----:B------:R-:W-:Y:S01]  /*39980*/  LEA.HI.X.SX32 R247, R252, R247, 0x1, P2 ;  /* 0x000000f7fcf77211 */ /* 0x000fe200010f0eff */
[----:B------:R-:W-:Y:S02]  /*39990*/  VIADD R0, R16, 0x1 ;  /* 0x0000000110007836 */ /* 0x000fe40000000000 */
[----:B0-----:R-:W-:Y:S02]  /*399a0*/  IMAD.MOV.U32 R8, RZ, RZ, R7 ;  /* 0x000000ffff087224 */ /* 0x001fe400078e0007 */
[----:B------:R-:W-:Y:S01]  /*399b0*/  IMAD.MOV.U32 R10, RZ, RZ, R6 ;  /* 0x000000ffff0a7224 */ /* 0x000fe200078e0006 */
[----:B------:R-:W-:Y:S01]  /*399c0*/  PRMT R252, R248, 0x7632, R252 ;  /* 0x00007632f8fc7816 */ /* 0x000fe200000000fc */
[----:B------:R-:W-:-:S04]  /*399d0*/  IMAD.WIDE R6, R15, 0x2, R244 ;  /* 0x000000020f067825 */ /* 0x000fc800078e02f4 */
[----:B--2---:R-:W-:Y:S02]  /*399e0*/  IMAD.MOV.U32 R30, RZ, RZ, R25 ;  /* 0x000000ffff1e7224 */ /* 0x004fe400078e0019 */
[----:B------:R-:W-:Y:S02]  /*399f0*/  IMAD.MOV.U32 R4, RZ, RZ, R24 ;  /* 0x000000ffff047224 */ /* 0x000fe400078e0018 */
[----:B------:R-:W-:Y:S01]  /*39a00*/  IMAD.WIDE R24, R15, 0x2, R18 ;  /* 0x000000020f187825 */ /* 0x000fe200078e0212 */
[----:B------:R-:W-:Y:S02]  /*39a10*/  ISETP.GE.AND P0, PT, R0, R30, PT ;  /* 0x0000001e0000720c */ /* 0x000fe40003f06270 */
[----:B------:R-:W-:Y:S01]  /*39a20*/  PRMT R238, R251, 0x7632, R238 ;  /* 0x00007632fbee7816 */ /* 0x000fe200000000ee */
[----:B------:R-:W-:Y:S01]  /*39a30*/  IMAD.WIDE R242, R15, 0x2, R246 ;  /* 0x000000020ff27825 */ /* 0x000fe200078e02f6 */
[----:B------:R0:W-:Y:S01]  /*39a40*/  @P1 STG.E.U16 desc[UR60][R24.64], R237 ;  /* 0x000000ed18001986 */ /* 0x0001e2000c10153c */
[----:B------:R-:W2:Y:S03]  /*39a50*/  LDC R30, c[0x0][0x228] ;  /* 0x00008a00ff1e7b82 */ /* 0x000ea60000000800 */
[----:B------:R3:W-:Y:S04]  /*39a60*/  @P4 STG.E.U16 desc[UR60][R6.64], R248 ;  /* 0x000000f806004986 */ /* 0x0007e8000c10153c */
[----:B------:R3:W-:Y:S01]  /*39a70*/  @P3 STG.E.U16 desc[UR60][R242.64], R252 ;  /* 0x000000fcf2003986 */ /* 0x0007e2000c10153c */
[----:B-1----:R-:W-:-:S02]  /*39a80*/  ISETP.LT.AND P3, PT, R17, R240, !P0 ;  /* 0x000000f01100720c */ /* 0x002fc40004761270 */
[----:B------:R-:W1:Y:S01]  /*39a90*/  LDC.64 R240, c[0x0][0x228] ;  /* 0x00008a00fff07b82 */ /* 0x000e620000000a00 */
[----:B0-----:R-:W2:Y:S04]  /*39aa0*/  LDL.LU.64 R24, [R1+0x1dc8] ;  /* 0x001dc80001187983 */ /* 0x001ea80000300a00 */
[----:B---3--:R-:W3:Y:S01]  /*39ab0*/  LDL.LU.64 R6, [R1+0x1dc0] ;  /* 0x001dc00001067983 */ /* 0x008ee20000300a00 */
[----:B------:R-:W-:Y:S01]  /*39ac0*/  ISETP.LT.AND P2, PT, R20, R26, !P0 ;  /* 0x0000001a1400720c */ /* 0x000fe20004741270 */
[----:B------:R-:W-:Y:S01]  /*39ad0*/  IMAD.IADD R0, R15, 0x1, R27 ;  /* 0x000000010f007824 */ /* 0x000fe200078e021b */
[----:B------:R-:W-:Y:S01]  /*39ae0*/  ISETP.LT.AND P4, PT, R22, R14, !P0 ;  /* 0x0000000e1600720c */ /* 0x000fe20004781270 */
[----:B------:R-:W3:Y:S01]  /*39af0*/  LDL.LU R248, [R1+0x154] ;  /* 0x0001540001f87983 */ /* 0x000ee20000300800 */
[----:B------:R-:W-:Y:S01]  /*39b00*/  ISETP.LT.AND P1, PT, R21, R239, !P0 ;  /* 0x000000ef1500720c */ /* 0x000fe20004721270 */
[----:B------:R-:W-:Y:S01]  /*39b10*/  IMAD.WIDE R242, R0, 0x2, R2 ;  /* 0x0000000200f27825 */ /* 0x000fe200078e0202 */
[----:B------:R-:W0:Y:S01]  /*39b20*/  LDC R26, c[0x0][0x228] ;  /* 0x00008a00ff1a7b82 */ /* 0x000e220000000800 */
[----:B------:R-:W3:Y:S02]  /*39b30*/  LDL.LU R250, [R1+0x144] ;  /* 0x0001440001fa7983 */ /* 0x000ee40000300800 */
[----:B------:R-:W-:-:S02]  /*39b40*/  VIADD R252, R16, 0x2 ;  /* 0x0000000210fc7836 */ /* 0x000fc40000000000 */
[----:B------:R1:W-:Y:S03]  /*39b50*/  @P3 STG.E.U16 desc[UR60][R242.64], R251 ;  /* 0x000000fbf2003986 */ /* 0x0003e6000c10153c */
[----:B------:R-:W0:Y:S01]  /*39b60*/  LDC R15, c[0x0][0x228] ;  /* 0x00008a00ff0f7b82 */ /* 0x000e220000000800 */
[----:B-1----:R-:W-:Y:S02]  /*39b70*/  IMAD.MOV.U32 R14, RZ, RZ, R241 ;  /* 0x000000ffff0e7224 */ /* 0x002fe400078e00f1 */
[----:B------:R-:W-:Y:S02]  /*39b80*/  IMAD.MOV.U32 R27, RZ, RZ, R240 ;  /* 0x000000ffff1b7224 */ /* 0x000fe400078e00f0 */
[----:B------:R-:W-:Y:S01]  /*39b90*/  IMAD.WIDE R240, R0, 0x2, R18 ;  /* 0x0000000200f07825 */ /* 0x000fe200078e0212 */
[----:B------:R-:W3:Y:S02]  /*39ba0*/  LDL.LU R243, [R1+0x504] ;  /* 0x0005040001f37983 */ /* 0x000ee40000300800 */
[----:B------:R-:W1:Y:S02]  /*39bb0*/  LDC R237, c[0x0][0x248] ;  /* 0x00009200ffed7b82 */ /* 0x000e640000000800 */
[----:B------:R0:W-:Y:S01]  /*39bc0*/  @P2 STG.E.U16 desc[UR60][R240.64], R238 ;  /* 0x000000eef0002986 */ /* 0x0001e2000c10153c */
[----:B------:R-:W-:Y:S01]  /*39bd0*/  ISETP.GE.AND P0, PT, R252, R8, PT ;  /* 0x00000008fc00720c */ /* 0x000fe20003f06270 */
[----:B0-----:R-:W-:-:S04]  /*39be0*/  IMAD.WIDE R240, R0, 0x2, R244 ;  /* 0x0000000200f07825 */ /* 0x001fc800078e02f4 */
[----:B------:R-:W0:Y:S01]  /*39bf0*/  LDC R8, c[0x0][0x228] ;  /* 0x00008a00ff087b82 */ /* 0x000e220000000800 */
[----:B----4-:R-:W-:Y:S01]  /*39c00*/  PRMT R252, R249, 0x7632, R252 ;  /* 0x00007632f9fc7816 */ /* 0x010fe200000000fc */
[----:B------:R4:W-:Y:S04]  /*39c10*/  @P1 STG.E.U16 desc[UR60][R240.64], R249 ;  /* 0x000000f9f0001986 */ /* 0x0009e8000c10153c */
[----:B----4-:R-:W4:Y:S01]  /*39c20*/  LDL.LU R249, [R1+0x134] ;  /* 0x0001340001f97983 */ /* 0x010f220000300800 */
[----:B------:R-:W-:-:S03]  /*39c30*/  IMAD.WIDE R238, R0, 0x2, R246 ;  /* 0x0000000200ee7825 */ /* 0x000fc600078e02f6 */
[----:B------:R-:W4:Y:S04]  /*39c40*/  LDL.LU R251, [R1+0x124] ;  /* 0x0001240001fb7983 */ /* 0x000f280000300800 */
[----:B------:R0:W-:Y:S01]  /*39c50*/  @P4 STG.E.U16 desc[UR60][R238.64], R252 ;  /* 0x000000fcee004986 */ /* 0x0001e2000c10153c */
[----:B------:R-:W-:Y:S02]  /*39c60*/  ISETP.LT.AND P2, PT, R20, R236, !P0 ;  /* 0x000000ec1400720c */ /* 0x000fe40004741270 */
[----:B--2---:R-:W-:Y:S02]  /*39c70*/  ISETP.LT.AND P3, PT, R17, R30, !P0 ;  /* 0x0000001e1100720c */ /* 0x004fe40004761270 */
[----:B------:R-:W-:Y:S01]  /*39c80*/  ISETP.LT.AND P6, PT, R22, R26, !P0 ;  /* 0x0000001a1600720c */ /* 0x000fe200047c1270 */
[----:B-1----:R-:W-:Y:S01]  /*39c90*/  IMAD.IADD R0, R0, 0x1, R237 ;  /* 0x0000000100007824 */ /* 0x002fe200078e02ed */
[----:B------:R-:W-:Y:S01]  /*39ca0*/  ISETP.LT.AND P0, PT, R21, R15, !P0 ;  /* 0x0000000f1500720c */ /* 0x000fe20004701270 */
[----:B------:R-:W1:Y:S01]  /*39cb0*/  LDC R236, c[0x0][0x248] ;  /* 0x00009200ffec7b82 */ /* 0x000e620000000800 */
[----:B0-----:R-:W-:-:S07]  /*39cc0*/  VIADD R252, R16, 0x3 ;  /* 0x0000000310fc7836 */ /* 0x001fce0000000000 */
[----:B------:R-:W0:Y:S01]  /*39cd0*/  LDC R30, c[0x0][0x228] ;  /* 0x00008a00ff1e7b82 */ /* 0x000e220000000800 */
[----:B------:R-:W-:-:S07]  /*39ce0*/  ISETP.GE.AND P1, PT, R252, R14, PT ;  /* 0x0000000efc00720c */ /* 0x000fce0003f26270 */
[----:B------:R-:W2:Y:S01]  /*39cf0*/  LDC.64 R14, c[0x0][0x228] ;  /* 0x00008a00ff0e7b82 */ /* 0x000ea20000000a00 */
[----:B------:R-:W-:-:S05]  /*39d00*/  IMAD.WIDE R238, R0, 0x2, R2 ;  /* 0x0000000200ee7825 */ /* 0x000fca00078e0202 */
[----:B---3--:R3:W-:Y:S01]  /*39d10*/  @P3 STG.E.U16 desc[UR60][R238.64], R248 ;  /* 0x000000f8ee003986 */ /* 0x0087e2000c10153c */
[----:B------:R-:W-:Y:S01]  /*39d20*/  PRMT R24, R248, 0x7632, R24 ;  /* 0x00007632f8187816 */ /* 0x000fe20000000018 */
[----:B--2---:R-:W-:Y:S02]  /*39d30*/  IMAD.MOV.U32 R26, RZ, RZ, R15 ;  /* 0x000000ffff1a7224 */ /* 0x004fe400078e000f */
[----:B------:R-:W-:Y:S02]  /*39d40*/  IMAD.MOV.U32 R15, RZ, RZ, R14 ;  /* 0x000000ffff0f7224 */ /* 0x000fe400078e000e */
[----:B------:R-:W2:Y:S04]  /*39d50*/  LDL.LU R14, [R1+0x1db8] ;  /* 0x001db800010e7983 */ /* 0x000ea80000300800 */
[----:B---3--:R-:W3:Y:S04]  /*39d60*/  LDL.LU R238, [R1+0x1db4] ;  /* 0x001db40001ee7983 */ /* 0x008ee80000300800 */
[----:B------:R-:W2:Y:S01]  /*39d70*/  LDL.LU R248, [R1+0x158] ;  /* 0x0001580001f87983 */ /* 0x000ea20000300800 */
[----:B------:R-:W-:Y:S01]  /*39d80*/  IMAD.WIDE R240, R0, 0x2, R18 ;  /* 0x0000000200f07825 */ /* 0x000fe200078e0212 */
[----:B------:R-:W-:-:S03]  /*39d90*/  ISETP.LT.AND P3, PT, R17, R12, !P1 ;  /* 0x0000000c1100720c */ /* 0x000fc60004f61270 */
[----:B-1----:R-:W-:Y:S02]  /*39da0*/  IMAD.IADD R252, R0, 0x1, R236 ;  /* 0x0000000100fc7824 */ /* 0x002fe400078e02ec */
[----:B------:R-:W-:Y:S01]  /*39db0*/  VIADD R239, R16, 0x98 ;  /* 0x0000009810ef7836 */ /* 0x000fe20000000000 */
[----:B------:R1:W-:Y:S01]  /*39dc0*/  @P2 STG.E.U16 desc[UR60][R240.64], R24 ;  /* 0x00000018f0002986 */ /* 0x0003e2000c10153c */
[----:B------:R-:W-:Y:S01]  /*39dd0*/  IMAD.WIDE R236, R0, 0x2, R246 ;  /* 0x0000000200ec7825 */ /* 0x000fe200078e02f6 */
[----:B----4-:R-:W-:-:S03]  /*39de0*/  PRMT R25, R249, 0x7632, R25 ;  /* 0x00007632f9197816 */ /* 0x010fc60000000019 */
[----:B-1----:R-:W-:Y:S01]  /*39df0*/  IMAD.WIDE R240, R0, 0x2, R244 ;  /* 0x0000000200f07825 */ /* 0x002fe200078e02f4 */
[----:B------:R-:W-:Y:S01]  /*39e00*/  PRMT R0, R250, 0x7632, R0 ;  /* 0x00007632fa007816 */ /* 0x000fe20000000000 */
[----:B------:R-:W1:Y:S01]  /*39e10*/  LDC R12, c[0x0][0x228] ;  /* 0x00008a00ff0c7b82 */ /* 0x000e620000000800 */
[----:B------:R-:W-:Y:S01]  /*39e20*/  ISETP.GE.AND P2, PT, R239, R243, PT ;  /* 0x000000f3ef00720c */ /* 0x000fe20003f46270 */
[----:B------:R-:W-:Y:S01]  /*39e30*/  IMAD.WIDE R242, R252, 0x2, R2 ;  /* 0x00000002fcf27825 */ /* 0x000fe200078e0202 */
[----:B------:R4:W-:Y:S04]  /*39e40*/  @P0 STG.E.U16 desc[UR60][R240.64], R250 ;  /* 0x000000faf0000986 */ /* 0x0009e8000c10153c */
[----:B------:R-:W-:Y:S01]  /*39e50*/  @P6 STG.E.U16 desc[UR60][R236.64], R0 ;  /* 0x00000000ec006986 */ /* 0x000fe2000c10153c */
[----:B0-----:R-:W-:Y:S01]  /*39e60*/  ISETP.LT.AND P5, PT, R20, R30, !P1 ;  /* 0x0000001e1400720c */ /* 0x001fe20004fa1270 */
[----:B------:R-:W0:Y:S02]  /*39e70*/  LDC R24, c[0x0][0x228] ;  /* 0x00008a00ff187b82 */ /* 0x000e240000000800 */
[----:B------:R4:W-:Y:S01]  /*39e80*/  @P3 STG.E.U16 desc[UR60][R242.64], R249 ;  /* 0x000000f9f2003986 */ /* 0x0009e2000c10153c */
[----:B------:R-:W-:Y:S01]  /*39e90*/  ISETP.LT.AND P4, PT, R21, R8, !P1 ;  /* 0x000000081500720c */ /* 0x000fe20004f81270 */
[----:B----4-:R-:W-:Y:S01]  /*39ea0*/  IMAD.WIDE R240, R252, 0x2, R18 ;  /* 0x00000002fcf07825 */ /* 0x010fe200078e0212 */
[----:B------:R-:W-:-:S03]  /*39eb0*/  PRMT R6, R251, 0x7632, R6 ;  /* 0x00007632fb067816 */ /* 0x000fc60000000006 */
[----:B------:R-:W4:Y:S01]  /*39ec0*/  LDC R8, c[0x0][0x248] ;  /* 0x00009200ff087b82 */ /* 0x000f220000000800 */
[----:B------:R-:W3:Y:S01]  /*39ed0*/  LDL.LU R249, [R1+0x148] ;  /* 0x0001480001f97983 */ /* 0x000ee20000300800 */
[----:B------:R-:W-:Y:S01]  /*39ee0*/  ISETP.LT.AND P1, PT, R22, R35, !P1 ;  /* 0x000000231600720c */ /* 0x000fe20004f21270 */
[----:B------:R-:W-:-:S05]  /*39ef0*/  IMAD.WIDE R236, R252, 0x2, R244 ;  /* 0x00000002fcec7825 */ /* 0x000fca00078e02f4 */
[----:B------:R-:W0:Y:S01]  /*39f00*/  LDC R30, c[0x0][0x228] ;  /* 0x00008a00ff1e7b82 */ /* 0x000e220000000800 */
[----:B------:R-:W-:Y:S04]  /*39f10*/  @P5 STG.E.U16 desc[UR60][R240.64], R25 ;  /* 0x00000019f0005986 */ /* 0x000fe8000c10153c */
[----:B------:R1:W-:Y:S01]  /*39f20*/  @P4 STG.E.U16 desc[UR60][R236.64], R251 ;  /* 0x000000fbec004986 */ /* 0x0003e2000c10153c */
[----:B------:R-:W-:Y:S02]  /*39f30*/  VIADD R0, R16, 0x4 ;  /* 0x0000000410007836 */ /* 0x000fe40000000000 */
[----:B------:R-:W3:Y:S01]  /*39f40*/  LDC R35, c[0x0][0x248] ;  /* 0x00009200ff237b82 */ /* 0x000ee20000000800 */
[----:B-1----:R-:W-:Y:S01]  /*39f50*/  IMAD.WIDE R236, R252, 0x2, R246 ;  /* 0x00000002fcec7825 */ /* 0x002fe200078e02f6 */
[----:B------:R-:W3:Y:S04]  /*39f60*/  LDL.LU R251, [R1+0x138] ;  /* 0x0001380001fb7983 */ /* 0x000ee80000300800 */
[----:B------:R1:W-:Y:S01]  /*39f70*/  @P1 STG.E.U16 desc[UR60][R236.64], R6 ;  /* 0x00000006ec001986 */ /* 0x0003e2000c10153c */
[----:B------:R-:W-:Y:S01]  /*39f80*/  ISETP.GE.AND P0, PT, R0, R26, PT ;  /* 0x0000001a0000720c */ /* 0x000fe20003f06270 */
[----:B-1----:R-:W1:Y:S03]  /*39f90*/  LDC.64 R236, c[0x0][0x228] ;  /* 0x00008a00ffec7b82 */ /* 0x002e660000000a00 */
[----:B------:R-:W-:Y:S01]  /*39fa0*/  ISETP.LT.AND P5, PT, R17, R12, !P0 ;  /* 0x0000000c1100720c */ /* 0x000fe200047a1270 */
[----:B----4-:R-:W-:-:S04]  /*39fb0*/  IMAD.IADD R0, R252, 0x1, R8 ;  /* 0x00000001fc007824 */ /* 0x010fc800078e0208 */
[----:B------:R-:W-:Y:S01]  /*39fc0*/  IMAD.WIDE R242, R0, 0x2, R2 ;  /* 0x0000000200f27825 */ /* 0x000fe200078e0202 */
[----:B--2---:R-:W-:Y:S01]  /*39fd0*/  PRMT R252, R248, 0x7632, R252 ;  /* 0x00007632f8fc7816 */ /* 0x004fe200000000fc */
[----:B------:R-:W2:Y:S06]  /*39fe0*/  LDC R12, c[0x0][0x228] ;  /* 0x00008a00ff0c7b82 */ /* 0x000eac0000000800 */
[----:B------:R4:W-:Y:S01]  /*39ff0*/  @P5 STG.E.U16 desc[UR60][R242.64], R248 ;  /* 0x000000f8f2005986 */ /* 0x0009e2000c10153c */
[----:B-1----:R-:W-:Y:S01]  /*3a000*/  IMAD.MOV.U32 R6, RZ, RZ, R237 ;  /* 0x000000ffff067224 */ /* 0x002fe200078e00ed */
[----:B0-----:R-:W-:Y:S01]  /*3a010*/  ISETP.LT.AND P4, PT, R20, R24, !P0 ;  /* 0x000000181400720c */ /* 0x001fe20004781270 */
[----:B------:R-:W-:Y:S01]  /*3a020*/  IMAD.MOV.U32 R237, RZ, RZ, R236 ;  /* 0x000000ffffed7224 */ /* 0x000fe200078e00ec */
[----:B------:R-:W-:Y:S01]  /*3a030*/  ISETP.LT.AND P3, PT, R21, R30, !P0 ;  /* 0x0000001e1500720c */ /* 0x000fe20004761270 */
[----:B------:R-:W2:Y:S01]  /*3a040*/  LDL.LU R236, [R1+0x1db0] ;  /* 0x001db00001ec7983 */ /* 0x000ea20000300800 */
[C---:B------:R-:W-:Y:S01]  /*3a050*/  IMAD.WIDE R240, R0.reuse, 0x2, R18 ;  /* 0x0000000200f07825 */ /* 0x040fe200078e0212 */
[----:B------:R-:W0:Y:S02]  /*3a060*/  LDC.64 R24, c[0x0][0x228] ;  /* 0x00008a00ff187b82 */ /* 0x000e240000000a00 */
[----:B----4-:R-:W4:Y:S01]  /*3a070*/  LDL.LU R248, [R1+0x128] ;  /* 0x0001280001f87983 */ /* 0x010f220000300800 */
[----:B------:R-:W-:-:S05]  /*3a080*/  IMAD.WIDE R242, R0, 0x2, R244 ;  /* 0x0000000200f27825 */ /* 0x000fca00078e02f4 */
[----:B------:R-:W-:Y:S01]  /*3a090*/  @P4 STG.E.U16 desc[UR60][R240.64], R252 ;  /* 0x000000fcf0004986 */ /* 0x000fe2000c10153c */
[----:B------:R-:W-:Y:S01]  /*3a0a0*/  ISETP.LT.AND P0, PT, R22, R4, !P0 ;  /* 0x000000041600720c */ /* 0x000fe20004701270 */
[----:B------:R-:W1:Y:S08]  /*3a0b0*/  LDC R8, c[0x0][0x228] ;  /* 0x00008a00ff087b82 */ /* 0x000e700000000800 */
[----:B------:R-:W4:Y:S08]  /*3a0c0*/  LDC R4, c[0x0][0x228] ;  /* 0x00008a00ff047b82 */ /* 0x000f300000000800 */
[----:B------:R-:W4:Y:S01]  /*3a0d0*/  LDC R30, c[0x0][0x248] ;  /* 0x00009200ff1e7b82 */ /* 0x000f220000000800 */
[----:B---3--:R-:W-:Y:S01]  /*3a0e0*/  PRMT R238, R249, 0x7632, R238 ;  /* 0x00007632f9ee7816 */ /* 0x008fe200000000ee */
[----:B------:R3:W-:Y:S04]  /*3a0f0*/  @P3 STG.E.U16 desc[UR60][R242.64], R249 ;  /* 0x000000f9f2003986 */ /* 0x0007e8000c10153c */
[----:B---3--:R-:W3:Y:S01]  /*3a100*/  LDL.LU R249, [R1+0x15c] ;  /* 0x00015c0001f97983 */ /* 0x008ee20000300800 */
[----:B0-----:R-:W-:-:S02]  /*3a110*/  IMAD.MOV.U32 R26, RZ, RZ, R25 ;  /* 0x000000ffff1a7224 */ /* 0x001fc400078e0019 */
[----:B------:R-:W-:Y:S02]  /*3a120*/  IMAD.MOV.U32 R25, RZ, RZ, R24 ;  /* 0x000000ffff197224 */ /* 0x000fe400078e0018 */
[----:B------:R-:W0:Y:S01]  /*3a130*/  LDC R24, c[0x0][0x228] ;  /* 0x00008a00ff187b82 */ /* 0x000e220000000800 */
[----:B------:R-:W-:-:S05]  /*3a140*/  IMAD.WIDE R240, R0, 0x2, R246 ;  /* 0x0000000200f07825 */ /* 0x000fca00078e02f6 */
[----:B------:R1:W-:Y:S01]  /*3a150*/  @P0 STG.E.U16 desc[UR60][R240.64], R238 ;  /* 0x000000eef0000986 */ /* 0x0003e2000c10153c */
[----:B------:R-:W-:Y:S01]  /*3a160*/  VIADD R252, R16, 0x5 ;  /* 0x0000000510fc7836 */ /* 0x000fe20000000000 */
[----:B-1----:R-:W1:Y:S04]  /*3a170*/  LDC.64 R238, c[0x0][0x228] ;  /* 0x00008a00ffee7b82 */ /* 0x002e680000000a00 */
[----:B------:R-:W-:Y:S01]  /*3a180*/  ISETP.GE.AND P1, PT, R252, R26, PT ;  /* 0x0000001afc00720c */ /* 0x000fe20003f26270 */
[----:B------:R-:W-:-:S03]  /*3a190*/  IMAD.IADD R0, R0, 0x1, R35 ;  /* 0x0000000100007824 */ /* 0x000fc600078e0223 */
[----:B--2---:R-:W-:Y:S02]  /*3a1a0*/  ISETP.LT.AND P3, PT, R20, R12, !P1 ;  /* 0x0000000c1400720c */ /* 0x004fe40004f61270 */
[----:B0-----:R-:W-:Y:S02]  /*3a1b0*/  ISETP.LT.AND P4, PT, R17, R24, !P1 ;  /* 0x000000181100720c */ /* 0x001fe40004f81270 */
[----:B------:R-:W-:Y:S01]  /*3a1c0*/  PRMT R34, R251, 0x7632, R34 ;  /* 0x00007632fb227816 */ /* 0x000fe20000000022 */
[----:B------:R-:W-:Y:S01]  /*3a1d0*/  VIADD R252, R16, 0x6 ;  /* 0x0000000610fc7836 */ /* 0x000fe20000000000 */
[----:B------:R-:W-:Y:S01]  /*3a1e0*/  ISETP.LT.AND P5, PT, R22, R10, !P1 ;  /* 0x0000000a1600720c */ /* 0x000fe20004fa1270 */
[----:B------:R-:W-:Y:S01]  /*3a1f0*/  IMAD.WIDE R240, R0, 0x2, R2 ;  /* 0x0000000200f07825 */ /* 0x000fe200078e0202 */
[----:B------:R-:W-:Y:S01]  /*3a200*/  ISETP.LT.AND P1, PT, R21, R8, !P1 ;  /* 0x000000081500720c */ /* 0x000fe20004f21270 */
[----:B------:R-:W0:Y:S08]  /*3a210*/  LDC R26, c[0x0][0x228] ;  /* 0x00008a00ff1a7b82 */ /* 0x000e300000000800 */
[----:B------:R-:W2:Y:S01]  /*3a220*/  LDC R24, c[0x0][0x228] ;  /* 0x00008a00ff187b82 */ /* 0x000ea20000000800 */
[----:B-1----:R-:W-:-:S02]  /*3a230*/  IMAD.MOV.U32 R12, RZ, RZ, R239 ;  /* 0x000000ffff0c7224 */ /* 0x002fc400078e00ef */
[----:B------:R-:W-:Y:S02]  /*3a240*/  IMAD.MOV.U32 R10, RZ, RZ, R238 ;  /* 0x000000ffff0a7224 */ /* 0x000fe400078e00ee */
[----:B------:R-:W-:Y:S01]  /*3a250*/  IMAD.WIDE R238, R0, 0x2, R18 ;  /* 0x0000000200ee7825 */ /* 0x000fe200078e0212 */
[----:B------:R1:W-:Y:S01]  /*3a260*/  @P4 STG.E.U16 desc[UR60][R240.64], R251 ;  /* 0x000000fbf0004986 */ /* 0x0003e2000c10153c */
[----:B------:R-:W-:Y:S01]  /*3a270*/  ISETP.GE.AND P0, PT, R252, R6, PT ;  /* 0x00000006fc00720c */ /* 0x000fe20003f06270 */
[----:B------:R-:W2:Y:S02]  /*3a280*/  LDC R8, c[0x0][0x228] ;  /* 0x00008a00ff087b82 */ /* 0x000ea40000000800 */
[----:B------:R1:W-:Y:S01]  /*3a290*/  @P3 STG.E.U16 desc[UR60][R238.64], R34 ;  /* 0x00000022ee003986 */ /* 0x0003e2000c10153c */
[----:B----4-:R-:W-:-:S05]  /*3a2a0*/  PRMT R252, R248, 0x7632, R252 ;  /* 0x00007632f8fc7816 */ /* 0x010fca00000000fc */
[----:B------:R-:W4:Y:S01]  /*3a2b0*/  LDC R6, c[0x0][0x228] ;  /* 0x00008a00ff067b82 */ /* 0x000f220000000800 */
[----:B-1----:R-:W4:Y:S01]  /*3a2c0*/  LDL.LU R251, [R1+0x14c] ;  /* 0x00014c0001fb7983 */ /* 0x002f220000300800 */
[----:B------:R-:W-:-:S05]  /*3a2d0*/  IMAD.WIDE R238, R0, 0x2, R244 ;  /* 0x0000000200ee7825 */ /* 0x000fca00078e02f4 */
[----:B------:R1:W-:Y:S04]  /*3a2e0*/  @P1 STG.E.U16 desc[UR60][R238.64], R248 ;  /* 0x000000f8ee001986 */ /* 0x0003e8000c10153c */
[----:B-1----:R-:W4:Y:S01]  /*3a2f0*/  LDL.LU R248, [R1+0x13c] ;  /* 0x00013c0001f87983 */ /* 0x002f220000300800 */
[----:B------:R-:W-:Y:S01]  /*3a300*/  ISETP.LT.AND P4, PT, R17, R4, !P0 ;  /* 0x000000041100720c */ /* 0x000fe20004781270 */
[C---:B------:R-:W-:Y:S01]  /*3a310*/  IMAD.WIDE R34, R0.reuse, 0x2, R246 ;  /* 0x0000000200227825 */ /* 0x040fe200078e02f6 */
[----:B------:R-:W1:Y:S03]  /*3a320*/  LDC R4, c[0x0][0x248] ;  /* 0x00009200ff047b82 */ /* 0x000e660000000800 */
[----:B------:R-:W-:-:S04]  /*3a330*/  IMAD.IADD R0, R0, 0x1, R30 ;  /* 0x0000000100007824 */ /* 0x000fc800078e021e */
[----:B------:R-:W-:Y:S01]  /*3a340*/  IMAD.WIDE R238, R0, 0x2, R2 ;  /* 0x0000000200ee7825 */ /* 0x000fe200078e0202 */
[----:B------:R-:W-:Y:S01]  /*3a350*/  @P5 STG.E.U16 desc[UR60][R34.64], R252 ;  /* 0x000000fc22005986 */ /* 0x000fe2000c10153c */
[----:B---3--:R-:W-:-:S03]  /*3a360*/  PRMT R13, R249, 0x7632, R13 ;  /* 0x00007632f90d7816 */ /* 0x008fc6000000000d */
[----:B------:R3:W-:Y:S04]  /*3a370*/  @P4 STG.E.U16 desc[UR60][R238.64], R249 ;  /* 0x000000f9ee004986 */ /* 0x0007e8000c10153c */
[----:B---3--:R-:W3:Y:S01]  /*3a380*/  LDL.LU R249, [R1+0x12c] ;  /* 0x00012c0001f97983 */ /* 0x008ee20000300800 */
[----:B------:R-:W1:Y:S03]  /*3a390*/  LDC.64 R238, c[0x0][0x228] ;  /* 0x00008a00ffee7b82 */ /* 0x000e660000000a00 */
[----:B------:R-:W3:Y:S01]  /*3a3a0*/  LDL.LU R250, [R1+0x110] ;  /* 0x0001100001fa7983 */ /* 0x000ee20000300800 */
[----:B0-----:R-:W-:-:S04]  /*3a3b0*/  ISETP.LT.AND P3, PT, R20, R26, !P0 ;  /* 0x0000001a1400720c */ /* 0x001fc80004761270 */
[----:B------:R-:W0:Y:S01]  /*3a3c0*/  LDC R26, c[0x0][0x228] ;  /* 0x00008a00ff1a7b82 */ /* 0x000e220000000800 */
[----:B------:R-:W-:Y:S01]  /*3a3d0*/  VIADD R252, R16, 0x7 ;  /* 0x0000000710fc7836 */ /* 0x000fe20000000000 */
[----:B------:R-:W-:Y:S01]  /*3a3e0*/  ISETP.LT.AND P5, PT, R22, R27, !P0 ;  /* 0x0000001b1600720c */ /* 0x000fe200047a1270 */
[----:B------:R-:W-:Y:S01]  /*3a3f0*/  IMAD.WIDE R34, R0, 0x2, R18 ;  /* 0x0000000200227825 */ /* 0x000fe200078e0212 */
[----:B--2---:R-:W-:Y:S02]  /*3a400*/  ISETP.LT.AND P0, PT, R21, R24, !P0 ;  /* 0x000000181500720c */ /* 0x004fe40004701270 */
[----:B------:R-:W-:-:S03]  /*3a410*/  ISETP.GE.AND P1, PT, R252, R12, PT ;  /* 0x0000000cfc00720c */ /* 0x000fc60003f26270 */
[----:B------:R2:W-:Y:S01]  /*3a420*/  @P3 STG.E.U16 desc[UR60][R34.64], R13 ;  /* 0x0000000d22003986 */ /* 0x0005e2000c10153c */
[----:B----4-:R-:W-:Y:S01]  /*3a430*/  ISETP.LT.AND P3, PT, R17, R6, !P1 ;  /* 0x000000061100720c */ /* 0x010fe20004f61270 */
[----:B-1----:R-:W-:Y:S02]  /*3a440*/  IMAD.IADD R252, R0, 0x1, R4 ;  /* 0x0000000100fc7824 */ /* 0x002fe400078e0204 */
[----:B------:R-:W-:Y:S02]  /*3a450*/  IMAD.MOV.U32 R24, RZ, RZ, R239 ;  /* 0x000000ffff187224 */ /* 0x000fe400078e00ef */
[----:B------:R-:W-:Y:S01]  /*3a460*/  IMAD.MOV.U32 R12, RZ, RZ, R238 ;  /* 0x000000ffff0c7224 */ /* 0x000fe200078e00ee */
[----:B------:R-:W-:Y:S01]  /*3a470*/  ISETP.LT.AND P4, PT, R20, R8, !P1 ;  /* 0x000000081400720c */ /* 0x000fe20004f81270 */
[C---:B------:R-:W-:Y:S01]  /*3a480*/  IMAD.WIDE R238, R0.reuse, 0x2, R244 ;  /* 0x0000000200ee7825 */ /* 0x040fe200078e02f4 */
[----:B--2---:R-:W1:Y:S03]  /*3a490*/  LDC R13, c[0x0][0x228] ;  /* 0x00008a00ff0d7b82 */ /* 0x004e660000000800 */
[----:B------:R-:W-:-:S05]  /*3a4a0*/  IMAD.WIDE R34, R0, 0x2, R246 ;  /* 0x0000000200227825 */ /* 0x000fca00078e02f6 */
[----:B------:R-:W2:Y:S08]  /*3a4b0*/  LDC R8, c[0x0][0x228] ;  /* 0x00008a00ff087b82 */ /* 0x000eb00000000800 */
[----:B------:R-:W4:Y:S01]  /*3a4c0*/  LDC R6, c[0x0][0x228] ;  /* 0x00008a00ff067b82 */ /* 0x000f220000000800 */
[----:B------:R0:W-:Y:S01]  /*3a4d0*/  @P0 STG.E.U16 desc[UR60][R238.64], R251 ;  /* 0x000000fbee000986 */ /* 0x0001e2000c10153c */
[----:B------:R-:W-:-:S02]  /*3a4e0*/  PRMT R0, R251, 0x7632, R0 ;  /* 0x00007632fb007816 */ /* 0x000fc40000000000 */
[----:B0-----:R-:W-:Y:S01]  /*3a4f0*/  ISETP.LT.AND P0, PT, R21, R26, !P1 ;  /* 0x0000001a1500720c */ /* 0x001fe20004f01270 */
[----:B------:R-:W-:-:S03]  /*3a500*/  IMAD.WIDE R26, R252, 0x2, R2 ;  /* 0x00000002fc1a7825 */ /* 0x000fc600078e0202 */
[----:B------:R-:W0:Y:S01]  /*3a510*/  LDC R4, c[0x0][0x248] ;  /* 0x00009200ff047b82 */ /* 0x000e220000000800 */
[----:B------:R-:W-:Y:S04]  /*3a520*/  @P5 STG.E.U16 desc[UR60][R34.64], R0 ;  /* 0x0000000022005986 */ /* 0x000fe8000c10153c */
[----:B------:R-:W3:Y:S03]  /*3a530*/  LDL.LU R251, [R1+0x100] ;  /* 0x0001000001fb7983 */ /* 0x000ee60000300800 */
[----:B------:R-:W3:Y:S01]  /*3a540*/  LDC R238, c[0x0][0x228] ;  /* 0x00008a00ffee7b82 */ /* 0x000ee20000000800 */
[----:B------:R1:W-:Y:S07]  /*3a550*/  @P3 STG.E.U16 desc[UR60][R26.64], R248 ;  /* 0x000000f81a003986 */ /* 0x0003ee000c10153c */
[----:B-1----:R-:W1:Y:S01]  /*3a560*/  LDC.64 R26, c[0x0][0x228] ;  /* 0x00008a00ff1a7b82 */ /* 0x002e620000000a00 */
[----:B------:R-:W-:Y:S01]  /*3a570*/  ISETP.LT.AND P1, PT, R22, R15, !P1 ;  /* 0x0000000f1600720c */ /* 0x000fe20004f21270 */
[----:B------:R-:W-:Y:S01]  /*3a580*/  IMAD.WIDE R34, R252, 0x2, R18 ;  /* 0x00000002fc227825 */ /* 0x000fe200078e0212 */
[----:B------:R-:W-:-:S02]  /*3a590*/  PRMT R28, R248, 0x7632, R28 ;  /* 0x00007632f81c7816 */ /* 0x000fc4000000001c */
[----:B------:R-:W3:Y:S04]  /*3a5a0*/  LDL.LU R248, [R1+0xf0] ;  /* 0x0000f00001f87983 */ /* 0x000ee80000300800 */
[----:B------:R2:W-:Y:S01]  /*3a5b0*/  @P4 STG.E.U16 desc[UR60][R34.64], R28 ;  /* 0x0000001c22004986 */ /* 0x0005e2000c10153c */
[----:B------:R-:W-:Y:S02]  /*3a5c0*/  VIADD R0, R16, 0x8 ;  /* 0x0000000810007836 */ /* 0x000fe40000000000 */
[----:B-1----:R-:W-:Y:S02]  /*3a5d0*/  IMAD.MOV.U32 R30, RZ, RZ, R27 ;  /* 0x000000ffff1e7224 */ /* 0x002fe400078e001b */
[----:B------:R-:W-:Y:S01]  /*3a5e0*/  IMAD.MOV.U32 R15, RZ, RZ, R26 ;  /* 0x000000ffff0f7224 */ /* 0x000fe200078e001a */
[----:B--2---:R-:W1:Y:S01]  /*3a5f0*/  LDC R28, c[0x0][0x248] ;  /* 0x00009200ff1c7b82 */ /* 0x004e620000000800 */
[----:B------:R-:W-:Y:S01]  /*3a600*/  IMAD.WIDE R26, R252, 0x2, R244 ;  /* 0x00000002fc1a7825 */ /* 0x000fe200078e02f4 */
[----:B------:R-:W-:-:S04]  /*3a610*/  ISETP.GE.AND P3, PT, R0, R24, PT ;  /* 0x000000180000720c */ /* 0x000fc80003f66270 */
[----:B------:R-:W-:Y:S02]  /*3a620*/  ISETP.LT.AND P4, PT, R22, R25, !P3 ;  /* 0x000000191600720c */ /* 0x000fe40005f81270 */
[----:B------:R-:W-:Y:S01]  /*3a630*/  ISETP.LT.AND P5, PT, R21, R13, !P3 ;  /* 0x0000000d1500720c */ /* 0x000fe20005fa1270 */
[----:B0-----:R-:W-:Y:S01]  /*3a640*/  IMAD.IADD R0, R252, 0x1, R4 ;  /* 0x00000001fc007824 */ /* 0x001fe200078e0204 */
[----:B------:R-:W-:Y:S01]  /*3a650*/  ISETP.LT.AND P6, PT, R20, R8, !P3 ;  /* 0x000000081400720c */ /* 0x000fe20005fc1270 */
[----:B------:R-:W-:Y:S01]  /*3a660*/  IMAD.WIDE R34, R252, 0x2, R246 ;  /* 0x00000002fc227825 */ /* 0x000fe200078e02f6 */
[----:B----4-:R-:W-:Y:S01]  /*3a670*/  ISETP.LT.AND P3, PT, R17, R6, !P3 ;  /* 0x000000061100720c */ /* 0x010fe20005f61270 */
[----:B------:R-:W0:Y:S02]  /*3a680*/  LDC R24, c[0x0][0x228] ;  /* 0x00008a00ff187b82 */ /* 0x000e240000000800 */
[----:B------:R-:W-:Y:S01]  /*3a690*/  IMAD.WIDE R240, R0, 0x2, R18 ;  /* 0x0000000200f07825 */ /* 0x000fe200078e0212 */
[----:B---3--:R2:W-:Y:S01]  /*3a6a0*/  @P0 STG.E.U16 desc[UR60][R26.64], R249 ;  /* 0x000000f91a000986 */ /* 0x0085e2000c10153c */
[----:B------:R-:W-:-:S02]  /*3a6b0*/  PRMT R236, R249, 0x7632, R236 ;  /* 0x00007632f9ec7816 */ /* 0x000fc400000000ec */
[----:B------:R-:W-:Y:S02]  /*3a6c0*/  IMAD.WIDE R242, R0, 0x2, R244 ;  /* 0x0000000200f27825 */ /* 0x000fe400078e02f4 */
[----:B------:R-:W3:Y:S01]  /*3a6d0*/  LDC R13, c[0x0][0x228] ;  /* 0x00008a00ff0d7b82 */ /* 0x000ee20000000800 */
[----:B------:R-:W-:Y:S01]  /*3a6e0*/  PRMT R252, R250, 0x7632, R252 ;  /* 0x00007632fafc7816 */ /* 0x000fe200000000fc */
[----:B------:R-:W-:-:S06]  /*3a6f0*/  VIADD R25, R16, 0x9 ;  /* 0x0000000910197836 */ /* 0x000fcc0000000000 */
[----:B------:R-:W4:Y:S08]  /*3a700*/  LDC R6, c[0x0][0x228] ;  /* 0x00008a00ff067b82 */ /* 0x000f300000000800 */
[----:B--2---:R-:W2:Y:S01]  /*3a710*/  LDC.64 R26, c[0x0][0x228] ;  /* 0x00008a00ff1a7b82 */ /* 0x004ea20000000a00 */
[----:B------:R1:W-:Y:S04]  /*3a720*/  @P1 STG.E.U16 desc[UR60][R34.64], R236 ;  /* 0x000000ec22001986 */ /* 0x0003e8000c10153c */
[----:B-1----:R-:W3:Y:S01]  /*3a730*/  LDL.LU.64 R34, [R1+0x1da8] ;  /* 0x001da80001227983 */ /* 0x002ee20000300a00 */
[----:B------:R-:W-:-:S02]  /*3a740*/  ISETP.GE.AND P0, PT, R25, R30, PT ;  /* 0x0000001e1900720c */ /* 0x000fc40003f06270 */
[----:B------:R-:W1:Y:S01]  /*3a750*/  LDC R236, c[0x0][0x228] ;  /* 0x00008a00ffec7b82 */ /* 0x000e620000000800 */
[----:B------:R-:W3:Y:S01]  /*3a760*/  LDL.LU R249, [R1+0xe0] ;  /* 0x0000e00001f97983 */ /* 0x000ee20000300800 */
[----:B--2---:R-:W-:Y:S02]  /*3a770*/  IMAD.MOV.U32 R4, RZ, RZ, R27 ;  /* 0x000000ffff047224 */ /* 0x004fe400078e001b */
[----:B------:R-:W-:-:S04]  /*3a780*/  IMAD.MOV.U32 R8, RZ, RZ, R26 ;  /* 0x000000ffff087224 */ /* 0x000fc800078e001a */
[----:B------:R-:W2:Y:S01]  /*3a790*/  LDC R30, c[0x0][0x248] ;  /* 0x00009200ff1e7b82 */ /* 0x000ea20000000800 */
[----:B------:R-:W-:-:S05]  /*3a7a0*/  IMAD.WIDE R26, R0, 0x2, R2 ;  /* 0x00000002001a7825 */ /* 0x000fca00078e0202 */
[----:B------:R0:W-:Y:S04]  /*3a7b0*/  @P3 STG.E.U16 desc[UR60][R26.64], R250 ;  /* 0x000000fa1a003986 */ /* 0x0001e8000c10153c */
[----:B------:R4:W-:Y:S04]  /*3a7c0*/  @P6 STG.E.U16 desc[UR60][R240.64], R252 ;  /* 0x000000fcf0006986 */ /* 0x0009e8000c10153c */
[----:B0-----:R-:W2:Y:S04]  /*3a7d0*/  LDL.LU.64 R26, [R1+0x1da0] ;  /* 0x001da000011a7983 */ /* 0x001ea80000300a00 */
[----:B----4-:R-:W4:Y:S01]  /*3a7e0*/  LDL.LU R240, [R1+0x1d98] ;  /* 0x001d980001f07983 */ /* 0x010f220000300800 */
[----:B------:R-:W-:Y:S01]  /*3a7f0*/  PRMT R252, R251, 0x7632, R252 ;  /* 0x00007632fbfc7816 */ /* 0x000fe200000000fc */
[----:B------:R-:W0:Y:S02]  /*3a800*/  LDC R241, c[0x0][0x228] ;  /* 0x00008a00fff17b82 */ /* 0x000e240000000800 */
[----:B------:R1:W-:Y:S04]  /*3a810*/  @P5 STG.E.U16 desc[UR60][R242.64], R251 ;  /* 0x000000fbf2005986 */ /* 0x0003e8000c10153c */
[----:B-1----:R-:W2:Y:S01]  /*3a820*/  LDL.LU R251, [R1+0x114] ;  /* 0x0001140001fb7983 */ /* 0x002ea20000300800 */
[----:B------:R-:W-:Y:S01]  /*3a830*/  ISETP.LT.AND P5, PT, R17, R24, !P0 ;  /* 0x000000181100720c */ /* 0x000fe200047a1270 */
[----:B------:R-:W-:-:S04]  /*3a840*/  IMAD.WIDE R24, R0, 0x2, R246 ;  /* 0x0000000200187825 */ /* 0x000fc800078e02f6 */
[----:B------:R-:W-:Y:S01]  /*3a850*/  IMAD.IADD R0, R0, 0x1, R28 ;  /* 0x0000000100007824 */ /* 0x000fe200078e021c */
[----:B------:R1:W-:Y:S01]  /*3a860*/  @P4 STG.E.U16 desc[UR60][R24.64], R252 ;  /* 0x000000fc18004986 */ /* 0x0003e2000c10153c */
[----:B------:R-:W-:Y:S01]  /*3a870*/  ISETP.LT.AND P1, PT, R21, R6, !P0 ;  /* 0x000000061500720c */ /* 0x000fe20004721270 */
[----:B------:R-:W0:Y:S01]  /*3a880*/  LDC R28, c[0x0][0x228] ;  /* 0x00008a00ff1c7b82 */ /* 0x000e220000000800 */
[----:B-1----:R-:W-:Y:S01]  /*3a890*/  IMAD.WIDE R24, R0, 0x2, R2 ;  /* 0x0000000200187825 */ /* 0x002fe200078e0202 */
[----:B---3--:R-:W-:-:S06]  /*3a8a0*/  ISETP.LT.AND P4, PT, R20, R13, !P0 ;  /* 0x0000000d1400720c */ /* 0x008fcc0004781270 */
[----:B------:R-:W1:Y:S01]  /*3a8b0*/  LDC R6, c[0x0][0x228] ;  /* 0x00008a00ff067b82 */ /* 0x000e620000000800 */
[----:B------:R3:W-:Y:S07]  /*3a8c0*/  @P5 STG.E.U16 desc[UR60][R24.64], R248 ;  /* 0x000000f818005986 */ /* 0x0007ee000c10153c */
[----:B---3--:R-:W3:Y:S01]  /*3a8d0*/  LDC.64 R24, c[0x0][0x228] ;  /* 0x00008a00ff187b82 */ /* 0x008ee20000000a00 */
[----:B------:R-:W-:Y:S01]  /*3a8e0*/  ISETP.LT.AND P3, PT, R22, R238, !P0 ;  /* 0x000000ee1600720c */ /* 0x000fe20004761270 */
[----:B------:R-:W-:-:S02]  /*3a8f0*/  VIADD R252, R16, 0xa ;  /* 0x0000000a10fc7836 */ /* 0x000fc40000000000 */
[----:B------:R-:W-:-:S03]  /*3a900*/  IMAD.WIDE R238, R0, 0x2, R244 ;  /* 0x0000000200ee7825 */ /* 0x000fc600078e02f4 */
[----:B------:R-:W-:Y:S01]  /*3a910*/  ISETP.GE.AND P0, PT, R252, R4, PT ;  /* 0x00000004fc00720c */ /* 0x000fe20003f06270 */
[C---:B------:R-:W-:Y:S01]  /*3a920*/  IMAD.WIDE R242, R0.reuse, 0x2, R246 ;  /* 0x0000000200f27825 */ /* 0x040fe200078e02f6 */
[----:B------:R-:W1:Y:S03]  /*3a930*/  LDC R4, c[0x0][0x248] ;  /* 0x00009200ff047b82 */ /* 0x000e660000000800 */
[----:B---3--:R-:W-:Y:S02]  /*3a940*/  IMAD.MOV.U32 R250, RZ, RZ, R25 ;  /* 0x000000fffffa7224 */ /* 0x008fe400078e0019 */
[----:B------:R-:W-:Y:S02]  /*3a950*/  IMAD.MOV.U32 R13, RZ, RZ, R24 ;  /* 0x000000ffff0d7224 */ /* 0x000fe400078e0018 */
[----:B------:R-:W-:Y:S01]  /*3a960*/  IMAD.WIDE R24, R0, 0x2, R18 ;  /* 0x0000000200187825 */ /* 0x000fe200078e0212 */
[----:B----4-:R-:W-:-:S02]  /*3a970*/  PRMT R240, R248, 0x7632, R240 ;  /* 0x00007632f8f07816 */ /* 0x010fc400000000f0 */
[----:B------:R-:W3:Y:S01]  /*3a980*/  LDL.LU R248, [R1+0x104] ;  /* 0x0001040001f87983 */ /* 0x000ee20000300800 */
[----:B------:R-:W-:-:S03]  /*3a990*/  PRMT R252, R249, 0x7632, R252 ;  /* 0x00007632f9fc7816 */ /* 0x000fc600000000fc */
[----:B------:R4:W-:Y:S04]  /*3a9a0*/  @P4 STG.E.U16 desc[UR60][R24.64], R240 ;  /* 0x000000f018004986 */ /* 0x0009e8000c10153c */
[----:B------:R0:W-:Y:S04]  /*3a9b0*/  @P1 STG.E.U16 desc[UR60][R238.64], R249 ;  /* 0x000000f9ee001986 */ /* 0x0001e8000c10153c */
[----:B----4-:R-:W4:Y:S04]  /*3a9c0*/  LDL.LU.64 R24, [R1+0x1d90] ;  /* 0x001d900001187983 */ /* 0x010f280000300a00 */
[----:B0-----:R-:W4:Y:S01]  /*3a9d0*/  LDL.LU R238, [R1+0x1d8c] ;  /* 0x001d8c0001ee7983 */ /* 0x001f220000300800 */
[----:B------:R-:W-:Y:S01]  /*3a9e0*/  ISETP.LT.AND P5, PT, R17, R237, !P0 ;  /* 0x000000ed1100720c */ /* 0x000fe200047a1270 */
[----:B--2---:R-:W-:Y:S01]  /*3a9f0*/  IMAD.IADD R0, R0, 0x1, R30 ;  /* 0x0000000100007824 */ /* 0x004fe200078e021e */
[----:B------:R-:W-:Y:S01]  /*3aa00*/  PRMT R14, R251, 0x7632, R14 ;  /* 0x00007632fb0e7816 */ /* 0x000fe2000000000e */
[----:B------:R-:W4:Y:S01]  /*3aa10*/  LDL.LU R249, [R1+0xf4] ;  /* 0x0000f40001f97983 */ /* 0x000f220000300800 */
[----:B------:R-:W-:Y:S01]  /*3aa20*/  ISETP.LT.AND P4, PT, R20, R236, !P0 ;  /* 0x000000ec1400720c */ /* 0x000fe20004781270 */
[----:B------:R-:W0:Y:S02]  /*3aa30*/  LDC R239, c[0x0][0x228] ;  /* 0x00008a00ffef7b82 */ /* 0x000e240000000800 */
[----:B------:R2:W-:Y:S06]  /*3aa40*/  @P3 STG.E.U16 desc[UR60][R242.64], R252 ;  /* 0x000000fcf2003986 */ /* 0x0005ec000c10153c */
[----:B------:R-:W1:Y:S01]  /*3aa50*/  LDC.64 R236, c[0x0][0x228] ;  /* 0x00008a00ffec7b82 */ /* 0x000e620000000a00 */
[----:B--2---:R-:W-:-:S05]  /*3aa60*/  IMAD.WIDE R242, R0, 0x2, R2 ;  /* 0x0000000200f27825 */ /* 0x004fca00078e0202 */
[----:B------:R2:W-:Y:S04]  /*3aa70*/  @P5 STG.E.U16 desc[UR60][R242.64], R251 ;  /* 0x000000fbf2005986 */ /* 0x0005e8000c10153c */
[----:B--2---:R-:W2:Y:S01]  /*3aa80*/  LDL.LU R251, [R1+0xe4] ;  /* 0x0000e40001fb7983 */ /* 0x004ea20000300800 */
[----:B------:R-:W-:Y:S01]  /*3aa90*/  ISETP.LT.AND P3, PT, R21, R28, !P0 ;  /* 0x0000001c1500720c */ /* 0x000fe20004761270 */
[----:B-1----:R-:W-:Y:S02]  /*3aaa0*/  IMAD.MOV.U32 R240, RZ, RZ, R237 ;  /* 0x000000fffff07224 */ /* 0x002fe400078e00ed */
[----:B------:R-:W-:Y:S01]  /*3aab0*/  IMAD.MOV.U32 R30, RZ, RZ, R236 ;  /* 0x000000ffff1e7224 */ /* 0x000fe200078e00ec */
[----:B------:R-:W1:Y:S01]  /*3aac0*/  LDC R28, c[0x0][0x228] ;  /* 0x00008a00ff1c7b82 */ /* 0x000e620000000800 */
[----:B------:R-:W-:-:S02]  /*3aad0*/  VIADD R252, R16, 0xb ;  /* 0x0000000b10fc7836 */ /* 0x000fc40000000000 */
[----:B------:R-:W-:-:S04]  /*3aae0*/  IMAD.WIDE R236, R0, 0x2, R18 ;  /* 0x0000000200ec7825 */ /* 0x000fc800078e0212 */
[----:B------:R-:W-:Y:S01]  /*3aaf0*/  IMAD.WIDE R242, R0, 0x2, R244 ;  /* 0x0000000200f27825 */ /* 0x000fe200078e02f4 */
[----:B------:R-:W-:Y:S01]  /*3ab00*/  ISETP.GE.AND P1, PT, R252, R250, PT ;  /* 0x000000fafc00720c */ /* 0x000fe20003f26270 */
[----:B------:R0:W-:Y:S02]  /*3ab10*/  @P4 STG.E.U16 desc[UR60][R236.64], R14 ;  /* 0x0000000eec004986 */ /* 0x0001e4000c10153c */
[C---:B------:R-:W-:Y:S02]  /*3ab20*/  IMAD.IADD R252, R0.reuse, 0x1, R4 ;  /* 0x0000000100fc7824 */ /* 0x040fe400078e0204 */
[----:B0-----:R-:W-:Y:S01]  /*3ab30*/  IMAD.WIDE R236, R0, 0x2, R246 ;  /* 0x0000000200ec7825 */ /* 0x001fe200078e02f6 */
[----:B------:R-:W-:Y:S01]  /*3ab40*/  ISETP.LT.AND P0, PT, R22, R241, !P0 ;  /* 0x000000f11600720c */ /* 0x000fe20004701270 */
[----:B------:R-:W0:Y:S01]  /*3ab50*/  LDC R14, c[0x0][0x248] ;  /* 0x00009200ff0e7b82 */ /* 0x000e220000000800 */
[----:B------:R-:W-:Y:S02]  /*3ab60*/  ISETP.LT.AND P5, PT, R17, R10, !P1 ;  /* 0x0000000a1100720c */ /* 0x000fe40004fa1270 */
[----:B------:R-:W-:-:S05]  /*3ab70*/  ISETP.LT.AND P4, PT, R20, R6, !P1 ;  /* 0x000000061400720c */ /* 0x000fca0004f81270 */
[----:B------:R-:W2:Y:S08]  /*3ab80*/  LDC R4, c[0x0][0x228] ;  /* 0x00008a00ff047b82 */ /* 0x000eb00000000800 */
[----:B------:R-:W2:Y:S08]  /*3ab90*/  LDC R6, c[0x0][0x228] ;  /* 0x00008a00ff067b82 */ /* 0x000eb00000000800 */
[----:B------:R-:W2:Y:S01]  /*3aba0*/  LDC R10, c[0x0][0x228] ;  /* 0x00008a00ff0a7b82 */ /* 0x000ea20000000800 */
[----:B---3--:R-:W-:Y:S01]  /*3abb0*/  PRMT R0, R248, 0x7632, R0 ;  /* 0x00007632f8007816 */ /* 0x008fe20000000000 */
[----:B------:R3:W-:Y:S04]  /*3abc0*/  @P3 STG.E.U16 desc[UR60][R242.64], R248 ;  /* 0x000000f8f2003986 */ /* 0x0007e8000c10153c */
[----:B---3--:R-:W3:Y:S01]  /*3abd0*/  LDL.LU R248, [R1+0x118] ;  /* 0x0001180001f87983 */ /* 0x008ee20000300800 */
[----:B------:R-:W-:-:S03]  /*3abe0*/  IMAD.WIDE R242, R252, 0x2, R2 ;  /* 0x00000002fcf27825 */ /* 0x000fc600078e0202 */
[----:B------:R1:W-:Y:S01]  /*3abf0*/  @P0 STG.E.U16 desc[UR60][R236.64], R0 ;  /* 0x00000000ec000986 */ /* 0x0003e2000c10153c */
[----:B----4-:R-:W-:-:S03]  /*3ac00*/  PRMT R25, R249, 0x7632, R25 ;  /* 0x00007632f9197816 */ /* 0x010fc60000000019 */
[----:B------:R4:W-:Y:S01]  /*3ac10*/  @P5 STG.E.U16 desc[UR60][R242.64], R249 ;  /* 0x000000f9f2005986 */ /* 0x0009e2000c10153c */
[----:B-1----:R-:W-:-:S05]  /*3ac20*/  IMAD.WIDE R236, R252, 0x2, R18 ;  /* 0x00000002fcec7825 */ /* 0x002fca00078e0212 */
[----:B------:R1:W-:Y:S01]  /*3ac30*/  @P4 STG.E.U16 desc[UR60][R236.64], R25 ;  /* 0x00000019ec004986 */ /* 0x0003e2000c10153c */
[----:B------:R-:W-:Y:S01]  /*3ac40*/  ISETP.LT.AND P3, PT, R21, R239, !P1 ;  /* 0x000000ef1500720c */ /* 0x000fe20004f61270 */
[----:B------:R-:W-:Y:S01]  /*3ac50*/  VIADD R0, R16, 0xc ;  /* 0x0000000c10007836 */ /* 0x000fe20000000000 */
[----:B------:R-:W3:Y:S01]  /*3ac60*/  LDC R239, c[0x0][0x228] ;  /* 0x00008a00ffef7b82 */ /* 0x000ee20000000800 */
[----:B----4-:R-:W4:Y:S07]  /*3ac70*/  LDL.LU R249, [R1+0x108] ;  /* 0x0001080001f97983 */ /* 0x010f2e0000300800 */
[----:B-1----:R-:W1:Y:S01]  /*3ac80*/  LDC.64 R236, c[0x0][0x228] ;  /* 0x00008a00ffec7b82 */ /* 0x002e620000000a00 */
[----:B------:R-:W-:Y:S01]  /*3ac90*/  ISETP.GE.AND P0, PT, R0, R240, PT ;  /* 0x000000f00000720c */ /* 0x000fe20003f06270 */
[----:B------:R-:W-:-:S03]  /*3aca0*/  IMAD.WIDE R240, R252, 0x2, R244 ;  /* 0x00000002fcf07825 */ /* 0x000fc600078e02f4 */
[----:B------:R-:W-:Y:S01]  /*3acb0*/  ISETP.LT.AND P4, PT, R17, R12, !P0 ;  /* 0x0000000c1100720c */ /* 0x000fe20004781270 */
[----:B0-----:R-:W-:Y:S01]  /*3acc0*/  IMAD.IADD R0, R252, 0x1, R14 ;  /* 0x00000001fc007824 */ /* 0x001fe200078e020e */
[----:B------:R-:W-:Y:S01]  /*3acd0*/  ISETP.LT.AND P1, PT, R22, R28, !P1 ;  /* 0x0000001c1600720c */ /* 0x000fe20004f21270 */
[----:B------:R-:W0:Y:S01]  /*3ace0*/  LDC R14, c[0x0][0x228] ;  /* 0x00008a00ff0e7b82 */ /* 0x000e220000000800 */
[----:B--2---:R2:W-:Y:S01]  /*3acf0*/  @P3 STG.E.U16 desc[UR60][R240.64], R251 ;  /* 0x000000fbf0003986 */ /* 0x0045e2000c10153c */
[----:B-1----:R-:W-:Y:S01]  /*3ad00*/  IMAD.MOV.U32 R25, RZ, RZ, R237 ;  /* 0x000000ffff197224 */ /* 0x002fe200078e00ed */
[----:B------:R-:W-:Y:S01]  /*3ad10*/  ISETP.LT.AND P5, PT, R20, R6, !P0 ;  /* 0x000000061400720c */ /* 0x000fe200047a1270 */
[----:B------:R-:W-:-:S04]  /*3ad20*/  IMAD.MOV.U32 R12, RZ, RZ, R236 ;  /* 0x000000ffff0c7224 */ /* 0x000fc800078e00ec */
[----:B------:R-:W1:Y:S01]  /*3ad30*/  LDC R28, c[0x0][0x248] ;  /* 0x00009200ff1c7b82 */ /* 0x000e620000000800 */
[----:B------:R-:W-:Y:S01]  /*3ad40*/  IMAD.WIDE R236, R252, 0x2, R246 ;  /* 0x00000002fcec7825 */ /* 0x000fe200078e02f6 */
[----:B------:R-:W-:Y:S02]  /*3ad50*/  PRMT R252, R251, 0x7632, R252 ;  /* 0x00007632fbfc7816 */ /* 0x000fe400000000fc */
[----:B--2---:R-:W2:Y:S04]  /*3ad60*/  LDL.LU R251, [R1+0xf8] ;  /* 0x0000f80001fb7983 */ /* 0x004ea80000300800 */
[----:B------:R0:W-:Y:S01]  /*3ad70*/  @P1 STG.E.U16 desc[UR60][R236.64], R252 ;  /* 0x000000fcec001986 */ /* 0x0001e2000c10153c */
[----:B------:R-:W-:-:S04]  /*3ad80*/  IMAD.WIDE R242, R0, 0x2, R2 ;  /* 0x0000000200f27825 */ /* 0x000fc800078e0202 */
[----:B------:R-:W-:Y:S01]  /*3ad90*/  IMAD.WIDE R240, R0, 0x2, R18 ;  /* 0x0000000200f07825 */ /* 0x000fe200078e0212 */
[----:B------:R-:W-:Y:S01]  /*3ada0*/  ISETP.LT.AND P3, PT, R21, R10, !P0 ;  /* 0x0000000a1500720c */ /* 0x000fe20004761270 */
[----:B------:R-:W1:Y:S08]  /*3adb0*/  LDC R6, c[0x0][0x228] ;  /* 0x00008a00ff067b82 */ /* 0x000e700000000800 */
[----:B0-----:R-:W0:Y:S01]  /*3adc0*/  LDC.64 R236, c[0x0][0x228] ;  /* 0x00008a00ffec7b82 */ /* 0x001e220000000a00 */
[----:B------:R-:W-:Y:S01]  /*3add0*/  ISETP.LT.AND P1, PT, R22, R4, !P0 ;  /* 0x000000041600720c */ /* 0x000fe20004721270 */
[----:B0-----:R-:W-:-:S02]  /*3ade0*/  IMAD.MOV.U32 R4, RZ, RZ, R237 ;  /* 0x000000ffff047224 */ /* 0x001fc400078e00ed */
[----:B------:R-:W2:Y:S01]  /*3adf0*/  LDL.LU R237, [R1+0x1d88] ;  /* 0x001d880001ed7983 */ /* 0x000ea20000300800 */
[----:B---3--:R-:W-:-:S03]  /*3ae00*/  PRMT R252, R248, 0x7632, R252 ;  /* 0x00007632f8fc7816 */ /* 0x008fc600000000fc */
[----:B------:R0:W-:Y:S04]  /*3ae10*/  @P4 STG.E.U16 desc[UR60][R242.64], R248 ;  /* 0x000000f8f2004986 */ /* 0x0001e8000c10153c */
[----:B0-----:R-:W3:Y:S04]  /*3ae20*/  LDL.LU R248, [R1+0xe8] ;  /* 0x0000e80001f87983 */ /* 0x001ee80000300800 */
[----:B------:R0:W-:Y:S02]  /*3ae30*/  @P5 STG.E.U16 desc[UR60][R240.64], R252 ;  /* 0x000000fcf0005986 */ /* 0x0001e4000c10153c */
[----:B0-----:R-:W-:-:S05]  /*3ae40*/  VIADD R252, R16, 0xd ;  /* 0x0000000d10fc7836 */ /* 0x001fca0000000000 */
[----:B------:R-:W-:Y:S01]  /*3ae50*/  ISETP.GE.AND P0, PT, R252, R25, PT ;  /* 0x00000019fc00720c */ /* 0x000fe20003f06270 */
[----:B------:R-:W-:Y:S01]  /*3ae60*/  IMAD.WIDE R242, R0, 0x2, R244 ;  /* 0x0000000200f27825 */ /* 0x000fe200078e02f4 */
[----:B----4-:R-:W-:Y:S01]  /*3ae70*/  PRMT R29, R249, 0x7632, R29 ;  /* 0x00007632f91d7816 */ /* 0x010fe2000000001d */
[----:B------:R-:W0:Y:S01]  /*3ae80*/  LDC R25, c[0x0][0x228] ;  /* 0x00008a00ff197b82 */ /* 0x000e220000000800 */
[----:B------:R-:W-:Y:S02]  /*3ae90*/  ISETP.LT.AND P5, PT, R17, R15, !P0 ;  /* 0x0000000f1100720c */ /* 0x000fe400047a1270 */
[----:B------:R-:W-:-:S05]  /*3aea0*/  ISETP.LT.AND P4, PT, R20, R14, !P0 ;  /* 0x0000000e1400720c */ /* 0x000fca0004781270 */
[----:B------:R-:W4:Y:S01]  /*3aeb0*/  LDC.64 R14, c[0x0][0x228] ;  /* 0x00008a00ff0e7b82 */ /* 0x000f220000000a00 */
[C---:B------:R-:W-:Y:S01]  /*3aec0*/  IMAD.WIDE R240, R0.reuse, 0x2, R246 ;  /* 0x0000000200f07825 */ /* 0x040fe200078e02f6 */
[----:B------:R1:W-:Y:S02]  /*3aed0*/  @P3 STG.E.U16 desc[UR60][R242.64], R249 ;  /* 0x000000f9f2003986 */ /* 0x0003e4000c10153c */
[----:B-1----:R-:W-:Y:S01]  /*3aee0*/  ISETP.LT.AND P3, PT, R21, R6, !P0 ;  /* 0x000000061500720c */ /* 0x002fe20004761270 */
[----:B------:R-:W-:Y:S02]  /*3aef0*/  IMAD.IADD R0, R0, 0x1, R28 ;  /* 0x0000000100007824 */ /* 0x000fe400078e021c */
[----:B------:R-:W-:Y:S01]  /*3af00*/  IMAD.MOV.U32 R10, RZ, RZ, R236 ;  /* 0x000000ffff0a7224 */ /* 0x000fe200078e00ec */
[----:B------:R1:W-:Y:S04]  /*3af10*/  @P1 STG.E.U16 desc[UR60][R240.64], R29 ;  /* 0x0000001df0001986 */ /* 0x0003e8000c10153c */
[----:B------:R-:W3:Y:S01]  /*3af20*/  LDL.LU R249, [R1+0x11c] ;  /* 0x00011c0001f97983 */ /* 0x000ee20000300800 */
[----:B------:R-:W0:Y:S01]  /*3af30*/  LDC R242, c[0x0][0x248] ;  /* 0x00009200fff27b82 */ /* 0x000e220000000800 */
[----:B----4-:R-:W-:Y:S01]  /*3af40*/  IMAD.MOV.U32 R6, RZ, RZ, R14 ;  /* 0x000000ffff067224 */ /* 0x010fe200078e000e */
[----:B--2---:R-:W-:Y:S01]  /*3af50*/  PRMT R238, R251, 0x7632, R238 ;  /* 0x00007632fbee7816 */ /* 0x004fe200000000ee */
[----:B------:R-:W-:-:S02]  /*3af60*/  IMAD.MOV.U32 R236, RZ, RZ, R15 ;  /* 0x000000ffffec7224 */ /* 0x000fc400078e000f */
[----:B------:R-:W-:Y:S01]  /*3af70*/  VIADD R252, R16, 0xe ;  /* 0x0000000e10fc7836 */ /* 0x000fe20000000000 */
[----:B------:R-:W-:Y:S01]  /*3af80*/  ISETP.LT.AND P0, PT, R22, R239, !P0 ;  /* 0x000000ef1600720c */ /* 0x000fe20004701270 */
[C---:B------:R-:W-:Y:S01]  /*3af90*/  IMAD.WIDE R14, R0.reuse, 0x2, R2 ;  /* 0x00000002000e7825 */ /* 0x040fe200078e0202 */
[----:B-1----:R-:W1:Y:S04]  /*3afa0*/  LDC R29, c[0x0][0x228] ;  /* 0x00008a00ff1d7b82 */ /* 0x002e680000000800 */
[----:B------:R2:W-:Y:S04]  /*3afb0*/  @P5 STG.E.U16 desc[UR60][R14.64], R251 ;  /* 0x000000fb0e005986 */ /* 0x0005e8000c10153c */
[----:B------:R-:W4:Y:S01]  /*3afc0*/  LDC R28, c[0x0][0x228] ;  /* 0x00008a00ff1c7b82 */ /* 0x000f220000000800 */
[----:B--2---:R-:W2:Y:S04]  /*3afd0*/  LDL.LU.64 R14, [R1+0x1d80] ;  /* 0x001d8000010e7983 */ /* 0x004ea80000300a00 */
[----:B------:R-:W4:Y:S01]  /*3afe0*/  LDL.LU R251, [R1+0x10c] ;  /* 0x00010c0001fb7983 */ /* 0x000f220000300800 */
[----:B------:R-:W-:-:S05]  /*3aff0*/  IMAD.WIDE R240, R0, 0x2, R18 ;  /* 0x0000000200f07825 */ /* 0x000fca00078e0212 */
[----:B------:R0:W-:Y:S02]  /*3b000*/  @P4 STG.E.U16 desc[UR60][R240.64], R238 ;  /* 0x000000eef0004986 */ /* 0x0001e4000c10153c */
[----:B0-----:R-:W-:Y:S01]  /*3b010*/  IMAD.WIDE R240, R0, 0x2, R244 ;  /* 0x0000000200f07825 */ /* 0x001fe200078e02f4 */
[----:B---3--:R-:W-:-:S04]  /*3b020*/  PRMT R24, R248, 0x7632, R24 ;  /* 0x00007632f8187816 */ /* 0x008fc80000000018 */
[----:B------:R0:W-:Y:S04]  /*3b030*/  @P3 STG.E.U16 desc[UR60][R240.64], R248 ;  /* 0x000000f8f0003986 */ /* 0x0001e8000c10153c */
[----:B0-----:R-:W3:Y:S01]  /*3b040*/  LDL.LU R248, [R1+0xfc] ;  /* 0x0000fc0001f87983 */ /* 0x001ee20000300800 */
[----:B------:R-:W-:Y:S01]  /*3b050*/  ISETP.GE.AND P1, PT, R252, R4, PT ;  /* 0x00000004fc00720c */ /* 0x000fe20003f26270 */
[----:B------:R-:W-:Y:S01]  /*3b060*/  IMAD.WIDE R238, R0, 0x2, R246 ;  /* 0x0000000200ee7825 */ /* 0x000fe200078e02f6 */
[----:B------:R-:W0:Y:S02]  /*3b070*/  LDC R4, c[0x0][0x228] ;  /* 0x00008a00ff047b82 */ /* 0x000e240000000800 */
[----:B------:R-:W-:Y:S02]  /*3b080*/  ISETP.LT.AND P5, PT, R17, R8, !P1 ;  /* 0x000000081100720c */ /* 0x000fe40004fa1270 */
[----:B------:R-:W-:Y:S01]  /*3b090*/  ISETP.LT.AND P4, PT, R20, R25, !P1 ;  /* 0x000000191400720c */ /* 0x000fe20004f81270 */
[----:B------:R-:W-:Y:S01]  /*3b0a0*/  IMAD.IADD R252, R0, 0x1, R242 ;  /* 0x0000000100fc7824 */ /* 0x000fe200078e02f2 */
[----:B------:R1:W-:Y:S02]  /*3b0b0*/  @P0 STG.E.U16 desc[UR60][R238.64], R24 ;  /* 0x00000018ee000986 */ /* 0x0003e4000c10153c */
[----:B------:R-:W0:Y:S08]  /*3b0c0*/  LDC R8, c[0x0][0x248] ;  /* 0x00009200ff087b82 */ /* 0x000e300000000800 */
[----:B------:R-:W3:Y:S01]  /*3b0d0*/  LDC R241, c[0x0][0x228] ;  /* 0x00008a00fff17b82 */ /* 0x000ee20000000800 */
[----:B-1----:R-:W-:-:S04]  /*3b0e0*/  IMAD.WIDE R238, R252, 0x2, R2 ;  /* 0x00000002fcee7825 */ /* 0x002fc800078e0202 */
[----:B------:R-:W-:-:S03]  /*3b0f0*/  IMAD.WIDE R24, R252, 0x2, R18 ;  /* 0x00000002fc187825 */ /* 0x000fc600078e0212 */
[----:B------:R-:W1:Y:S01]  /*3b100*/  LDC R240, c[0x0][0x228] ;  /* 0x00008a00fff07b82 */ /* 0x000e620000000800 */
[----:B------:R0:W-:Y:S01]  /*3b110*/  @P5 STG.E.U16 desc[UR60][R238.64], R249 ;  /* 0x000000f9ee005986 */ /* 0x0001e2000c10153c */
[----:B------:R-:W-:-:S06]  /*3b120*/  VIADD R0, R16, 0xf ;  /* 0x0000000f10007836 */ /* 0x000fcc0000000000 */
[----:B0-----:R-:W0:Y:S01]  /*3b130*/  LDC.64 R238, c[0x0][0x228] ;  /* 0x00008a00ffee7b82 */ /* 0x001e220000000a00 */
[----:B--2---:R-:W-:Y:S02]  /*3b140*/  PRMT R15, R249, 0x7632, R15 ;  /* 0x00007632f90f7816 */ /* 0x004fe4000000000f */
[----:B------:R-:W-:Y:S01]  /*3b150*/  ISETP.LT.AND P3, PT, R22, R29, !P1 ;  /* 0x0000001d1600720c */ /* 0x000fe20004f61270 */
[----:B------:R-:W2:Y:S04]  /*3b160*/  LDL.LU R249, [R1+0xec] ;  /* 0x0000ec0001f97983 */ /* 0x000ea80000300800 */
[----:B------:R1:W-:Y:S01]  /*3b170*/  @P4 STG.E.U16 desc[UR60][R24.64], R15 ;  /* 0x0000000f18004986 */ /* 0x0003e2000c10153c */
[----:B------:R-:W-:Y:S01]  /*3b180*/  ISETP.GE.AND P0, PT, R0, R236, PT ;  /* 0x000000ec0000720c */ /* 0x000fe20003f06270 */
[----:B------:R-:W2:Y:S08]  /*3b190*/  LDC R29, c[0x0][0x228] ;  /* 0x00008a00ff1d7b82 */ /* 0x000eb00000000800 */
[----:B-1----:R-:W1:Y:S01]  /*3b1a0*/  LDC.64 R24, c[0x0][0x228] ;  /* 0x00008a00ff187b82 */ /* 0x002e620000000a00 */
[----:B----4-:R-:W-:-:S02]  /*3b1b0*/  ISETP.LT.AND P1, PT, R21, R28, !P1 ;  /* 0x0000001c1500720c */ /* 0x010fc40004f21270 */
[----:B------:R-:W-:Y:S01]  /*3b1c0*/  ISETP.LT.AND P6, PT, R20, R4, !P0 ;  /* 0x000000041400720c */ /* 0x000fe200047c1270 */
[C---:B------:R-:W-:Y:S01]  /*3b1d0*/  IMAD.IADD R0, R252.reuse, 0x1, R8 ;  /* 0x00000001fc007824 */ /* 0x040fe200078e0208 */
[----:B------:R-:W-:Y:S01]  /*3b1e0*/  ISETP.LT.AND P5, PT, R17, R13, !P0 ;  /* 0x0000000d1100720c */ /* 0x000fe200047a1270 */
[----:B0-----:R-:W-:Y:S02]  /*3b1f0*/  IMAD.MOV.U32 R13, RZ, RZ, R239 ;  /* 0x000000ffff0d7224 */ /* 0x001fe400078e00ef */
[----:B------:R-:W-:Y:S01]  /*3b200*/  IMAD.MOV.U32 R8, RZ, RZ, R238 ;  /* 0x000000ffff087224 */ /* 0x000fe200078e00ee */
[----:B------:R-:W0:Y:S01]  /*3b210*/  LDC R236, c[0x0][0x248] ;  /* 0x00009200ffec7b82 */ /* 0x000e220000000800 */
[----:B------:R-:W-:Y:S01]  /*3b220*/  IMAD.WIDE R238, R252, 0x2, R246 ;  /* 0x00000002fcee7825 */ /* 0x000fe200078e02f6 */
[----:B---3--:R-:W-:-:S03]  /*3b230*/  PRMT R27, R248, 0x7632, R27 ;  /* 0x00007632f81b7816 */ /* 0x008fc6000000001b */
[----:B-1----:R-:W-:-:S03]  /*3b240*/  IMAD.MOV.U32 R242, RZ, RZ, R25 ;  /* 0x000000fffff27224 */ /* 0x002fc600078e0019 */
[----:B------:R-:W1:Y:S01]  /*3b250*/  LDC R28, c[0x0][0x228] ;  /* 0x00008a00ff1c7b82 */ /* 0x000e620000000800 */
[----:B------:R-:W-:Y:S02]  /*3b260*/  IMAD.MOV.U32 R4, RZ, RZ, R24 ;  /* 0x000000ffff047224 */ /* 0x000fe400078e0018 */
[----:B------:R-:W-:Y:S01]  /*3b270*/  IMAD.WIDE R24, R252, 0x2, R244 ;  /* 0x00000002fc187825 */ /* 0x000fe200078e02f4 */
[----:B------:R-:W-:-:S04]  /*3b280*/  PRMT R252, R251, 0x7632, R252 ;  /* 0x00007632fbfc7816 */ /* 0x000fc800000000fc */
[----:B------:R3:W-:Y:S01]  /*3b290*/  @P1 STG.E.U16 desc[UR60][R24.64], R251 ;  /* 0x000000fb18001986 */ /* 0x0007e2000c10153c */
[----:B------:R-:W4:Y:S03]  /*3b2a0*/  LDC R15, c[0x0][0x228] ;  /* 0x00008a00ff0f7b82 */ /* 0x000f260000000800 */
[----:B---3--:R-:W3:Y:S01]  /*3b2b0*/  LDL.LU R251, [R1+0xd0] ;  /* 0x0000d00001fb7983 */ /* 0x008ee20000300800 */
[----:B------:R-:W-:-:S03]  /*3b2c0*/  IMAD.WIDE R24, R0, 0x2, R2 ;  /* 0x0000000200187825 */ /* 0x000fc600078e0202 */
[----:B------:R-:W-:Y:S04]  /*3b2d0*/  @P3 STG.E.U16 desc[UR60][R238.64], R252 ;  /* 0x000000fcee003986 */ /* 0x000fe8000c10153c */
[----:B------:R0:W-:Y:S04]  /*3b2e0*/  @P5 STG.E.U16 desc[UR60][R24.64], R248 ;  /* 0x000000f818005986 */ /* 0x0001e8000c10153c */
[----:B0-----:R-:W4:Y:S01]  /*3b2f0*/  LDL.LU R248, [R1+0xc0] ;  /* 0x0000c00001f87983 */ /* 0x001f220000300800 */
[----:B------:R-:W-:Y:S01]  /*3b300*/  VIADD R252, R16, 0x10 ;  /* 0x0000001010fc7836 */ /* 0x000fe20000000000 */
[----:B------:R-:W-:-:S02]  /*3b310*/  ISETP.LT.AND P4, PT, R21, R241, !P0 ;  /* 0x000000f11500720c */ /* 0x000fc40004781270 */
[----:B------:R-:W-:Y:S02]  /*3b320*/  ISETP.LT.AND P1, PT, R22, R240, !P0 ;  /* 0x000000f01600720c */ /* 0x000fe40004721270 */
[----:B------:R-:W-:Y:S01]  /*3b330*/  ISETP.GE.AND P0, PT, R252, R242, PT ;  /* 0x000000f2fc00720c */ /* 0x000fe20003f06270 */
[----:B------:R-:W-:-:S03]  /*3b340*/  IMAD.WIDE R24, R0, 0x2, R18 ;  /* 0x0000000200187825 */ /* 0x000fc600078e0212 */
[----:B------:R-:W-:Y:S01]  /*3b350*/  ISETP.LT.AND P5, PT, R17, R30, !P0 ;  /* 0x0000001e1100720c */ /* 0x000fe200047a1270 */
[C---:B------:R-:W-:Y:S01]  /*3b360*/  IMAD.WIDE R240, R0.reuse, 0x2, R244 ;  /* 0x0000000200f07825 */ /* 0x040fe200078e02f4 */
[----:B------:R0:W-:Y:S03]  /*3b370*/  @P6 STG.E.U16 desc[UR60][R24.64], R27 ;  /* 0x0000001b18006986 */ /* 0x0001e6000c10153c */
[----:B------:R-:W-:Y:S01]  /*3b380*/  IMAD.WIDE R238, R0, 0x2, R246 ;  /* 0x0000000200ee7825 */ /* 0x000fe200078e02f6 */
[----:B--2---:R-:W-:-:S03]  /*3b390*/  PRMT R237, R249, 0x7632, R237 ;  /* 0x00007632f9ed7816 */ /* 0x004fc600000000ed */
[----:B------:R-:W-:Y:S01]  /*3b3a0*/  IMAD.IADD R0, R0, 0x1, R236 ;  /* 0x0000000100007824 */ /* 0x000fe200078e02ec */
[----:B0-----:R-:W2:Y:S01]  /*3b3b0*/  LDL.LU.64 R24, [R1+0x1d78] ;  /* 0x001d780001187983 */ /* 0x001ea20000300a00 */
[----:B------:R-:W-:Y:S01]  /*3b3c0*/  ISETP.LT.AND P3, PT, R22, R29, !P0 ;  /* 0x0000001d1600720c */ /* 0x000fe20004761270 */
[----:B------:R-:W0:Y:S02]  /*3b3d0*/  LDC R27, c[0x0][0x248] ;  /* 0x00009200ff1b7b82 */ /* 0x000e240000000800 */
[----:B------:R1:W-:Y:S04]  /*3b3e0*/  @P4 STG.E.U16 desc[UR60][R240.64], R249 ;  /* 0x000000f9f0004986 */ /* 0x0003e8000c10153c */
[----:B------:R1:W-:Y:S01]  /*3b3f0*/  @P1 STG.E.U16 desc[UR60][R238.64], R237 ;  /* 0x000000edee001986 */ /* 0x0003e2000c10153c */
[----:B---3--:R-:W-:-:S03]  /*3b400*/  PRMT R11, R251, 0x7632, R11 ;  /* 0x00007632fb0b7816 */ /* 0x008fc6000000000b */
[----:B-1----:R-:W3:Y:S01]  /*3b410*/  LDL.LU R249, [R1+0xb0] ;  /* 0x0000b00001f97983 */ /* 0x002ee20000300800 */
[----:B------:R-:W-:Y:S01]  /*3b420*/  IMAD.WIDE R238, R0, 0x2, R2 ;  /* 0x0000000200ee7825 */ /* 0x000fe200078e0202 */
[----:B------:R-:W1:Y:S02]  /*3b430*/  LDC R236, c[0x0][0x228] ;  /* 0x00008a00ffec7b82 */ /* 0x000e640000000800 */
[----:B------:R-:W2:Y:S01]  /*3b440*/  LDL.LU R250, [R1+0xa0] ;  /* 0x0000a00001fa7983 */ /* 0x000ea20000300800 */
[----:B------:R-:W-:-:S03]  /*3b450*/  ISETP.LT.AND P4, PT, R21, R28, !P0 ;  /* 0x0000001c1500720c */ /* 0x000fc60004781270 */
[----:B------:R0:W-:Y:S01]  /*3b460*/  @P5 STG.E.U16 desc[UR60][R238.64], R251 ;  /* 0x000000fbee005986 */ /* 0x0001e2000c10153c */
[----:B----4-:R-:W-:Y:S01]  /*3b470*/  ISETP.LT.AND P0, PT, R20, R15, !P0 ;  /* 0x0000000f1400720c */ /* 0x010fe20004701270 */
[----:B------:R-:W-:Y:S01]  /*3b480*/  IMAD.WIDE R242, R0, 0x2, R18 ;  /* 0x0000000200f27825 */ /* 0x000fe200078e0212 */
[----:B------:R-:W4:Y:S01]  /*3b490*/  LDC.64 R28, c[0x0][0x228] ;  /* 0x00008a00ff1c7b82 */ /* 0x000f220000000a00 */
[----:B------:R-:W-:Y:S01]  /*3b4a0*/  PRMT R7, R248, 0x7632, R7 ;  /* 0x00007632f8077816 */ /* 0x000fe20000000007 */
[----:B0-----:R-:W2:Y:S01]  /*3b4b0*/  LDL.LU R239, [R1+0x1d74] ;  /* 0x001d740001ef7983 */ /* 0x001ea20000300800 */
[----:B------:R-:W-:-:S05]  /*3b4c0*/  VIADD R252, R16, 0x11 ;  /* 0x0000001110fc7836 */ /* 0x000fca0000000000 */
[----:B------:R-:W0:Y:S01]  /*3b4d0*/  LDC R30, c[0x0][0x228] ;  /* 0x00008a00ff1e7b82 */ /* 0x000e220000000800 */
[----:B------:R-:W2:Y:S01]  /*3b4e0*/  LDL.LU R251, [R1+0xd4] ;  /* 0x0000d40001fb7983 */ /* 0x000ea20000300800 */
[----:B------:R-:W-:-:S03]  /*3b4f0*/  IMAD.WIDE R240, R0, 0x2, R244 ;  /* 0x0000000200f07825 */ /* 0x000fc600078e02f4 */
[----:B------:R-:W-:Y:S04]  /*3b500*/  @P0 STG.E.U16 desc[UR60][R242.64], R11 ;  /* 0x0000000bf2000986 */ /* 0x000fe8000c10153c */
[----:B------:R1:W-:Y:S01]  /*3b510*/  @P4 STG.E.U16 desc[UR60][R240.64], R248 ;  /* 0x000000f8f0004986 */ /* 0x0003e2000c10153c */
[----:B----4-:R-:W-:Y:S02]  /*3b520*/  IMAD.MOV.U32 R237, RZ, RZ, R29 ;  /* 0x000000ffffed7224 */ /* 0x010fe400078e001d */
[----:B------:R-:W4:Y:S01]  /*3b530*/  LDC R29, c[0x0][0x228] ;  /* 0x00008a00ff1d7b82 */ /* 0x000f220000000800 */
[----:B-1----:R-:W2:Y:S01]  /*3b540*/  LDL.LU R248, [R1+0xc4] ;  /* 0x0000c40001f87983 */ /* 0x002ea20000300800 */
[----:B------:R-:W-:Y:S01]  /*3b550*/  ISETP.GE.AND P1, PT, R252, R13, PT ;  /* 0x0000000dfc00720c */ /* 0x000fe20003f26270 */
[----:B------:R-:W-:-:S05]  /*3b560*/  IMAD.MOV.U32 R15, RZ, RZ, R28 ;  /* 0x000000ffff0f7224 */ /* 0x000fca00078e001c */
[----:B------:R-:W1:Y:S01]  /*3b570*/  LDC.64 R242, c[0x0][0x228] ;  /* 0x00008a00fff27b82 */ /* 0x000e620000000a00 */
[----:B------:R-:W-:Y:S01]  /*3b580*/  ISETP.LT.AND P6, PT, R17, R12, !P1 ;  /* 0x0000000c1100720c */ /* 0x000fe20004fc1270 */
[----:B------:R-:W-:-:S06]  /*3b590*/  IMAD.WIDE R12, R0, 0x2, R246 ;  /* 0x00000002000c7825 */ /* 0x000fcc00078e02f6 */
[----:B------:R-:W1:Y:S01]  /*3b5a0*/  LDC R28, c[0x0][0x248] ;  /* 0x00009200ff1c7b82 */ /* 0x000e620000000800 */
[----:B------:R-:W-:Y:S01]  /*3b5b0*/  IMAD.IADD R252, R0, 0x1, R27 ;  /* 0x0000000100fc7824 */ /* 0x000fe200078e021b */
[----:B------:R0:W-:Y:S01]  /*3b5c0*/  @P3 STG.E.U16 desc[UR60][R12.64], R7 ;  /* 0x000000070c003986 */ /* 0x0001e2000c10153c */
[----:B------:R-:W-:-:S05]  /*3b5d0*/  VIADD R0, R16, 0x12 ;  /* 0x0000001210007836 */ /* 0x000fca0000000000 */
[----:B------:R-:W2:Y:S01]  /*3b5e0*/  LDC R11, c[0x0][0x228] ;  /* 0x00008a00ff0b7b82 */ /* 0x000ea20000000800 */
[----:B------:R-:W-:-:S07]  /*3b5f0*/  ISETP.GE.AND P0, PT, R0, R237, PT ;  /* 0x000000ed0000720c */ /* 0x000fce0003f06270 */
[----:B0-----:R-:W0:Y:S01]  /*3b600*/  LDC R13, c[0x0][0x228] ;  /* 0x00008a00ff0d7b82 */ /* 0x001e220000000800 */
[----:B------:R-:W-:-:S07]  /*3b610*/  ISETP.LT.AND P5, PT, R20, R236, !P1 ;  /* 0x000000ec1400720c */ /* 0x000fce0004fa1270 */
[----:B------:R-:W0:Y:S01]  /*3b620*/  LDC R12, c[0x0][0x228] ;  /* 0x00008a00ff0c7b82 */ /* 0x000e220000000800 */
[----:B------:R-:W-:Y:S01]  /*3b630*/  ISETP.LT.AND P4, PT, R21, R30, !P1 ;  /* 0x0000001e1500720c */ /* 0x000fe20004f81270 */
[----:B------:R-:W-:Y:S01]  /*3b640*/  IMAD.WIDE R240, R252, 0x2, R2 ;  /* 0x00000002fcf07825 */ /* 0x000fe200078e0202 */
[----:B------:R-:W-:Y:S02]  /*3b650*/  ISETP.LT.AND P3, PT, R17, R10, !P0 ;  /* 0x0000000a1100720c */ /* 0x000fe40004761270 */
[----:B----4-:R-:W-:-:S03]  /*3b660*/  ISETP.LT.AND P1, PT, R22, R29, !P1 ;  /* 0x0000001d1600720c */ /* 0x010fc60004f21270 */
[----:B------:R-:W4:Y:S01]  /*3b670*/  LDC R10, c[0x0][0x248] ;  /* 0x00009200ff0a7b82 */ /* 0x000f220000000800 */
[C---:B-1----:R-:W-:Y:S02]  /*3b680*/  IMAD.IADD R0, R252.reuse, 0x1, R28 ;  /* 0x00000001fc007824 */ /* 0x042fe400078e021c */
[----:B------:R-:W-:Y:S02]  /*3b690*/  IMAD.MOV.U32 R7, RZ, RZ, R243 ;  /* 0x000000ffff077224 */ /* 0x000fe400078e00f3 */
[----:B------:R-:W-:Y:S02]  /*3b6a0*/  IMAD.MOV.U32 R27, RZ, RZ, R242 ;  /* 0x000000ffff1b7224 */ /* 0x000fe400078e00f2 */
[C---:B------:R-:W-:Y:S01]  /*3b6b0*/  IMAD.WIDE R242, R252.reuse, 0x2, R244 ;  /* 0x00000002fcf27825 */ /* 0x040fe200078e02f4 */
[----:B------:R-:W1:Y:S03]  /*3b6c0*/  LDC R30, c[0x0][0x228] ;  /* 0x00008a00ff1e7b82 */ /* 0x000e660000000800 */
[----:B------:R-:W-:-:S04]  /*3b6d0*/  IMAD.WIDE R236, R252, 0x2, R246 ;  /* 0x00000002fcec7825 */ /* 0x000fc800078e02f6 */
[----:B------:R-:W-:Y:S01]  /*3b6e0*/  IMAD.WIDE R28, R0, 0x2, R2 ;  /* 0x00000002001c7825 */ /* 0x000fe200078e0202 */
[----:B---3--:R3:W-:Y:S01]  /*3b6f0*/  @P6 STG.E.U16 desc[UR60][R240.64], R249 ;  /* 0x000000f9f0006986 */ /* 0x0087e2000c10153c */
[----:B--2---:R-:W-:Y:S02]  /*3b700*/  PRMT R25, R249, 0x7632, R25 ;  /* 0x00007632f9197816 */ /* 0x004fe40000000019 */
[----:B---3--:R-:W-:Y:S01]  /*3b710*/  IMAD.WIDE R240, R252, 0x2, R18 ;  /* 0x00000002fcf07825 */ /* 0x008fe200078e0212 */
[----:B------:R-:W-:-:S04]  /*3b720*/  PRMT R252, R250, 0x7632, R252 ;  /* 0x00007632fafc7816 */ /* 0x000fc800000000fc */
[----:B------:R2:W-:Y:S01]  /*3b730*/  @P5 STG.E.U16 desc[UR60][R240.64], R25 ;  /* 0x00000019f0005986 */ /* 0x0005e2000c10153c */
[----:B0-----:R-:W-:-:S03]  /*3b740*/  ISETP.LT.AND P5, PT, R21, R12, !P0 ;  /* 0x0000000c1500720c */ /* 0x001fc600047a1270 */
[----:B------:R-:W-:Y:S04]  /*3b750*/  @P4 STG.E.U16 desc[UR60][R242.64], R250 ;  /* 0x000000faf2004986 */ /* 0x000fe8000c10153c */
[----:B------:R0:W-:Y:S04]  /*3b760*/  @P1 STG.E.U16 desc[UR60][R236.64], R252 ;  /* 0x000000fcec001986 */ /* 0x0001e8000c10153c */
[----:B------:R3:W-:Y:S01]  /*3b770*/  @P3 STG.E.U16 desc[UR60][R28.64], R251 ;  /* 0x000000fb1c003986 */ /* 0x0007e2000c10153c */
[----:B------:R-:W-:Y:S01]  /*3b780*/  ISETP.LT.AND P3, PT, R22, R13, !P0 ;  /* 0x0000000d1600720c */ /* 0x000fe20004761270 */
[----:B--2---:R-:W2:Y:S01]  /*3b790*/  LDC R25, c[0x0][0x228] ;  /* 0x00008a00ff197b82 */ /* 0x004ea20000000800 */
[----:B------:R-:W-:Y:S01]  /*3b7a0*/  ISETP.LT.AND P0, PT, R20, R11, !P0 ;  /* 0x0000000b1400720c */ /* 0x000fe20004701270 */
[----:B------:R-:W2:Y:S01]  /*3b7b0*/  LDL.LU R240, [R1+0x1d70] ;  /* 0x001d700001f07983 */ /* 0x000ea20000300800 */
[----:B0-----:R-:W-:Y:S01]  /*3b7c0*/  VIADD R252, R16, 0x13 ;  /* 0x0000001310fc7836 */ /* 0x001fe20000000000 */
[----:B------:R-:W-:-:S02]  /*3b7d0*/  PRMT R14, R251, 0x7632, R14 ;  /* 0x00007632fb0e7816 */ /* 0x000fc4000000000e */
[----:B------:R-:W2:Y:S01]  /*3b7e0*/  LDL.LU R249, [R1+0xb4] ;  /* 0x0000b40001f97983 */ /* 0x000ea20000300800 */
[----:B------:R-:W-:Y:S01]  /*3b7f0*/  IMAD.WIDE R242, R0, 0x2, R246 ;  /* 0x0000000200f27825 */ /* 0x000fe200078e02f6 */
[----:B------:R-:W0:Y:S01]  /*3b800*/  LDC.64 R12, c[0x0][0x228] ;  /* 0x00008a00ff0c7b82 */ /* 0x000e220000000a00 */
[----:B------:R-:W-:Y:S01]  /*3b810*/  ISETP.GE.AND P1, PT, R252, R7, PT ;  /* 0x00000007fc00720c */ /* 0x000fe20003f26270 */
[----:B---3--:R-:W3:Y:S01]  /*3b820*/  LDL.LU R251, [R1+0xa4] ;  /* 0x0000a40001fb7983 */ /* 0x008ee20000300800 */
[C---:B----4-:R-:W-:Y:S02]  /*3b830*/  IMAD.IADD R252, R0.reuse, 0x1, R10 ;  /* 0x0000000100fc7824 */ /* 0x050fe400078e020a */
[----:B------:R-:W-:-:S03]  /*3b840*/  IMAD.WIDE R28, R0, 0x2, R18 ;  /* 0x00000002001c7825 */ /* 0x000fc600078e0212 */
[----:B------:R-:W4:Y:S01]  /*3b850*/  LDC R7, c[0x0][0x228] ;  /* 0x00008a00ff077b82 */ /* 0x000f220000000800 */
[----:B------:R-:W-:Y:S01]  /*3b860*/  IMAD.WIDE R10, R0, 0x2, R244 ;  /* 0x00000002000a7825 */ /* 0x000fe200078e02f4 */
[----:B------:R1:W-:Y:S04]  /*3b870*/  @P0 STG.E.U16 desc[UR60][R28.64], R14 ;  /* 0x0000000e1c000986 */ /* 0x0003e8000c10153c */
[----:B------:R1:W-:Y:S04]  /*3b880*/  @P5 STG.E.U16 desc[UR60][R10.64], R248 ;  /* 0x000000f80a005986 */ /* 0x0003e8000c10153c */
[----:B-1----:R-:W4:Y:S01]  /*3b890*/  LDL.LU.64 R28, [R1+0x1d68] ;  /* 0x001d6800011c7983 */ /* 0x002f220000300a00 */
[----:B------:R-:W-:-:S02]  /*3b8a0*/  PRMT R0, R248, 0x7632, R0 ;  /* 0x00007632f8007816 */ /* 0x000fc40000000000 */
[----:B------:R-:W-:Y:S01]  /*3b8b0*/  ISETP.LT.AND P6, PT, R17, R6, !P1 ;  /* 0x000000061100720c */ /* 0x000fe20004fc1270 */
[----:B------:R-:W3:Y:S01]  /*3b8c0*/  LDL.LU R10, [R1+0x1d64] ;  /* 0x001d6400010a7983 */ /* 0x000ee20000300800 */
[----:B------:R-:W-:-:S04]  /*3b8d0*/  IMAD.WIDE R236, R252, 0x2, R2 ;  /* 0x00000002fcec7825 */ /* 0x000fc800078e0202 */
[----:B0-----:R-:W-:Y:S01]  /*3b8e0*/  IMAD.MOV.U32 R238, RZ, RZ, R13 ;  /* 0x000000ffffee7224 */ /* 0x001fe200078e000d */
[----:B------:R-:W4:Y:S01]  /*3b8f0*/  LDL.LU R248, [R1+0xd8] ;  /* 0x0000d80001f87983 */ /* 0x000f220000300800 */
[----:B------:R-:W-:Y:S01]  /*3b900*/  IMAD.MOV.U32 R241, RZ, RZ, R12 ;  /* 0x000000fffff17224 */ /* 0x000fe200078e000c */
[----:B------:R-:W0:Y:S02]  /*3b910*/  LDC R13, c[0x0][0x228] ;  /* 0x00008a00ff0d7b82 */ /* 0x000e240000000800 */
[----:B------:R1:W-:Y:S06]  /*3b920*/  @P3 STG.E.U16 desc[UR60][R242.64], R0 ;  /* 0x00000000f2003986 */ /* 0x0003ec000c10153c */
[----:B------:R-:W0:Y:S01]  /*3b930*/  LDC R12, c[0x0][0x248] ;  /* 0x00009200ff0c7b82 */ /* 0x000e220000000800 */
[----:B------:R-:W-:-:S07]  /*3b940*/  ISETP.LT.AND P4, PT, R20, R30, !P1 ;  /* 0x0000001e1400720c */ /* 0x000fce0004f81270 */
[----:B-1----:R-:W1:Y:S01]  /*3b950*/  LDC.64 R242, c[0x0][0x228] ;  /* 0x00008a00fff27b82 */ /* 0x002e620000000a00 */
[----:B--2---:R-:W-:Y:S01]  /*3b960*/  ISETP.LT.AND P3, PT, R21, R25, !P1 ;  /* 0x000000191500720c */ /* 0x004fe20004f61270 */
[----:B------:R-:W-:-:S05]  /*3b970*/  VIADD R0, R16, 0x14 ;  /* 0x0000001410007836 */ /* 0x000fca0000000000 */
[----:B------:R-:W-:Y:S01]  /*3b980*/  ISETP.GE.AND P0, PT, R0, R238, PT ;  /* 0x000000ee0000720c */ /* 0x000fe20003f06270 */
[----:B------:R-:W2:Y:S01]  /*3b990*/  LDC R6, c[0x0][0x228] ;  /* 0x00008a00ff067b82 */ /* 0x000ea20000000800 */
[----:B0-----:R-:W-:Y:S01]  /*3b9a0*/  ISETP.LT.AND P1, PT, R22, R13, !P1 ;  /* 0x0000000d1600720c */ /* 0x001fe20004f21270 */
[----:B------:R-:W-:-:S06]  /*3b9b0*/  IMAD.IADD R0, R252, 0x1, R12 ;  /* 0x00000001fc007824 */ /* 0x000fcc00078e020c */
[----:B------:R-:W0:Y:S01]  /*3b9c0*/  LDC R14, c[0x0][0x228] ;  /* 0x00008a00ff0e7b82 */ /* 0x000e220000000800 */
[----:B------:R-:W-:-:S04]  /*3b9d0*/  IMAD.WIDE R12, R252, 0x2, R246 ;  /* 0x00000002fc0c7825 */ /* 0x000fc800078e02f6 */
[----:B-1----:R-:W-:-:S03]  /*3b9e0*/  IMAD.MOV.U32 R11, RZ, RZ, R243 ;  /* 0x000000ffff0b7224 */ /* 0x002fc600078e00f3 */
[----:B------:R-:W1:Y:S01]  /*3b9f0*/  LDC R25, c[0x0][0x228] ;  /* 0x00008a00ff197b82 */ /* 0x000e620000000800 */
[----:B------:R-:W-:Y:S02]  /*3ba00*/  IMAD.MOV.U32 R30, RZ, RZ, R242 ;  /* 0x000000ffff1e7224 */ /* 0x000fe400078e00f2 */
[----:B------:R-:W-:Y:S01]  /*3ba10*/  IMAD.WIDE R242, R0, 0x2, R2 ;  /* 0x0000000200f27825 */ /* 0x000fe200078e0202 */
[----:B------:R0:W-:Y:S01]  /*3ba20*/  @P6 STG.E.U16 desc[UR60][R236.64], R249 ;  /* 0x000000f9ec006986 */ /* 0x0001e2000c10153c */
[----:B---3--:R-:W-:-:S03]  /*3ba30*/  PRMT R10, R249, 0x7632, R10 ;  /* 0x00007632f90a7816 */ /* 0x008fc6000000000a */
[----:B0-----:R-:W3:Y:S01]  /*3ba40*/  LDL.LU R249, [R1+0xc8] ;  /* 0x0000c80001f97983 */ /* 0x001ee20000300800 */
[----:B------:R-:W-:Y:S01]  /*3ba50*/  IMAD.WIDE R236, R252, 0x2, R18 ;  /* 0x00000002fcec7825 */ /* 0x000fe200078e0212 */
[----:B------:R-:W-:Y:S02]  /*3ba60*/  ISETP.LT.AND P6, PT, R17, R4, !P0 ;  /* 0x000000041100720c */ /* 0x000fe400047c1270 */
[----:B----4-:R-:W-:Y:S01]  /*3ba70*/  PRMT R9, R248, 0x7632, R9 ;  /* 0x00007632f8097816 */ /* 0x010fe20000000009 */
[----:B------:R-:W0:Y:S01]  /*3ba80*/  LDC R4, c[0x0][0x228] ;  /* 0x00008a00ff047b82 */ /* 0x000e220000000800 */
[----:B------:R4:W-:Y:S02]  /*3ba90*/  @P4 STG.E.U16 desc[UR60][R236.64], R10 ;  /* 0x0000000aec004986 */ /* 0x0009e4000c10153c */
[----:B----4-:R-:W-:Y:S01]  /*3baa0*/  IMAD.WIDE R236, R252, 0x2, R244 ;  /* 0x00000002fcec7825 */ /* 0x010fe200078e02f4 */
[----:B------:R-:W-:-:S04]  /*3bab0*/  PRMT R252, R251, 0x7632, R252 ;  /* 0x00007632fbfc7816 */ /* 0x000fc800000000fc */
[----:B------:R-:W4:Y:S01]  /*3bac0*/  LDC R10, c[0x0][0x248] ;  /* 0x00009200ff0a7b82 */ /* 0x000f220000000800 */
[----:B------:R1:W-:Y:S04]  /*3bad0*/  @P3 STG.E.U16 desc[UR60][R236.64], R251 ;  /* 0x000000fbec003986 */ /* 0x0003e8000c10153c */
[----:B-1----:R-:W4:Y:S04]  /*3bae0*/  LDL.LU R251, [R1+0xb8] ;  /* 0x0000b80001fb7983 */ /* 0x002f280000300800 */
[----:B------:R-:W-:Y:S04]  /*3baf0*/  @P1 STG.E.U16 desc[UR60][R12.64], R252 ;  /* 0x000000fc0c001986 */ /* 0x000fe8000c10153c */
[----:B------:R1:W-:Y:S04]  /*3bb00*/  @P6 STG.E.U16 desc[UR60][R242.64], R248 ;  /* 0x000000f8f2006986 */ /* 0x0003e8000c10153c */
[----:B-1----:R-:W4:Y:S01]  /*3bb10*/  LDL.LU R248, [R1+0xa8] ;  /* 0x0000a80001f87983 */ /* 0x002f220000300800 */
[----:B--2---:R-:W-:-:S02]  /*3bb20*/  ISETP.LT.AND P5, PT, R20, R6, !P0 ;  /* 0x000000061400720c */ /* 0x004fc400047a1270 */
[----:B------:R-:W-:Y:S01]  /*3bb30*/  ISETP.LT.AND P4, PT, R21, R7, !P0 ;  /* 0x000000071500720c */ /* 0x000fe20004781270 */
[----:B------:R-:W-:Y:S02]  /*3bb40*/  VIADD R252, R16, 0x15 ;  /* 0x0000001510fc7836 */ /* 0x000fe40000000000 */
[----:B------:R-:W-:Y:S01]  /*3bb50*/  IMAD.WIDE R236, R0, 0x2, R18 ;  /* 0x0000000200ec7825 */ /* 0x000fe200078e0212 */
[----:B------:R-:W-:Y:S01]  /*3bb60*/  ISETP.LT.AND P1, PT, R22, R14, !P0 ;  /* 0x0000000e1600720c */ /* 0x000fe20004721270 */
[----:B------:R-:W1:Y:S02]  /*3bb70*/  LDC R6, c[0x0][0x228] ;  /* 0x00008a00ff067b82 */ /* 0x000e640000000800 */
[----:B------:R-:W-:Y:S01]  /*3bb80*/  IMAD.WIDE R12, R0, 0x2, R244 ;  /* 0x00000002000c7825 */ /* 0x000fe200078e02f4 */
[----:B------:R-:W-:-:S03]  /*3bb90*/  ISETP.GE.AND P0, PT, R252, R11, PT ;  /* 0x0000000bfc00720c */ /* 0x000fc60003f06270 */
[----:B------:R2:W-:Y:S02]  /*3bba0*/  @P5 STG.E.U16 desc[UR60][R236.64], R9 ;  /* 0x00000009ec005986 */ /* 0x0005e4000c10153c */
[----:B------:R-:W1:Y:S01]  /*3bbb0*/  LDC R7, c[0x0][0x228] ;  /* 0x00008a00ff077b82 */ /* 0x000e620000000800 */
[----:B0-----:R-:W-:-:S07]  /*3bbc0*/  ISETP.LT.AND P3, PT, R20, R4, !P0 ;  /* 0x000000041400720c */ /* 0x001fce0004761270 */
[----:B--2---:R-:W0:Y:S01]  /*3bbd0*/  LDC.64 R236, c[0x0][0x228] ;  /* 0x00008a00ffec7b82 */ /* 0x004e220000000a00 */
[----:B---3--:R2:W-:Y:S01]  /*3bbe0*/  @P4 STG.E.U16 desc[UR60][R12.64], R249 ;  /* 0x000000f90c004986 */ /* 0x0085e2000c10153c */
[----:B------:R-:W-:-:S06]  /*3bbf0*/  ISETP.LT.AND P4, PT, R17, R8, !P0 ;  /* 0x000000081100720c */ /* 0x000fcc0004781270 */
[----:B------:R-:W3:Y:S01]  /*3bc00*/  LDC.64 R8, c[0x0][0x228] ;  /* 0x00008a00ff087b82 */ /* 0x000ee20000000a00 */
[----:B------:R-:W-:-:S07]  /*3bc10*/  PRMT R252, R249, 0x7632, R252 ;  /* 0x00007632f9fc7816 */ /* 0x000fce00000000fc */
[----:B--2---:R-:W2:Y:S01]  /*3bc20*/  LDC.64 R12, c[0x0][0x228] ;  /* 0x00008a00ff0c7b82 */ /* 0x004ea20000000a00 */
[----:B------:R-:W2:Y:S01]  /*3bc30*/  LDL.LU R249, [R1+0xdc] ;  /* 0x0000dc0001f97983 */ /* 0x000ea20000300800 */
[----:B---3--:R-:W-:Y:S02]  /*3bc40*/  IMAD.MOV.U32 R250, RZ, RZ, R9 ;  /* 0x000000fffffa7224 */ /* 0x008fe400078e0009 */
[----:B------:R-:W-:Y:S02]  /*3bc50*/  IMAD.MOV.U32 R11, RZ, RZ, R8 ;  /* 0x000000ffff0b7224 */ /* 0x000fe400078e0008 */
[----:B------:R-:W-:-:S04]  /*3bc60*/  IMAD.WIDE R8, R0, 0x2, R246 ;  /* 0x0000000200087825 */ /* 0x000fc800078e02f6 */
[----:B----4-:R-:W-:Y:S01]  /*3bc70*/  IMAD.IADD R0, R0, 0x1, R10 ;  /* 0x0000000100007824 */ /* 0x010fe200078e020a */
[----:B------:R3:W-:Y:S01]  /*3bc80*/  @P1 STG.E.U16 desc[UR60][R8.64], R252 ;  /* 0x000000fc08001986 */ /* 0x0007e2000c10153c */
[----:B-1----:R-:W-:Y:S01]  /*3bc90*/  ISETP.LT.AND P1, PT, R22, R6, !P0 ;  /* 0x000000061600720c */ /* 0x002fe20004721270 */
[----:B--2---:R-:W-:Y:S01]  /*3bca0*/  IMAD.MOV.U32 R238, RZ, RZ, R13 ;  /* 0x000000ffffee7224 */ /* 0x004fe200078e000d */
[----:B------:R-:W-:Y:S01]  /*3bcb0*/  ISETP.LT.AND P0, PT, R21, R7, !P0 ;  /* 0x000000071500720c */ /* 0x000fe20004701270 */
[C---:B------:R-:W-:Y:S01]  /*3bcc0*/  IMAD.WIDE R242, R0.reuse, 0x2, R2 ;  /* 0x0000000200f27825 */ /* 0x040fe200078e0202 */
[----:B------:R-:W1:Y:S03]  /*3bcd0*/  LDC R6, c[0x0][0x228] ;  /* 0x00008a00ff067b82 */ /* 0x000e660000000800 */
[----:B---3--:R-:W-:Y:S01]  /*3bce0*/  IMAD.WIDE R8, R0, 0x2, R18 ;  /* 0x0000000200087825 */ /* 0x008fe200078e0212 */
[----:B------:R-:W-:Y:S01]  /*3bcf0*/  PRMT R252, R251, 0x7632, R252 ;  /* 0x00007632fbfc7816 */ /* 0x000fe200000000fc */
[----:B------:R2:W-:Y:S03]  /*3bd00*/  @P4 STG.E.U16 desc[UR60][R242.64], R251 ;  /* 0x000000fbf2004986 */ /* 0x0005e6000c10153c */
[----:B------:R-:W3:Y:S01]  /*3bd10*/  LDC R10, c[0x0][0x248] ;  /* 0x00009200ff0a7b82 */ /* 0x000ee20000000800 */
[----:B------:R4:W-:Y:S01]  /*3bd20*/  @P3 STG.E.U16 desc[UR60][R8.64], R252 ;  /* 0x000000fc08003986 */ /* 0x0009e2000c10153c */
[----:B0-----:R-:W-:-:S03]  /*3bd30*/  IMAD.MOV.U32 R13, RZ, RZ, R237 ;  /* 0x000000ffff0d7224 */ /* 0x001fc600078e00ed */
[----:B------:R-:W3:Y:S01]  /*3bd40*/  LDL.LU R237, [R1+0x1d60] ;  /* 0x001d600001ed7983 */ /* 0x000ee20000300800 */
[----:B------:R-:W-:Y:S01]  /*3bd50*/  IMAD.MOV.U32 R14, RZ, RZ, R236 ;  /* 0x000000ffff0e7224 */ /* 0x000fe200078e00ec */
[----:B------:R-:W-:Y:S01]  /*3bd60*/  PRMT R239, R248, 0x7632, R239 ;  /* 0x00007632f8ef7816 */ /* 0x000fe200000000ef */
[----:B------:R-:W-:Y:S01]  /*3bd70*/  IMAD.MOV.U32 R4, RZ, RZ, R12 ;  /* 0x000000ffff047224 */ /* 0x000fe200078e000c */
[----:B--2---:R-:W2:Y:S01]  /*3bd80*/  LDL.LU R251, [R1+0xcc] ;  /* 0x0000cc0001fb7983 */ /* 0x004ea20000300800 */
[----:B------:R-:W0:Y:S01]  /*3bd90*/  LDC R7, c[0x0][0x228] ;  /* 0x00008a00ff077b82 */ /* 0x000e220000000800 */
[----:B----4-:R-:W-:-:S05]  /*3bda0*/  IMAD.WIDE R8, R0, 0x2, R244 ;  /* 0x0000000200087825 */ /* 0x010fca00078e02f4 */
[----:B------:R4:W-:Y:S01]  /*3bdb0*/  @P0 STG.E.U16 desc[UR60][R8.64], R248 ;  /* 0x000000f808000986 */ /* 0x0009e2000c10153c */
[----:B------:R-:W-:Y:S01]  /*3bdc0*/  IMAD.WIDE R242, R0, 0x2, R246 ;  /* 0x0000000200f27825 */ /* 0x000fe200078e02f6 */
[----:B------:R-:W0:Y:S02]  /*3bdd0*/  LDC R12, c[0x0][0x228] ;  /* 0x00008a00ff0c7b82 */ /* 0x000e240000000800 */
[----:B----4-:R-:W4:Y:S01]  /*3bde0*/  LDL.LU.64 R8, [R1+0x1d58] ;  /* 0x001d580001087983 */ /* 0x010f220000300a00 */
[----:B------:R-:W-:-:S03]  /*3bdf0*/  VIADD R236, R16, 0x1a ;  /* 0x0000001a10ec7836 */ /* 0x000fc60000000000 */
[----:B------:R1:W-:Y:S02]  /*3be00*/  @P1 STG.E.U16 desc[UR60][R242.64], R239 ;  /* 0x000000eff2001986 */ /* 0x0003e4000c10153c */
[----:B------:R-:W-:Y:S01]  /*3be10*/  ISETP.GE.AND P0, PT, R236, R238, PT ;  /* 0x000000eeec00720c */ /* 0x000fe20003f06270 */
[----:B------:R-:W-:Y:S01]  /*3be20*/  VIADD R252, R16, 0x16 ;  /* 0x0000001610fc7836 */ /* 0x000fe20000000000 */
[----:B------:R-:W4:Y:S01]  /*3be30*/  LDL.LU R248, [R1+0xbc] ;  /* 0x0000bc0001f87983 */ /* 0x000f220000300800 */
[----:B---3--:R-:W-:Y:S01]  /*3be40*/  IMAD.IADD R0, R0, 0x1, R10 ;  /* 0x0000000100007824 */ /* 0x008fe200078e020a */
[----:B------:R-:W3:Y:S08]  /*3be50*/  LDC R236, c[0x0][0x228] ;  /* 0x00008a00ffec7b82 */ /* 0x000ef00000000800 */
[----:B-1----:R-:W1:Y:S01]  /*3be60*/  LDC.64 R238, c[0x0][0x228] ;  /* 0x00008a00ffee7b82 */ /* 0x002e620000000a00 */
[----:B------:R-:W-:Y:S01]  /*3be70*/  ISETP.GE.AND P6, PT, R252, R250, PT ;  /* 0x000000fafc00720c */ /* 0x000fe20003fc6270 */
[----:B------:R-:W-:-:S03]  /*3be80*/  VIADD R252, R16, 0x17 ;  /* 0x0000001710fc7836 */ /* 0x000fc60000000000 */
[----:B------:R-:W-:Y:S02]  /*3be90*/  ISETP.LT.AND P3, PT, R17, R15, !P6 ;  /* 0x0000000f1100720c */ /* 0x000fe40007761270 */
[----:B------:R-:W-:Y:S01]  /*3bea0*/  ISETP.LT.AND P5, PT, R20, R6, !P6 ;  /* 0x000000061400720c */ /* 0x000fe200077a1270 */
[----:B------:R-:W4:Y:S01]  /*3beb0*/  LDC R243, c[0x0][0x248] ;  /* 0x00009200fff37b82 */ /* 0x000f220000000800 */
[----:B0-----:R-:W-:Y:S02]  /*3bec0*/  ISETP.LT.AND P4, PT, R21, R12, !P6 ;  /* 0x0000000c1500720c */ /* 0x001fe40007781270 */
[----:B------:R-:W-:Y:S01]  /*3bed0*/  ISETP.GE.AND P1, PT, R252, R13, PT ;  /* 0x0000000dfc00720c */ /* 0x000fe20003f26270 */
[----:B------:R-:W-:-:S04]  /*3bee0*/  IMAD.WIDE R12, R0, 0x2, R18 ;  /* 0x00000002000c7825 */ /* 0x000fc800078e0212 */
[----:B------:R-:W0:Y:S01]  /*3bef0*/  LDC R10, c[0x0][0x228] ;  /* 0x00008a00ff0a7b82 */ /* 0x000e220000000800 */
[----:B-1----:R-:W-:Y:S02]  /*3bf00*/  IMAD.MOV.U32 R242, RZ, RZ, R239 ;  /* 0x000000fffff27224 */ /* 0x002fe400078e00ef */
[----:B------:R-:W-:-:S05]  /*3bf10*/  IMAD.MOV.U32 R15, RZ, RZ, R238 ;  /* 0x000000ffff0f7224 */ /* 0x000fca00078e00ee */
[----:B------:R-:W1:Y:S01]  /*3bf20*/  LDC R6, c[0x0][0x228] ;  /* 0x00008a00ff067b82 */ /* 0x000e620000000800 */
[----:B------:R-:W-:Y:S01]  /*3bf30*/  IMAD.WIDE R238, R0, 0x2, R2 ;  /* 0x0000000200ee7825 */ /* 0x000fe200078e0202 */
[----:B------:R-:W-:Y:S02]  /*3bf40*/  ISETP.LT.AND P6, PT, R22, R25, !P6 ;  /* 0x000000191600720c */ /* 0x000fe400077c1270 */
[----:B------:R-:W-:Y:S02]  /*3bf50*/  PRMT R252, R249, 0x7632, R252 ;  /* 0x00007632f9fc7816 */ /* 0x000fe400000000fc */
[----:B------:R0:W-:Y:S04]  /*3bf60*/  @P3 STG.E.U16 desc[UR60][R238.64], R249 ;  /* 0x000000f9ee003986 */ /* 0x0001e8000c10153c */
[----:B------:R1:W-:Y:S04]  /*3bf70*/  @P5 STG.E.U16 desc[UR60][R12.64], R252 ;  /* 0x000000fc0c005986 */ /* 0x0003e8000c10153c */
[----:B0-----:R-:W3:Y:S01]  /*3bf80*/  LDL.LU R249, [R1+0xac] ;  /* 0x0000ac0001f97983 */ /* 0x001ee20000300800 */
[----:B-1----:R-:W-:-:S05]  /*3bf90*/  IMAD.WIDE R12, R0, 0x2, R244 ;  /* 0x00000002000c7825 */ /* 0x002fca00078e02f4 */
[----:B--2---:R0:W-:Y:S04]  /*3bfa0*/  @P4 STG.E.U16 desc[UR60][R12.64], R251 ;  /* 0x000000fb0c004986 */ /* 0x0041e8000c10153c */
[----:B0-----:R-:W3:Y:S01]  /*3bfb0*/  LDL.LU.64 R12, [R1+0x1d50] ;  /* 0x001d5000010c7983 */ /* 0x001ee20000300a00 */
[----:B----4-:R-:W-:Y:S02]  /*3bfc0*/  PRMT R9, R251, 0x7632, R9 ;  /* 0x00007632fb097816 */ /* 0x010fe40000000009 */
[----:B------:R-:W0:Y:S02]  /*3bfd0*/  LDC.64 R250, c[0x0][0x228] ;  /* 0x00008a00fffa7b82 */ /* 0x000e240000000a00 */
[----:B0-----:R-:W-:Y:S02]  /*3bfe0*/  IMAD.MOV.U32 R25, RZ, RZ, R251 ;  /* 0x000000ffff197224 */ /* 0x001fe400078e00fb */
[----:B------:R-:W2:Y:S01]  /*3bff0*/  LDL.LU R251, [R1+0x90] ;  /* 0x0000900001fb7983 */ /* 0x000ea20000300800 */
[----:B------:R-:W-:Y:S01]  /*3c000*/  ISETP.LT.AND P3, PT, R17, R27, !P1 ;  /* 0x0000001b1100720c */ /* 0x000fe20004f61270 */
[----:B------:R-:W-:-:S02]  /*3c010*/  VIADD R252, R16, 0x18 ;  /* 0x0000001810fc7836 */ /* 0x000fc40000000000 */
[----:B------:R-:W0:Y:S01]  /*3c020*/  LDC R27, c[0x0][0x248] ;  /* 0x00009200ff1b7b82 */ /* 0x000e220000000800 */
[----:B------:R-:W-:-:S04]  /*3c030*/  IMAD.WIDE R238, R0, 0x2, R246 ;  /* 0x0000000200ee7825 */ /* 0x000fc800078e02f6 */
[----:B------:R-:W-:Y:S01]  /*3c040*/  IMAD.IADD R0, R0, 0x1, R243 ;  /* 0x0000000100007824 */ /* 0x000fe200078e02f3 */
[----:B------:R-:W-:-:S03]  /*3c050*/  ISETP.GE.AND P4, PT, R252, R242, PT ;  /* 0x000000f2fc00720c */ /* 0x000fc60003f86270 */
[----:B------:R-:W-:Y:S01]  /*3c060*/  IMAD.WIDE R242, R0, 0x2, R2 ;  /* 0x0000000200f27825 */ /* 0x000fe200078e0202 */
[----:B------:R1:W-:Y:S01]  /*3c070*/  @P6 STG.E.U16 desc[UR60][R238.64], R9 ;  /* 0x00000009ee006986 */ /* 0x0003e2000c10153c */
[----:B------:R-:W-:-:S03]  /*3c080*/  PRMT R252, R248, 0x7632, R252 ;  /* 0x00007632f8fc7816 */ /* 0x000fc600000000fc */
[----:B------:R4:W-:Y:S01]  /*3c090*/  @P3 STG.E.U16 desc[UR60][R242.64], R248 ;  /* 0x000000f8f2003986 */ /* 0x0009e2000c10153c */
[----:B------:R-:W-:Y:S01]  /*3c0a0*/  ISETP.LT.AND P5, PT, R20, R7, !P1 ;  /* 0x000000071400720c */ /* 0x000fe20004fa1270 */
[----:B-1----:R-:W1:Y:S02]  /*3c0b0*/  LDC R9, c[0x0][0x228] ;  /* 0x00008a00ff097b82 */ /* 0x002e640000000800 */
[----:B----4-:R-:W4:Y:S01]  /*3c0c0*/  LDL.LU R248, [R1+0x80] ;  /* 0x0000800001f87983 */ /* 0x010f220000300800 */
[----:B------:R-:W-:Y:S02]  /*3c0d0*/  ISETP.LT.AND P6, PT, R22, R10, !P1 ;  /* 0x0000000a1600720c */ /* 0x000fe40004fc1270 */
[----:B------:R-:W-:Y:S01]  /*3c0e0*/  ISETP.LT.AND P1, PT, R21, R6, !P1 ;  /* 0x000000061500720c */ /* 0x000fe20004f21270 */
[C---:B------:R-:W-:Y:S01]  /*3c0f0*/  IMAD.WIDE R238, R0.reuse, 0x2, R18 ;  /* 0x0000000200ee7825 */ /* 0x040fe200078e0212 */
[----:B------:R-:W-:Y:S01]  /*3c100*/  ISETP.LT.AND P3, PT, R17, R241, !P4 ;  /* 0x000000f11100720c */ /* 0x000fe20006761270 */
[----:B------:R-:W1:Y:S02]  /*3c110*/  LDC R10, c[0x0][0x228] ;  /* 0x00008a00ff0a7b82 */ /* 0x000e640000000800 */
[----:B------:R-:W-:-:S02]  /*3c120*/  IMAD.WIDE R242, R0, 0x2, R244 ;  /* 0x0000000200f27825 */ /* 0x000fc400078e02f4 */
[----:B------:R0:W-:Y:S04]  /*3c130*/  @P5 STG.E.U16 desc[UR60][R238.64], R252 ;  /* 0x000000fcee005986 */ /* 0x0001e8000c10153c */
[----:B------:R-:W4:Y:S01]  /*3c140*/  LDC R6, c[0x0][0x228] ;  /* 0x00008a00ff067b82 */ /* 0x000f220000000800 */
[----:B0-----:R-:W-:-:S04]  /*3c150*/  IMAD.WIDE R238, R0, 0x2, R246 ;  /* 0x0000000200ee7825 */ /* 0x001fc800078e02f6 */
[----:B------:R-:W-:Y:S02]  /*3c160*/  IMAD.IADD R0, R0, 0x1, R27 ;  /* 0x0000000100007824 */ /* 0x000fe400078e021b */
[----:B------:R-:W-:Y:S01]  /*3c170*/  VIADD R252, R16, 0x19 ;  /* 0x0000001910fc7836 */ /* 0x000fe20000000000 */
[----:B---3--:R-:W-:Y:S01]  /*3c180*/  PRMT R12, R249, 0x7632, R12 ;  /* 0x00007632f90c7816 */ /* 0x008fe2000000000c */
[----:B------:R0:W-:Y:S03]  /*3c190*/  @P1 STG.E.U16 desc[UR60][R242.64], R249 ;  /* 0x000000f9f2001986 */ /* 0x0001e6000c10153c */
[----:B------:R-:W-:Y:S01]  /*3c1a0*/  ISETP.GE.AND P1, PT, R252, R25, PT ;  /* 0x00000019fc00720c */ /* 0x000fe20003f26270 */
[----:B------:R-:W3:Y:S01]  /*3c1b0*/  LDC R27, c[0x0][0x228] ;  /* 0x00008a00ff1b7b82 */ /* 0x000ee20000000800 */
[----:B------:R1:W-:Y:S04]  /*3c1c0*/  @P6 STG.E.U16 desc[UR60][R238.64], R12 ;  /* 0x0000000cee006986 */ /* 0x0003e8000c10153c */
[----:B0-----:R-:W3:Y:S01]  /*3c1d0*/  LDL.LU R249, [R1+0x70] ;  /* 0x0000700001f97983 */ /* 0x001ee20000300800 */
[----:B------:R-:W-:-:S02]  /*3c1e0*/  IMAD.WIDE R242, R0, 0x2, R2 ;  /* 0x0000000200f27825 */ /* 0x000fc400078e0202 */
[----:B-1----:R-:W0:Y:S01]  /*3c1f0*/  LDC.64 R238, c[0x0][0x228] ;  /* 0x00008a00ffee7b82 */ /* 0x002e220000000a00 */
[----:B--2---:R-:W-:Y:S02]  /*3c200*/  PRMT R252, R251, 0x7632, R252 ;  /* 0x00007632fbfc7816 */ /* 0x004fe400000000fc */
[----:B------:R1:W-:Y:S04]  /*3c210*/  @P3 STG.E.U16 desc[UR60][R242.64], R251 ;  /* 0x000000fbf2003986 */ /* 0x0003e8000c10153c */
[----:B-1----:R-:W2:Y:S01]  /*3c220*/  LDL.LU R251, [R1+0x60] ;  /* 0x0000600001fb7983 */ /* 0x002ea20000300800 */
[----:B------:R-:W-:Y:S01]  /*3c230*/  ISETP.LT.AND P5, PT, R20, R236, !P4 ;  /* 0x000000ec1400720c */ /* 0x000fe200067a1270 */
[----:B0-----:R-:W-:Y:S01]  /*3c240*/  IMAD.MOV.U32 R12, RZ, RZ, R239 ;  /* 0x000000ffff0c7224 */ /* 0x001fe200078e00ef */
[----:B------:R-:W-:Y:S01]  /*3c250*/  ISETP.LT.AND P6, PT, R21, R9, !P4 ;  /* 0x000000091500720c */ /* 0x000fe200067c1270 */
[----:B------:R-:W-:Y:S01]  /*3c260*/  IMAD.MOV.U32 R25, RZ, RZ, R238 ;  /* 0x000000ffff197224 */ /* 0x000fe200078e00ee */
[----:B------:R-:W-:Y:S01]  /*3c270*/  ISETP.LT.AND P4, PT, R22, R10, !P4 ;  /* 0x0000000a1600720c */ /* 0x000fe20006781270 */
[C---:B------:R-:W-:Y:S01]  /*3c280*/  IMAD.WIDE R238, R0.reuse, 0x2, R18 ;  /* 0x0000000200ee7825 */ /* 0x040fe200078e0212 */
[----:B------:R-:W0:Y:S03]  /*3c290*/  LDC R236, c[0x0][0x248] ;  /* 0x00009200ffec7b82 */ /* 0x000e260000000800 */
[----:B------:R-:W-:-:S04]  /*3c2a0*/  IMAD.WIDE R242, R0, 0x2, R246 ;  /* 0x0000000200f27825 */ /* 0x000fc800078e02f6 */
[----:B------:R1:W-:Y:S01]  /*3c2b0*/  @P5 STG.E.U16 desc[UR60][R238.64], R252 ;  /* 0x000000fcee005986 */ /* 0x0003e2000c10153c */
[----:B----4-:R-:W-:Y:S01]  /*3c2c0*/  PRMT R13, R248, 0x7632, R13 ;  /* 0x00007632f80d7816 */ /* 0x010fe2000000000d */
[----:B------:R-:W-:Y:S01]  /*3c2d0*/  IMAD.MOV.U32 R7, RZ, RZ, R250 ;  /* 0x000000ffff077224 */ /* 0x000fe200078e00fa */
[----:B------:R-:W-:Y:S01]  /*3c2e0*/  ISETP.LT.AND P3, PT, R17, R30, !P1 ;  /* 0x0000001e1100720c */ /* 0x000fe20004f61270 */
[----:B------:R-:W4:Y:S01]  /*3c2f0*/  LDC R9, c[0x0][0x228] ;  /* 0x00008a00ff097b82 */ /* 0x000f220000000800 */
[----:B-1----:R-:W-:Y:S01]  /*3c300*/  IMAD.WIDE R238, R0, 0x2, R244 ;  /* 0x0000000200ee7825 */ /* 0x002fe200078e02f4 */
[----:B------:R-:W-:-:S06]  /*3c310*/  ISETP.LT.AND P5, PT, R20, R6, !P1 ;  /* 0x000000061400720c */ /* 0x000fcc0004fa1270 */
[----:B------:R-:W1:Y:S01]  /*3c320*/  LDC R10, c[0x0][0x228] ;  /* 0x00008a00ff0a7b82 */ /* 0x000e620000000800 */
[----:B------:R0:W-:Y:S04]  /*3c330*/  @P6 STG.E.U16 desc[UR60][R238.64], R248 ;  /* 0x000000f8ee006986 */ /* 0x0001e8000c10153c */
[----:B------:R0:W-:Y:S02]  /*3c340*/  @P4 STG.E.U16 desc[UR60][R242.64], R13 ;  /* 0x0000000df2004986 */ /* 0x0001e4000c10153c */
[----:B0-----:R-:W-:Y:S01]  /*3c350*/  IMAD.IADD R252, R0, 0x1, R236 ;  /* 0x0000000100fc7824 */ /* 0x001fe200078e02ec */
[----:B------:R-:W0:Y:S01]  /*3c360*/  LDC R6, c[0x0][0x248] ;  /* 0x00009200ff067b82 */ /* 0x000e220000000800 */
[----:B------:R-:W4:Y:S07]  /*3c370*/  LDL.LU R248, [R1+0x94] ;  /* 0x0000940001f87983 */ /* 0x000f2e0000300800 */
[----:B------:R-:W1:Y:S08]  /*3c380*/  LDC R30, c[0x0][0x228] ;  /* 0x00008a00ff1e7b82 */ /* 0x000e700000000800 */
[----:B------:R-:W0:Y:S01]  /*3c390*/  LDC.64 R242, c[0x0][0x228] ;  /* 0x00008a00fff27b82 */ /* 0x000e220000000a00 */
[----:B---3--:R-:W-:Y:S01]  /*3c3a0*/  ISETP.LT.AND P6, PT, R21, R27, !P1 ;  /* 0x0000001b1500720c */ /* 0x008fe20004fc1270 */
[----:B------:R-:W-:-:S02]  /*3c3b0*/  VIADD R0, R16, 0x24 ;  /* 0x0000002410007836 */ /* 0x000fc40000000000 */
[----:B------:R-:W-:-:S03]  /*3c3c0*/  IMAD.WIDE R238, R252, 0x2, R2 ;  /* 0x00000002fcee7825 */ /* 0x000fc600078e0202 */
[----:B------:R-:W-:Y:S01]  /*3c3d0*/  ISETP.GE.AND P4, PT, R0, R12, PT ;  /* 0x0000000c0000720c */ /* 0x000fe20003f86270 */
[----:B0-----:R-:W-:Y:S02]  /*3c3e0*/  IMAD.MOV.U32 R27, RZ, RZ, R243 ;  /* 0x000000ffff1b7224 */ /* 0x001fe400078e00f3 */
[----:B------:R-:W-:Y:S01]  /*3c3f0*/  IMAD.MOV.U32 R13, RZ, RZ, R242 ;  /* 0x000000ffff0d7224 */ /* 0x000fe200078e00f2 */
[----:B--2---:R-:W-:Y:S01]  /*3c400*/  PRMT R240, R251, 0x7632, R240 ;  /* 0x00007632fbf07816 */ /* 0x004fe200000000f0 */
[----:B------:R0:W-:Y:S01]  /*3c410*/  @P3 STG.E.U16 desc[UR60][R238.64], R249 ;  /* 0x000000f9ee003986 */ /* 0x0001e2000c10153c */
[----:B------:R-:W-:Y:S01]  /*3c420*/  PRMT R0, R249, 0x7632, R0 ;  /* 0x00007632f9007816 */ /* 0x000fe20000000000 */
[----:B------:R-:W-:Y:S01]  /*3c430*/  IMAD.WIDE R242, R252, 0x2, R18 ;  /* 0x00000002fcf27825 */ /* 0x000fe200078e0212 */
[----:B----4-:R-:W-:Y:S01]  /*3c440*/  ISETP.LT.AND P1, PT, R22, R9, !P1 ;  /* 0x000000091600720c */ /* 0x010fe20004f21270 */
[----:B------:R-:W2:Y:S03]  /*3c450*/  LDC R12, c[0x0][0x228] ;  /* 0x00008a00ff0c7b82 */ /* 0x000ea60000000800 */
[----:B------:R3:W-:Y:S01]  /*3c460*/  @P5 STG.E.U16 desc[UR60][R242.64], R0 ;  /* 0x00000000f2005986 */ /* 0x0007e2000c10153c */
[----:B0-----:R-:W-:-:S03]  /*3c470*/  IMAD.WIDE R238, R252, 0x2, R244 ;  /* 0x00000002fcee7825 */ /* 0x001fc600078e02f4 */
[----:B------:R-:W4:Y:S01]  /*3c480*/  LDL.LU R249, [R1+0x84] ;  /* 0x0000840001f97983 */ /* 0x000f220000300800 */
[----:B------:R-:W-:Y:S01]  /*3c490*/  ISETP.LT.AND P3, PT, R17, R11, !P0 ;  /* 0x0000000b1100720c */ /* 0x000fe20004761270 */
[----:B------:R-:W0:Y:S02]  /*3c4a0*/  LDC R9, c[0x0][0x228] ;  /* 0x00008a00ff097b82 */ /* 0x000e240000000800 */
[----:B------:R1:W-:Y:S01]  /*3c4b0*/  @P6 STG.E.U16 desc[UR60][R238.64], R251 ;  /* 0x000000fbee006986 */ /* 0x0003e2000c10153c */
[C---:B---3--:R-:W-:Y:S02]  /*3c4c0*/  IMAD.IADD R0, R252.reuse, 0x1, R6 ;  /* 0x00000001fc007824 */ /* 0x048fe400078e0206 */
[----:B------:R-:W-:Y:S01]  /*3c4d0*/  IMAD.WIDE R242, R252, 0x2, R246 ;  /* 0x00000002fcf27825 */ /* 0x000fe200078e02f6 */
[----:B-1----:R-:W-:Y:S02]  /*3c4e0*/  ISETP.LT.AND P5, PT, R21, R30, !P0 ;  /* 0x0000001e1500720c */ /* 0x002fe400047a1270 */
[----:B------:R-:W1:Y:S08]  /*3c4f0*/  LDC R11, c[0x0][0x228] ;  /* 0x00008a00ff0b7b82 */ /* 0x000e700000000800 */
[----:B------:R-:W3:Y:S01]  /*3c500*/  LDC.64 R250, c[0x0][0x228] ;  /* 0x00008a00fffa7b82 */ /* 0x000ee20000000a00 */
[----:B------:R-:W-:Y:S01]  /*3c510*/  ISETP.LT.AND P6, PT, R20, R10, !P0 ;  /* 0x0000000a1400720c */ /* 0x000fe200047c1270 */
[----:B------:R-:W-:-:S02]  /*3c520*/  VIADD R252, R16, 0x1b ;  /* 0x0000001b10fc7836 */ /* 0x000fc40000000000 */
[----:B------:R-:W-:Y:S01]  /*3c530*/  IMAD.WIDE R238, R0, 0x2, R2 ;  /* 0x0000000200ee7825 */ /* 0x000fe200078e0202 */
[----:B------:R2:W-:Y:S03]  /*3c540*/  @P1 STG.E.U16 desc[UR60][R242.64], R240 ;  /* 0x000000f0f2001986 */ /* 0x0005e6000c10153c */
[----:B------:R-:W0:Y:S01]  /*3c550*/  LDC R6, c[0x0][0x228] ;  /* 0x00008a00ff067b82 */ /* 0x000e220000000800 */
[----:B---3--:R-:W-:-:S07]  /*3c560*/  IMAD.MOV.U32 R236, RZ, RZ, R251 ;  /* 0x000000ffffec7224 */ /* 0x008fce00078e00fb */
[----:B--2---:R-:W2:Y:S01]  /*3c570*/  LDC.64 R240, c[0x0][0x228] ;  /* 0x00008a00fff07b82 */ /* 0x004ea20000000a00 */
[----:B------:R-:W3:Y:S01]  /*3c580*/  LDL.LU R251, [R1+0x74] ;  /* 0x0000740001fb7983 */ /* 0x000ee20000300800 */
[----:B------:R-:W-:Y:S02]  /*3c590*/  ISETP.GE.AND P1, PT, R252, R27, PT ;  /* 0x0000001bfc00720c */ /* 0x000fe40003f26270 */
[----:B------:R-:W-:Y:S01]  /*3c5a0*/  PRMT R252, R248, 0x7632, R252 ;  /* 0x00007632f8fc7816 */ /* 0x000fe200000000fc */
[----:B------:R1:W-:Y:S03]  /*3c5b0*/  @P3 STG.E.U16 desc[UR60][R238.64], R248 ;  /* 0x000000f8ee003986 */ /* 0x0003e6000c10153c */
[----:B------:R-:W0:Y:S01]  /*3c5c0*/  LDC R10, c[0x0][0x248] ;  /* 0x00009200ff0a7b82 */ /* 0x000e220000000800 */
[----:B-1----:R-:W3:Y:S01]  /*3c5d0*/  LDL.LU R248, [R1+0x64] ;  /* 0x0000640001f87983 */ /* 0x002ee20000300800 */
[----:B------:R-:W-:Y:S01]  /*3c5e0*/  IMAD.WIDE R242, R0, 0x2, R18 ;  /* 0x0000000200f27825 */ /* 0x000fe200078e0212 */
[----:B------:R-:W-:-:S03]  /*3c5f0*/  ISETP.LT.AND P3, PT, R17, R14, !P1 ;  /* 0x0000000e1100720c */ /* 0x000fc60004f61270 */
[----:B------:R-:W-:Y:S01]  /*3c600*/  IMAD.WIDE R238, R0, 0x2, R244 ;  /* 0x0000000200ee7825 */ /* 0x000fe200078e02f4 */
[----:B------:R-:W-:Y:S01]  /*3c610*/  ISETP.LT.AND P0, PT, R22, R12, !P0 ;  /* 0x0000000c1600720c */ /* 0x000fe20004701270 */
[----:B------:R-:W-:Y:S01]  /*3c620*/  @P6 STG.E.U16 desc[UR60][R242.64], R252 ;  /* 0x000000fcf2006986 */ /* 0x000fe2000c10153c */
[----:B------:R-:W1:Y:S01]  /*3c630*/  LDC R12, c[0x0][0x228] ;  /* 0x00008a00ff0c7b82 */ /* 0x000e620000000800 */
[----:B--2---:R-:W-:Y:S02]  /*3c640*/  IMAD.MOV.U32 R14, RZ, RZ, R240 ;  /* 0x000000ffff0e7224 */ /* 0x004fe400078e00f0 */
[----:B------:R-:W2:Y:S04]  /*3c650*/  LDL.LU R240, [R1+0x1d4c] ;  /* 0x001d4c0001f07983 */ /* 0x000ea80000300800 */
[----:B----4-:R4:W-:Y:S01]  /*3c660*/  @P5 STG.E.U16 desc[UR60][R238.64], R249 ;  /* 0x000000f9ee005986 */ /* 0x0109e2000c10153c */
[----:B------:R-:W-:-:S03]  /*3c670*/  PRMT R237, R249, 0x7632, R237 ;  /* 0x00007632f9ed7816 */ /* 0x000fc600000000ed */
[----:B----4-:R-:W4:Y:S01]  /*3c680*/  LDL.LU R249, [R1+0x98] ;  /* 0x0000980001f97983 */ /* 0x010f220000300800 */
[----:B------:R-:W-:-:S04]  /*3c690*/  IMAD.WIDE R238, R0, 0x2, R246 ;  /* 0x0000000200ee7825 */ /* 0x000fc800078e02f6 */
[----:B0-----:R-:W-:Y:S01]  /*3c6a0*/  IMAD.IADD R0, R0, 0x1, R10 ;  /* 0x0000000100007824 */ /* 0x001fe200078e020a */
[----:B------:R-:W-:Y:S01]  /*3c6b0*/  @P0 STG.E.U16 desc[UR60][R238.64], R237 ;  /* 0x000000edee000986 */ /* 0x000fe2000c10153c */
[----:B---3--:R-:W-:Y:S02]  /*3c6c0*/  PRMT R24, R251, 0x7632, R24 ;  /* 0x00007632fb187816 */ /* 0x008fe40000000018 */
[----:B------:R-:W-:Y:S01]  /*3c6d0*/  IMAD.WIDE R242, R0, 0x2, R2 ;  /* 0x0000000200f27825 */ /* 0x000fe200078e0202 */
[----:B------:R-:W-:Y:S01]  /*3c6e0*/  ISETP.LT.AND P6, PT, R21, R11, !P1 ;  /* 0x0000000b1500720c */ /* 0x000fe20004fc1270 */
[----:B------:R-:W0:Y:S03]  /*3c6f0*/  LDC R10, c[0x0][0x228] ;  /* 0x00008a00ff0a7b82 */ /* 0x000e260000000800 */
[----:B------:R3:W-:Y:S01]  /*3c700*/  @P3 STG.E.U16 desc[UR60][R242.64], R251 ;  /* 0x000000fbf2003986 */ /* 0x0007e2000c10153c */
[----:B------:R-:W-:-:S04]  /*3c710*/  ISETP.LT.AND P5, PT, R20, R9, !P1 ;  /* 0x000000091400720c */ /* 0x000fc80004fa1270 */
[----:B------:R-:W2:Y:S01]  /*3c720*/  LDC R11, c[0x0][0x228] ;  /* 0x00008a00ff0b7b82 */ /* 0x000ea20000000800 */
[----:B---3--:R-:W3:Y:S01]  /*3c730*/  LDL.LU R251, [R1+0x88] ;  /* 0x0000880001fb7983 */ /* 0x008ee20000300800 */
[----:B------:R-:W-:Y:S02]  /*3c740*/  VIADD R252, R16, 0x1c ;  /* 0x0000001c10fc7836 */ /* 0x000fe40000000000 */
[----:B------:R-:W-:Y:S01]  /*3c750*/  IMAD.WIDE R238, R0, 0x2, R18 ;  /* 0x0000000200ee7825 */ /* 0x000fe200078e0212 */
[----:B------:R-:W-:-:S03]  /*3c760*/  ISETP.LT.AND P1, PT, R22, R6, !P1 ;  /* 0x000000061600720c */ /* 0x000fc60004f21270 */
[----:B------:R-:W0:Y:S01]  /*3c770*/  LDC R9, c[0x0][0x248] ;  /* 0x00009200ff097b82 */ /* 0x000e220000000800 */
[----:B------:R-:W-:Y:S01]  /*3c780*/  ISETP.GE.AND P0, PT, R252, R236, PT ;  /* 0x000000ecfc00720c */ /* 0x000fe20003f06270 */
[----:B------:R-:W-:Y:S01]  /*3c790*/  IMAD.MOV.U32 R27, RZ, RZ, R241 ;  /* 0x000000ffff1b7224 */ /* 0x000fe200078e00f1 */
[----:B------:R1:W-:Y:S01]  /*3c7a0*/  @P5 STG.E.U16 desc[UR60][R238.64], R24 ;  /* 0x00000018ee005986 */ /* 0x0003e2000c10153c */
[----:B------:R-:W-:Y:S02]  /*3c7b0*/  VIADD R252, R16, 0x1d ;  /* 0x0000001d10fc7836 */ /* 0x000fe40000000000 */
[----:B------:R-:W-:Y:S02]  /*3c7c0*/  IMAD.WIDE R236, R0, 0x2, R244 ;  /* 0x0000000200ec7825 */ /* 0x000fe400078e02f4 */
[----:B------:R-:W4:Y:S01]  /*3c7d0*/  LDC R6, c[0x0][0x228] ;  /* 0x00008a00ff067b82 */ /* 0x000f220000000800 */
[----:B------:R-:W-:Y:S02]  /*3c7e0*/  ISETP.GE.AND P3, PT, R252, R27, PT ;  /* 0x0000001bfc00720c */ /* 0x000fe40003f66270 */
[----:B------:R1:W-:Y:S01]  /*3c7f0*/  @P6 STG.E.U16 desc[UR60][R236.64], R248 ;  /* 0x000000f8ec006986 */ /* 0x0003e2000c10153c */
[----:B------:R-:W-:-:S04]  /*3c800*/  PRMT R252, R248, 0x7632, R252 ;  /* 0x00007632f8fc7816 */ /* 0x000fc800000000fc */
[----:B-1----:R-:W1:Y:S01]  /*3c810*/  LDC.64 R238, c[0x0][0x228] ;  /* 0x00008a00ffee7b82 */ /* 0x002e620000000a00 */
[----:B------:R-:W-:Y:S01]  /*3c820*/  ISETP.LT.AND P5, PT, R17, R15, !P0 ;  /* 0x0000000f1100720c */ /* 0x000fe200047a1270 */
[----:B------:R-:W-:Y:S01]  /*3c830*/  IMAD.WIDE R236, R0, 0x2, R246 ;  /* 0x0000000200ec7825 */ /* 0x000fe200078e02f6 */
[----:B------:R-:W-:Y:S01]  /*3c840*/  ISETP.LT.AND P6, PT, R20, R12, !P0 ;  /* 0x0000000c1400720c */ /* 0x000fe200047c1270 */
[----:B------:R-:W3:Y:S04]  /*3c850*/  LDL.LU R248, [R1+0x78] ;  /* 0x0000780001f87983 */ /* 0x000ee80000300800 */
[----:B------:R-:W3:Y:S01]  /*3c860*/  LDC R242, c[0x0][0x248] ;  /* 0x00009200fff27b82 */ /* 0x000ee20000000800 */
[----:B------:R1:W-:Y:S01]  /*3c870*/  @P1 STG.E.U16 desc[UR60][R236.64], R252 ;  /* 0x000000fcec001986 */ /* 0x0003e2000c10153c */
[----:B--2---:R-:W-:-:S02]  /*3c880*/  ISETP.LT.AND P1, PT, R22, R11, !P0 ;  /* 0x0000000b1600720c */ /* 0x004fc40004721270 */
[----:B0-----:R-:W-:-:S04]  /*3c890*/  ISETP.LT.AND P0, PT, R21, R10, !P0 ;  /* 0x0000000a1500720c */ /* 0x001fc80004701270 */
[----:B------:R-:W0:Y:S01]  /*3c8a0*/  LDC.64 R10, c[0x0][0x228] ;  /* 0x00008a00ff0a7b82 */ /* 0x000e220000000a00 */
[----:B------:R-:W-:Y:S02]  /*3c8b0*/  IMAD.IADD R0, R0, 0x1, R9 ;  /* 0x0000000100007824 */ /* 0x000fe400078e0209 */
[----:B-1----:R-:W-:Y:S02]  /*3c8c0*/  IMAD.MOV.U32 R241, RZ, RZ, R239 ;  /* 0x000000fffff17224 */ /* 0x002fe400078e00ef */
[----:B------:R-:W-:-:S03]  /*3c8d0*/  IMAD.MOV.U32 R24, RZ, RZ, R238 ;  /* 0x000000ffff187224 */ /* 0x000fc600078e00ee */
[----:B------:R-:W1:Y:S01]  /*3c8e0*/  LDC R9, c[0x0][0x228] ;  /* 0x00008a00ff097b82 */ /* 0x000e620000000800 */
[----:B------:R-:W-:-:S04]  /*3c8f0*/  IMAD.WIDE R238, R0, 0x2, R2 ;  /* 0x0000000200ee7825 */ /* 0x000fc800078e0202 */
[----:B------:R-:W-:-:S03]  /*3c900*/  IMAD.WIDE R236, R0, 0x2, R18 ;  /* 0x0000000200ec7825 */ /* 0x000fc600078e0212 */
[----:B------:R-:W2:Y:S01]  /*3c910*/  LDC R12, c[0x0][0x228] ;  /* 0x00008a00ff0c7b82 */ /* 0x000ea20000000800 */
[----:B0-----:R-:W-:Y:S02]  /*3c920*/  IMAD.MOV.U32 R27, RZ, RZ, R11 ;  /* 0x000000ffff1b7224 */ /* 0x001fe400078e000b */
[----:B------:R-:W2:Y:S01]  /*3c930*/  LDL.LU R11, [R1+0x1d48] ;  /* 0x001d4800010b7983 */ /* 0x000ea20000300800 */
[----:B----4-:R-:W-:-:S03]  /*3c940*/  PRMT R252, R249, 0x7632, R252 ;  /* 0x00007632f9fc7816 */ /* 0x010fc600000000fc */
[----:B------:R0:W-:Y:S01]  /*3c950*/  @P5 STG.E.U16 desc[UR60][R238.64], R249 ;  /* 0x000000f9ee005986 */ /* 0x0001e2000c10153c */
[----:B------:R-:W-:-:S03]  /*3c960*/  ISETP.LT.AND P5, PT, R17, R7, !P3 ;  /* 0x000000071100720c */ /* 0x000fc60005fa1270 */
[----:B------:R-:W-:Y:S01]  /*3c970*/  @P6 STG.E.U16 desc[UR60][R236.64], R252 ;  /* 0x000000fcec006986 */ /* 0x000fe2000c10153c */
[----:B------:R-:W-:Y:S01]  /*3c980*/  ISETP.LT.AND P6, PT, R20, R6, !P3 ;  /* 0x000000061400720c */ /* 0x000fe20005fc1270 */
[----:B------:R-:W-:Y:S02]  /*3c990*/  IMAD.WIDE R6, R0, 0x2, R244 ;  /* 0x0000000200067825 */ /* 0x000fe400078e02f4 */
[----:B0-----:R-:W4:Y:S01]  /*3c9a0*/  LDL.LU R249, [R1+0x68] ;  /* 0x0000680001f97983 */ /* 0x001f220000300800 */
[----:B------:R-:W0:Y:S03]  /*3c9b0*/  LDC R238, c[0x0][0x248] ;  /* 0x00009200ffee7b82 */ /* 0x000e260000000800 */
[----:B---3--:R3:W-:Y:S04]  /*3c9c0*/  @P0 STG.E.U16 desc[UR60][R6.64], R251 ;  /* 0x000000fb06000986 */ /* 0x0087e8000c10153c */
[----:B---3--:R-:W3:Y:S01]  /*3c9d0*/  LDL.LU.64 R6, [R1+0x1d40] ;  /* 0x001d400001067983 */ /* 0x008ee20000300a00 */
[----:B------:R-:W-:-:S03]  /*3c9e0*/  PRMT R5, R251, 0x7632, R5 ;  /* 0x00007632fb057816 */ /* 0x000fc60000000005 */
[----:B------:R-:W2:Y:S01]  /*3c9f0*/  LDL.LU R251, [R1+0x9c] ;  /* 0x00009c0001fb7983 */ /* 0x000ea20000300800 */
[----:B------:R-:W-:-:S04]  /*3ca00*/  IMAD.WIDE R236, R0, 0x2, R246 ;  /* 0x0000000200ec7825 */ /* 0x000fc800078e02f6 */
[----:B------:R-:W-:Y:S02]  /*3ca10*/  IMAD.IADD R252, R0, 0x1, R242 ;  /* 0x0000000100fc7824 */ /* 0x000fe400078e02f2 */
[----:B------:R-:W-:Y:S01]  /*3ca20*/  IMAD.MOV.U32 R15, RZ, RZ, R10 ;  /* 0x000000ffff0f7224 */ /* 0x000fe200078e000a */
[----:B------:R0:W-:Y:S01]  /*3ca30*/  @P1 STG.E.U16 desc[UR60][R236.64], R5 ;  /* 0x00000005ec001986 */ /* 0x0001e2000c10153c */
[----:B------:R-:W0:Y:S01]  /*3ca40*/  LDC R10, c[0x0][0x228] ;  /* 0x00008a00ff0a7b82 */ /* 0x000e220000000800 */
[----:B-1----:R-:W-:Y:S01]  /*3ca50*/  ISETP.LT.AND P1, PT, R21, R9, !P3 ;  /* 0x000000091500720c */ /* 0x002fe20005f21270 */
[----:B------:R-:W-:-:S04]  /*3ca60*/  IMAD.WIDE R242, R252, 0x2, R2 ;  /* 0x00000002fcf27825 */ /* 0x000fc800078e0202 */
[C---:B------:R-:W-:Y:S01]  /*3ca70*/  VIADD R0, R16.reuse, 0x1e ;  /* 0x0000001e10007836 */ /* 0x040fe20000000000 */
[----:B------:R1:W-:Y:S01]  /*3ca80*/  @P5 STG.E.U16 desc[UR60][R242.64], R248 ;  /* 0x000000f8f2005986 */ /* 0x0003e2000c10153c */
[----:B------:R-:W-:Y:S01]  /*3ca90*/  VIADD R239, R16, 0x1f ;  /* 0x0000001f10ef7836 */ /* 0x000fe20000000000 */
[----:B------:R-:W2:Y:S01]  /*3caa0*/  LDC R9, c[0x0][0x228] ;  /* 0x00008a00ff097b82 */ /* 0x000ea20000000800 */
[----:B0-----:R-:W-:Y:S01]  /*3cab0*/  IMAD.WIDE R236, R252, 0x2, R18 ;  /* 0x00000002fcec7825 */ /* 0x001fe200078e0212 */
[----:B------:R-:W-:Y:S02]  /*3cac0*/  ISETP.GE.AND P5, PT, R0, R27, PT ;  /* 0x0000001b0000720c */ /* 0x000fe40003fa6270 */
[----:B------:R-:W-:Y:S01]  /*3cad0*/  ISETP.GE.AND P0, PT, R239, R241, PT ;  /* 0x000000f1ef00720c */ /* 0x000fe20003f06270 */
[C---:B------:R-:W-:Y:S02]  /*3cae0*/  IMAD.IADD R0, R252.reuse, 0x1, R238 ;  /* 0x00000001fc007824 */ /* 0x040fe400078e02ee */
[----:B------:R-:W-:Y:S01]  /*3caf0*/  IMAD.WIDE R238, R252, 0x2, R246 ;  /* 0x00000002fcee7825 */ /* 0x000fe200078e02f6 */
[----:B------:R-:W0:Y:S01]  /*3cb00*/  LDC R5, c[0x0][0x228] ;  /* 0x00008a00ff057b82 */ /* 0x000e220000000800 */
[----:B------:R-:W-:-:S07]  /*3cb10*/  ISETP.LT.AND P3, PT, R22, R10, !P3 ;  /* 0x0000000a1600720c */ /* 0x000fce0005f61270 */
[----:B-1----:R-:W1:Y:S08]  /*3cb20*/  LDC.64 R242, c[0x0][0x228] ;  /* 0x00008a00fff27b82 */ /* 0x002e700000000a00 */
[----:B------:R-:W1:Y:S01]  /*3cb30*/  LDC R10, c[0x0][0x248] ;  /* 0x00009200ff0a7b82 */ /* 0x000e620000000800 */
[----:B---3--:R-:W-:Y:S02]  /*3cb40*/  PRMT R7, R248, 0x7632, R7 ;  /* 0x00007632f8077816 */ /* 0x008fe40000000007 */
[----:B------:R-:W3:Y:S04]  /*3cb50*/  LDL.LU R248, [R1+0x8c] ;  /* 0x00008c0001f87983 */ /* 0x000ee80000300800 */
[----:B------:R0:W-:Y:S02]  /*3cb60*/  @P6 STG.E.U16 desc[UR60][R236.64], R7 ;  /* 0x00000007ec006986 */ /* 0x0001e4000c10153c */
[----:B0-----:R-:W-:Y:S01]  /*3cb70*/  IMAD.WIDE R236, R252, 0x2, R244 ;  /* 0x00000002fcec7825 */ /* 0x001fe200078e02f4 */
[----:B----4-:R-:W-:Y:S01]  /*3cb80*/  PRMT R252, R249, 0x7632, R252 ;  /* 0x00007632f9fc7816 */ /* 0x010fe200000000fc */
[----:B------:R-:W0:Y:S03]  /*3cb90*/  LDC R7, c[0x0][0x228] ;  /* 0x00008a00ff077b82 */ /* 0x000e260000000800 */
[----:B------:R4:W-:Y:S01]  /*3cba0*/  @P1 STG.E.U16 desc[UR60][R236.64], R249 ;  /* 0x000000f9ec001986 */ /* 0x0009e2000c10153c */
[----:B------:R-:W-:-:S03]  /*3cbb0*/  ISETP.LT.AND P6, PT, R17, R4, !P5 ;  /* 0x000000041100720c */ /* 0x000fc60006fc1270 */
[----:B----4-:R-:W4:Y:S01]  /*3cbc0*/  LDL.LU R249, [R1+0x7c] ;  /* 0x00007c0001f97983 */ /* 0x010f220000300800 */
[----:B------:R-:W-:-:S03]  /*3cbd0*/  IMAD.WIDE R236, R0, 0x2, R2 ;  /* 0x0000000200ec7825 */ /* 0x000fc600078e0202 */
[----:B------:R1:W-:Y:S06]  /*3cbe0*/  @P3 STG.E.U16 desc[UR60][R238.64], R252 ;  /* 0x000000fcee003986 */ /* 0x0003ec000c10153c */
[----:B--2---:R2:W-:Y:S01]  /*3cbf0*/  @P6 STG.E.U16 desc[UR60][R236.64], R251 ;  /* 0x000000fbec006986 */ /* 0x0045e2000c10153c */
[----:B-1----:R-:W-:-:S03]  /*3cc00*/  PRMT R252, R251, 0x7632, R252 ;  /* 0x00007632fbfc7816 */ /* 0x002fc600000000fc */
[----:B--2---:R-:W2:Y:S01]  /*3cc10*/  LDL.LU R251, [R1+0x6c] ;  /* 0x00006c0001fb7983 */ /* 0x004ea20000300800 */
[----:B------:R-:W-:Y:S01]  /*3cc20*/  ISETP.LT.AND P1, PT, R20, R12, !P5 ;  /* 0x0000000c1400720c */ /* 0x000fe20006f21270 */
[C---:B------:R-:W-:Y:S01]  /*3cc30*/  IMAD.WIDE R238, R0.reuse, 0x2, R18 ;  /* 0x0000000200ee7825 */ /* 0x040fe200078e0212 */
[----:B------:R-:W-:Y:S01]  /*3cc40*/  ISETP.LT.AND P3, PT, R21, R5, !P5 ;  /* 0x000000051500720c */ /* 0x000fe20006f61270 */
[----:B------:R-:W1:Y:S10]  /*3cc50*/  LDC R12, c[0x0][0x228] ;  /* 0x00008a00ff0c7b82 */ /* 0x000e740000000800 */
[----:B------:R0:W-:Y:S01]  /*3cc60*/  @P1 STG.E.U16 desc[UR60][R238.64], R252 ;  /* 0x000000fcee001986 */ /* 0x0001e2000c10153c */
[----:B------:R-:W-:Y:S01]  /*3cc70*/  ISETP.LT.AND P6, PT, R17, R13, !P0 ;  /* 0x0000000d1100720c */ /* 0x000fe200047c1270 */
[----:B------:R-:W-:Y:S01]  /*3cc80*/  IMAD.WIDE R236, R0, 0x2, R244 ;  /* 0x0000000200ec7825 */ /* 0x000fe200078e02f4 */
[----:B------:R-:W2:Y:S08]  /*3cc90*/  LDC R5, c[0x0][0x228] ;  /* 0x00008a00ff057b82 */ /* 0x000eb00000000800 */
[----:B0-----:R-:W0:Y:S01]  /*3cca0*/  LDC.64 R238, c[0x0][0x228] ;  /* 0x00008a00ffee7b82 */ /* 0x001e220000000a00 */
[----:B------:R-:W-:Y:S01]  /*3ccb0*/  ISETP.LT.AND P5, PT, R22, R9, !P5 ;  /* 0x000000091600720c */ /* 0x000fe20006fa1270 */
[----:B------:R-:W-:Y:S01]  /*3ccc0*/  IMAD.MOV.U32 R27, RZ, RZ, R243 ;  /* 0x000000ffff1b7224 */ /* 0x000fe200078e00f3 */
[----:B------:R-:W-:Y:S01]  /*3ccd0*/  ISETP.LT.AND P1, PT, R20, R7, !P0 ;  /* 0x000000071400720c */ /* 0x000fe20004721270 */
[----:B------:R-:W-:-:S02]  /*3cce0*/  VIADD R7, R16, 0x20 ;  /* 0x0000002010077836 */ /* 0x000fc40000000000 */
[C---:B------:R-:W-:Y:S02]  /*3ccf0*/  IMAD.IADD R252, R0.reuse, 0x1, R10 ;  /* 0x0000000100fc7824 */ /* 0x040fe400078e020a */
[----:B------:R-:W-:Y:S01]  /*3cd00*/  IMAD.MOV.U32 R4, RZ, RZ, R242 ;  /* 0x000000ffff047224 */ /* 0x000fe200078e00f2 */
[----:B------:R-:W2:Y:S01]  /*3cd10*/  LDC R10, c[0x0][0x228] ;  /* 0x00008a00ff0a7b82 */ /* 0x000ea20000000800 */
[----:B------:R-:W-:-:S07]  /*3cd20*/  IMAD.WIDE R242, R0, 0x2, R246 ;  /* 0x0000000200f27825 */ /* 0x000fce00078e02f6 */
[----:B------:R-:W2:Y:S08]  /*3cd30*/  LDC R13, c[0x0][0x248] ;  /* 0x00009200ff0d7b82 */ /* 0x000eb00000000800 */
[----:B------:R-:W2:Y:S01]  /*3cd40*/  LDC R9, c[0x0][0x228] ;  /* 0x00008a00ff097b82 */ /* 0x000ea20000000800 */
[----:B---3--:R3:W-:Y:S01]  /*3cd50*/  @P3 STG.E.U16 desc[UR60][R236.64], R248 ;  /* 0x000000f8ec003986 */ /* 0x0087e2000c10153c */
[----:B------:R-:W-:Y:S01]  /*3cd60*/  ISETP.GE.AND P3, PT, R7, R27, PT ;  /* 0x0000001b0700720c */ /* 0x000fe20003f66270 */
[----:B0-----:R-:W-:Y:S01]  /*3cd70*/  IMAD.MOV.U32 R7, RZ, RZ, R238 ;  /* 0x000000ffff077224 */ /* 0x001fe200078e00ee */
[----:B------:R-:W-:Y:S01]  /*3cd80*/  PRMT R26, R248, 0x7632, R26 ;  /* 0x00007632f81a7816 */ /* 0x000fe2000000001a */
[----:B---3--:R-:W-:Y:S01]  /*3cd90*/  IMAD.MOV.U32 R236, RZ, RZ, R239 ;  /* 0x000000ffffec7224 */ /* 0x008fe200078e00ef */
[----:B------:R-:W3:Y:S01]  /*3cda0*/  LDL.LU R248, [R1+0x50] ;  /* 0x0000500001f87983 */ /* 0x000ee20000300800 */
[----:B------:R-:W-:-:S03]  /*3cdb0*/  IMAD.WIDE R238, R252, 0x2, R2 ;  /* 0x00000002fcee7825 */ /* 0x000fc600078e0202 */
[----:B------:R0:W-:Y:S01]  /*3cdc0*/  @P5 STG.E.U16 desc[UR60][R242.64], R26 ;  /* 0x0000001af2005986 */ /* 0x0001e2000c10153c */
[----:B-1----:R-:W-:-:S03]  /*3cdd0*/  ISETP.LT.AND P5, PT, R21, R12, !P0 ;  /* 0x0000000c1500720c */ /* 0x002fc600047a1270 */
[----:B----4-:R1:W-:Y:S01]  /*3cde0*/  @P6 STG.E.U16 desc[UR60][R238.64], R249 ;  /* 0x000000f9ee006986 */ /* 0x0103e2000c10153c */
[C---:B0-----:R-:W-:Y:S01]  /*3cdf0*/  IMAD.WIDE R26, R252.reuse, 0x2, R18 ;  /* 0x00000002fc1a7825 */ /* 0x041fe200078e0212 */
[----:B------:R-:W-:Y:S01]  /*3ce00*/  PRMT R0, R249, 0x7632, R0 ;  /* 0x00007632f9007816 */ /* 0x000fe20000000000 */
[----:B------:R-:W0:Y:S08]  /*3ce10*/  LDC R12, c[0x0][0x228] ;  /* 0x00008a00ff0c7b82 */ /* 0x000e300000000800 */
[----:B-1----:R-:W1:Y:S01]  /*3ce20*/  LDC.64 R238, c[0x0][0x228] ;  /* 0x00008a00ffee7b82 */ /* 0x002e620000000a00 */
[----:B------:R4:W-:Y:S04]  /*3ce30*/  @P1 STG.E.U16 desc[UR60][R26.64], R0 ;  /* 0x000000001a001986 */ /* 0x0009e8000c10153c */
[----:B------:R-:W3:Y:S01]  /*3ce40*/  LDL.LU R249, [R1+0x40] ;  /* 0x0000400001f97983 */ /* 0x000ee20000300800 */
[----:B----4-:R-:W-:Y:S01]  /*3ce50*/  IMAD.WIDE R26, R252, 0x2, R244 ;  /* 0x00000002fc1a7825 */ /* 0x010fe200078e02f4 */
[----:B--2---:R-:W-:-:S04]  /*3ce60*/  PRMT R240, R251, 0x7632, R240 ;  /* 0x00007632fbf07816 */ /* 0x004fc800000000f0 */
[----:B------:R2:W-:Y:S01]  /*3ce70*/  @P5 STG.E.U16 desc[UR60][R26.64], R251 ;  /* 0x000000fb1a005986 */ /* 0x0005e2000c10153c */
[----:B------:R-:W-:Y:S01]  /*3ce80*/  ISETP.LT.AND P5, PT, R21, R10, !P3 ;  /* 0x0000000a1500720c */ /* 0x000fe20005fa1270 */
[----:B-1----:R-:W-:Y:S02]  /*3ce90*/  IMAD.MOV.U32 R237, RZ, RZ, R239 ;  /* 0x000000ffffed7224 */ /* 0x002fe400078e00ef */
[----:B------:R-:W-:Y:S01]  /*3cea0*/  IMAD.MOV.U32 R10, RZ, RZ, R238 ;  /* 0x000000ffff0a7224 */ /* 0x000fe200078e00ee */
[----:B--2---:R-:W2:Y:S04]  /*3ceb0*/  LDL.LU R251, [R1+0x30] ;  /* 0x0000300001fb7983 */ /* 0x004ea80000300800 */
[----:B------:R-:W4:Y:S01]  /*3cec0*/  LDL.LU.64 R238, [R1+0x1d38] ;  /* 0x001d380001ee7983 */ /* 0x000f220000300a00 */
[----:B------:R-:W-:Y:S01]  /*3ced0*/  IMAD.MOV.U32 R30, RZ, RZ, R250 ;  /* 0x000000ffff1e7224 */ /* 0x000fe200078e00fa */
[----:B------:R-:W-:Y:S01]  /*3cee0*/  ISETP.LT.AND P0, PT, R22, R5, !P0 ;  /* 0x000000051600720c */ /* 0x000fe20004701270 */
[----:B------:R-:W-:Y:S01]  /*3cef0*/  IMAD.IADD R0, R252, 0x1, R13 ;  /* 0x00000001fc007824 */ /* 0x000fe200078e020d */
[----:B------:R-:W-:Y:S01]  /*3cf00*/  ISETP.LT.AND P1, PT, R20, R9, !P3 ;  /* 0x000000091400720c */ /* 0x000fe20005f21270 */
[----:B------:R-:W-:Y:S01]  /*3cf10*/  IMAD.WIDE R242, R252, 0x2, R246 ;  /* 0x00000002fcf27825 */ /* 0x000fe200078e02f6 */
[----:B------:R-:W-:Y:S01]  /*3cf20*/  ISETP.LT.AND P6, PT, R17, R30, !P3 ;  /* 0x0000001e1100720c */ /* 0x000fe20005fc1270 */
[----:B------:R-:W1:Y:S02]  /*3cf30*/  LDC R9, c[0x0][0x248] ;  /* 0x00009200ff097b82 */ /* 0x000e640000000800 */
[----:B------:R-:W-:-:S06]  /*3cf40*/  IMAD.WIDE R26, R0, 0x2, R2 ;  /* 0x00000002001a7825 */ /* 0x000fcc00078e0202 */
[----:B------:R0:W-:Y:S01]  /*3cf50*/  @P0 STG.E.U16 desc[UR60][R242.64], R240 ;  /* 0x000000f0f2000986 */ /* 0x0001e2000c10153c */
[----:B------:R-:W-:Y:S01]  /*3cf60*/  VIADD R13, R16, 0x21 ;  /* 0x00000021100d7836 */ /* 0x000fe20000000000 */
[----:B------:R-:W1:Y:S08]  /*3cf70*/  LDC R5, c[0x0][0x228] ;  /* 0x00008a00ff057b82 */ /* 0x000e700000000800 */
[----:B------:R-:W2:Y:S01]  /*3cf80*/  LDC R30, c[0x0][0x228] ;  /* 0x00008a00ff1e7b82 */ /* 0x000ea20000000800 */
[----:B0-----:R-:W-:Y:S01]  /*3cf90*/  IMAD.WIDE R240, R0, 0x2, R18 ;  /* 0x0000000200f07825 */ /* 0x001fe200078e0212 */
[----:B------:R-:W-:-:S02]  /*3cfa0*/  ISETP.GE.AND P0, PT, R13, R236, PT ;  /* 0x000000ec0d00720c */ /* 0x000fc40003f06270 */
[----:B------:R-:W-:-:S04]  /*3cfb0*/  ISETP.LT.AND P3, PT, R22, R12, !P3 ;  /* 0x0000000c1600720c */ /* 0x000fc80005f61270 */
[----:B------:R-:W0:Y:S08]  /*3cfc0*/  LDC R13, c[0x0][0x228] ;  /* 0x00008a00ff0d7b82 */ /* 0x000e300000000800 */
[----:B------:R-:W0:Y:S08]  /*3cfd0*/  LDC.64 R242, c[0x0][0x228] ;  /* 0x00008a00fff27b82 */ /* 0x000e300000000a00 */
[----:B------:R-:W0:Y:S01]  /*3cfe0*/  LDC R12, c[0x0][0x228] ;  /* 0x00008a00ff0c7b82 */ /* 0x000e220000000800 */
[----:B---3--:R3:W-:Y:S01]  /*3cff0*/  @P6 STG.E.U16 desc[UR60][R26.64], R248 ;  /* 0x000000f81a006986 */ /* 0x0087e2000c10153c */
[----:B------:R-:W-:-:S05]  /*3d000*/  PRMT R252, R248, 0x7632, R252 ;  /* 0x00007632f8fc7816 */ /* 0x000fca00000000fc */
[----:B------:R-:W-:Y:S04]  /*3d010*/  @P1 STG.E.U16 desc[UR60][R240.64], R252 ;  /* 0x000000fcf0001986 */ /* 0x000fe8000c10153c */
[----:B---3--:R-:W3:Y:S01]  /*3d020*/  LDL.LU R248, [R1+0x20] ;  /* 0x0000200001f87983 */ /* 0x008ee20000300800 */
[----:B------:R-:W-:-:S05]  /*3d030*/  IMAD.WIDE R26, R0, 0x2, R244 ;  /* 0x00000002001a7825 */ /* 0x000fca00078e02f4 */
[----:B------:R1:W-:Y:S01]  /*3d040*/  @P5 STG.E.U16 desc[UR60][R26.64], R249 ;  /* 0x000000f91a005986 */ /* 0x0003e2000c10153c */
[----:B----4-:R-:W-:-:S03]  /*3d050*/  PRMT R239, R249, 0x7632, R239 ;  /* 0x00007632f9ef7816 */ /* 0x010fc600000000ef */
[----:B-1----:R-:W4:Y:S01]  /*3d060*/  LDL.LU R249, [R1+0x54] ;  /* 0x0000540001f97983 */ /* 0x002f220000300800 */
[----:B------:R-:W-:Y:S01]  /*3d070*/  ISETP.LT.AND P6, PT, R17, R14, !P0 ;  /* 0x0000000e1100720c */ /* 0x000fe200047c1270 */
[C---:B------:R-:W-:Y:S02]  /*3d080*/  IMAD.IADD R252, R0.reuse, 0x1, R9 ;  /* 0x0000000100fc7824 */ /* 0x040fe400078e0209 */
[----:B------:R-:W-:Y:S01]  /*3d090*/  IMAD.WIDE R240, R0, 0x2, R246 ;  /* 0x0000000200f07825 */ /* 0x000fe200078e02f6 */
[----:B------:R-:W-:Y:S01]  /*3d0a0*/  ISETP.LT.AND P1, PT, R20, R5, !P0 ;  /* 0x000000051400720c */ /* 0x000fe20004721270 */
[----:B------:R-:W1:Y:S02]  /*3d0b0*/  LDC R14, c[0x0][0x228] ;  /* 0x00008a00ff0e7b82 */ /* 0x000e640000000800 */
[----:B------:R-:W-:Y:S01]  /*3d0c0*/  IMAD.WIDE R26, R252, 0x2, R2 ;  /* 0x00000002fc1a7825 */ /* 0x000fe200078e0202 */
[----:B------:R-:W-:Y:S01]  /*3d0d0*/  @P3 STG.E.U16 desc[UR60][R240.64], R239 ;  /* 0x000000eff0003986 */ /* 0x000fe2000c10153c */
[----:B--2---:R-:W-:-:S04]  /*3d0e0*/  PRMT R0, R251, 0x7632, R0 ;  /* 0x00007632fb007816 */ /* 0x004fc80000000000 */
[----:B------:R2:W-:Y:S01]  /*3d0f0*/  @P6 STG.E.U16 desc[UR60][R26.64], R251 ;  /* 0x000000fb1a006986 */ /* 0x0005e2000c10153c */
[----:B------:R-:W1:Y:S03]  /*3d100*/  LDC R5, c[0x0][0x248] ;  /* 0x00009200ff057b82 */ /* 0x000e660000000800 */
[----:B--2---:R-:W2:Y:S01]  /*3d110*/  LDL.LU R251, [R1+0x44] ;  /* 0x0000440001fb7983 */ /* 0x004ea20000300800 */
[----:B------:R-:W-:-:S05]  /*3d120*/  IMAD.WIDE R240, R252, 0x2, R18 ;  /* 0x00000002fcf07825 */ /* 0x000fca00078e0212 */
[----:B------:R0:W-:Y:S01]  /*3d130*/  @P1 STG.E.U16 desc[UR60][R240.64], R0 ;  /* 0x00000000f0001986 */ /* 0x0001e2000c10153c */
[----:B------:R-:W-:Y:S01]  /*3d140*/  VIADD R9, R16, 0x22 ;  /* 0x0000002210097836 */ /* 0x000fe20000000000 */
[----:B------:R-:W-:Y:S01]  /*3d150*/  ISETP.LT.AND P5, PT, R21, R30, !P0 ;  /* 0x0000001e1500720c */ /* 0x000fe200047a1270 */
[----:B0-----:R-:W0:Y:S03]  /*3d160*/  LDC.64 R240, c[0x0][0x228] ;  /* 0x00008a00fff07b82 */ /* 0x001e260000000a00 */
[----:B------:R-:W-:Y:S02]  /*3d170*/  ISETP.GE.AND P3, PT, R9, R237, PT ;  /* 0x000000ed0900720c */ /* 0x000fe40003f66270 */
[----:B------:R-:W-:Y:S02]  /*3d180*/  ISETP.LT.AND P0, PT, R22, R13, !P0 ;  /* 0x0000000d1600720c */ /* 0x000fe40004701270 */
[----:B------:R-:W-:Y:S01]  /*3d190*/  ISETP.LT.AND P6, PT, R17, R15, !P3 ;  /* 0x0000000f1100720c */ /* 0x000fe20005fc1270 */
[C---:B------:R-:W-:Y:S01]  /*3d1a0*/  IMAD.WIDE R26, R252.reuse, 0x2, R244 ;  /* 0x00000002fc1a7825 */ /* 0x040fe200078e02f4 */
[----:B------:R-:W2:Y:S03]  /*3d1b0*/  LDC R9, c[0x0][0x228] ;  /* 0x00008a00ff097b82 */ /* 0x000ea60000000800 */
[----:B-1----:R-:W-:-:S02]  /*3d1c0*/  IMAD.IADD R0, R252, 0x1, R5 ;  /* 0x00000001fc007824 */ /* 0x002fc400078e0205 */
[----:B------:R-:W-:Y:S02]  /*3d1d0*/  IMAD.MOV.U32 R30, RZ, RZ, R243 ;  /* 0x000000ffff1e7224 */ /* 0x000fe400078e00f3 */
[----:B------:R-:W-:Y:S02]  /*3d1e0*/  IMAD.MOV.U32 R236, RZ, RZ, R242 ;  /* 0x000000ffffec7224 */ /* 0x000fe400078e00f2 */
[----:B------:R-:W-:-:S04]  /*3d1f0*/  IMAD.WIDE R242, R252, 0x2, R246 ;  /* 0x00000002fcf27825 */ /* 0x000fc800078e02f6 */
[----:B0-----:R-:W-:Y:S01]  /*3d200*/  IMAD.MOV.U32 R237, RZ, RZ, R241 ;  /* 0x000000ffffed7224 */ /* 0x001fe200078e00f1 */
[----:B------:R-:W-:Y:S01]  /*3d210*/  ISETP.LT.AND P1, PT, R20, R12, !P3 ;  /* 0x0000000c1400720c */ /* 0x000fe20005f21270 */
[----:B------:R-:W-:Y:S01]  /*3d220*/  VIADD R15, R16, 0x23 ;  /* 0x00000023100f7836 */ /* 0x000fe20000000000 */
[----:B------:R-:W0:Y:S08]  /*3d230*/  LDC R13, c[0x0][0x228] ;  /* 0x00008a00ff0d7b82 */ /* 0x000e300000000800 */
[----:B------:R-:W1:Y:S08]  /*3d240*/  LDC R12, c[0x0][0x248] ;  /* 0x00009200ff0c7b82 */ /* 0x000e700000000800 */
[----:B------:R-:W0:Y:S01]  /*3d250*/  LDC R5, c[0x0][0x228] ;  /* 0x00008a00ff057b82 */ /* 0x000e220000000800 */
[----:B---3--:R3:W-:Y:S01]  /*3d260*/  @P5 STG.E.U16 desc[UR60][R26.64], R248 ;  /* 0x000000f81a005986 */ /* 0x0087e2000c10153c */
[----:B------:R-:W-:-:S05]  /*3d270*/  PRMT R31, R248, 0x7632, R31 ;  /* 0x00007632f81f7816 */ /* 0x000fca000000001f */
[----:B------:R-:W-:Y:S01]  /*3d280*/  @P0 STG.E.U16 desc[UR60][R242.64], R31 ;  /* 0x0000001ff2000986 */ /* 0x000fe2000c10153c */
[----:B---3--:R-:W-:-:S03]  /*3d290*/  IMAD.WIDE R26, R0, 0x2, R2 ;  /* 0x00000002001a7825 */ /* 0x008fc600078e0202 */
[----:B------:R-:W3:Y:S04]  /*3d2a0*/  LDL.LU R248, [R1+0x34] ;  /* 0x0000340001f87983 */ /* 0x000ee80000300800 */
[----:B------:R-:W3:Y:S04]  /*3d2b0*/  LDL.LU R241, [R1+0x1d30] ;  /* 0x001d300001f17983 */ /* 0x000ee80000300800 */
[----:B----4-:R4:W-:Y:S01]  /*3d2c0*/  @P6 STG.E.U16 desc[UR60][R26.64], R249 ;  /* 0x000000f91a006986 */ /* 0x0109e2000c10153c */
[----:B------:R-:W-:-:S03]  /*3d2d0*/  PRMT R252, R249, 0x7632, R252 ;  /* 0x00007632f9fc7816 */ /* 0x000fc600000000fc */
[----:B----4-:R-:W4:Y:S01]  /*3d2e0*/  LDL.LU R249, [R1+0x24] ;  /* 0x0000240001f97983 */ /* 0x010f220000300800 */
[----:B------:R-:W-:Y:S02]  /*3d2f0*/  ISETP.LT.AND P5, PT, R21, R14, !P3 ;  /* 0x0000000e1500720c */ /* 0x000fe40005fa1270 */
[----:B------:R-:W-:Y:S01]  /*3d300*/  ISETP.GE.AND P0, PT, R15, R30, PT ;  /* 0x0000001e0f00720c */ /* 0x000fe20003f06270 */
[----:B------:R-:W-:-:S04]  /*3d310*/  IMAD.WIDE R30, R0, 0x2, R18 ;  /* 0x00000002001e7825 */ /* 0x000fc800078e0212 */
[----:B------:R-:W-:Y:S01]  /*3d320*/  IMAD.WIDE R26, R0, 0x2, R244 ;  /* 0x00000002001a7825 */ /* 0x000fe200078e02f4 */
[----:B------:R1:W-:Y:S01]  /*3d330*/  @P1 STG.E.U16 desc[UR60][R30.64], R252 ;  /* 0x000000fc1e001986 */ /* 0x0003e2000c10153c */
[----:B--2---:R-:W-:-:S04]  /*3d340*/  PRMT R238, R251, 0x7632, R238 ;  /* 0x00007632fbee7816 */ /* 0x004fc800000000ee */
[----:B------:R2:W-:Y:S01]  /*3d350*/  @P5 STG.E.U16 desc[UR60][R26.64], R251 ;  /* 0x000000fb1a005986 */ /* 0x0005e2000c10153c */
[----:B------:R-:W-:Y:S01]  /*3d360*/  ISETP.LT.AND P3, PT, R22, R9, !P3 ;  /* 0x000000091600720c */ /* 0x000fe20005f61270 */
[C---:B------:R-:W-:Y:S01]  /*3d370*/  IMAD.WIDE R242, R0.reuse, 0x2, R246 ;  /* 0x0000000200f27825 */ /* 0x040fe200078e02f6 */
[----:B------:R-:W2:Y:S03]  /*3d380*/  LDC R15, c[0x0][0x228] ;  /* 0x00008a00ff0f7b82 */ /* 0x000ea60000000800 */
[----:B-1----:R-:W-:Y:S01]  /*3d390*/  IMAD.IADD R252, R0, 0x1, R12 ;  /* 0x0000000100fc7824 */ /* 0x002fe200078e020c */
[----:B0-----:R-:W-:-:S04]  /*3d3a0*/  ISETP.LT.AND P1, PT, R20, R13, !P0 ;  /* 0x0000000d1400720c */ /* 0x001fc80004721270 */
[----:B------:R-:W0:Y:S01]  /*3d3b0*/  LDC R13, c[0x0][0x248] ;  /* 0x00009200ff0d7b82 */ /* 0x000e220000000800 */
[----:B--2---:R-:W2:Y:S01]  /*3d3c0*/  LDL.LU R251, [R1+0x58] ;  /* 0x0000580001fb7983 */ /* 0x004ea20000300800 */
[----:B------:R-:W-:-:S06]  /*3d3d0*/  ISETP.LT.AND P6, PT, R17, R24, !P0 ;  /* 0x000000181100720c */ /* 0x000fcc00047c1270 */
[----:B------:R-:W1:Y:S08]  /*3d3e0*/  LDC R12, c[0x0][0x228] ;  /* 0x00008a00ff0c7b82 */ /* 0x000e700000000800 */
[----:B------:R-:W0:Y:S01]  /*3d3f0*/  LDC.64 R30, c[0x0][0x228] ;  /* 0x00008a00ff1e7b82 */ /* 0x000e220000000a00 */
[----:B------:R-:W-:Y:S01]  /*3d400*/  ISETP.LT.AND P5, PT, R21, R5, !P0 ;  /* 0x000000051500720c */ /* 0x000fe200047a1270 */
[----:B------:R-:W-:Y:S01]  /*3d410*/  IMAD.WIDE R26, R252, 0x2, R2 ;  /* 0x00000002fc1a7825 */ /* 0x000fe200078e0202 */
[----:B------:R1:W-:Y:S03]  /*3d420*/  @P3 STG.E.U16 desc[UR60][R242.64], R238 ;  /* 0x000000eef2003986 */ /* 0x0003e6000c10153c */
[----:B------:R-:W-:-:S02]  /*3d430*/  IMAD.MOV.U32 R14, RZ, RZ, R240 ;  /* 0x000000ffff0e7224 */ /* 0x000fc400078e00f0 */
[----:B------:R-:W2:Y:S01]  /*3d440*/  LDC R9, c[0x0][0x228] ;  /* 0x00008a00ff097b82 */ /* 0x000ea20000000800 */
[----:B-1----:R-:W-:-:S04]  /*3d450*/  IMAD.WIDE R238, R252, 0x2, R18 ;  /* 0x00000002fcee7825 */ /* 0x002fc800078e0212 */
[----:B0-----:R-:W-:Y:S01]  /*3d460*/  IMAD.MOV.U32 R5, RZ, RZ, R30 ;  /* 0x000000ffff057224 */ /* 0x001fe200078e001e */
[----:B------:R-:W-:Y:S01]  /*3d470*/  ISETP.LT.AND P0, PT, R22, R15, !P0 ;  /* 0x0000000f1600720c */ /* 0x000fe20004701270 */
[----:B------:R-:W-:Y:S01]  /*3d480*/  IMAD.MOV.U32 R240, RZ, RZ, R31 ;  /* 0x000000fffff07224 */ /* 0x000fe200078e001f */
[----:B------:R-:W0:Y:S01]  /*3d490*/  LDC R15, c[0x0][0x228] ;  /* 0x00008a00ff0f7b82 */ /* 0x000e220000000800 */
[----:B------:R-:W2:Y:S01]  /*3d4a0*/  LDL.LU.64 R30, [R1+0x1d28] ;  /* 0x001d2800011e7983 */ /* 0x000ea20000300a00 */
[----:B------:R-:W-:-:S05]  /*3d4b0*/  VIADD R24, R16, 0x25 ;  /* 0x0000002510187836 */ /* 0x000fca0000000000 */
[----:B------:R-:W-:Y:S01]  /*3d4c0*/  ISETP.GE.AND P3, PT, R24, R237, PT ;  /* 0x000000ed1800720c */ /* 0x000fe20003f66270 */
[----:B------:R-:W1:Y:S01]  /*3d4d0*/  LDC R242, c[0x0][0x228] ;  /* 0x00008a00fff27b82 */ /* 0x000e620000000800 */
[----:B---3--:R3:W-:Y:S01]  /*3d4e0*/  @P6 STG.E.U16 desc[UR60][R26.64], R248 ;  /* 0x000000f81a006986 */ /* 0x0087e2000c10153c */
[----:B------:R-:W-:-:S05]  /*3d4f0*/  PRMT R0, R248, 0x7632, R0 ;  /* 0x00007632f8007816 */ /* 0x000fca0000000000 */
[----:B------:R0:W-:Y:S01]  /*3d500*/  @P1 STG.E.U16 desc[UR60][R238.64], R0 ;  /* 0x00000000ee001986 */ /* 0x0001e2000c10153c */
[----:B---3--:R-:W-:-:S03]  /*3d510*/  IMAD.WIDE R26, R252, 0x2, R244 ;  /* 0x00000002fc1a7825 */ /* 0x008fc600078e02f4 */
[----:B------:R-:W3:Y:S01]  /*3d520*/  LDL.LU R248, [R1+0x48] ;  /* 0x0000480001f87983 */ /* 0x000ee20000300800 */
[----:B0-----:R-:W-:-:S03]  /*3d530*/  IMAD.IADD R0, R252, 0x1, R13 ;  /* 0x00000001fc007824 */ /* 0x001fc600078e020d */
[----:B----4-:R0:W-:Y:S01]  /*3d540*/  @P5 STG.E.U16 desc[UR60][R26.64], R249 ;  /* 0x000000f91a005986 */ /* 0x0101e2000c10153c */
[----:B------:R-:W-:Y:S02]  /*3d550*/  ISETP.LT.AND P5, PT, R21, R12, !P4 ;  /* 0x0000000c1500720c */ /* 0x000fe400067a1270 */
[----:B------:R-:W4:Y:S01]  /*3d560*/  LDC.64 R12, c[0x0][0x228] ;  /* 0x00008a00ff0c7b82 */ /* 0x000f220000000a00 */
[----:B------:R-:W-:Y:S01]  /*3d570*/  PRMT R241, R249, 0x7632, R241 ;  /* 0x00007632f9f17816 */ /* 0x000fe200000000f1 */
[----:B0-----:R-:W-:Y:S01]  /*3d580*/  IMAD.WIDE R26, R252, 0x2, R246 ;  /* 0x00000002fc1a7825 */ /* 0x001fe200078e02f6 */
[----:B------:R-:W3:Y:S04]  /*3d590*/  LDL.LU R249, [R1+0x38] ;  /* 0x0000380001f97983 */ /* 0x000ee80000300800 */
[----:B------:R0:W-:Y:S01]  /*3d5a0*/  @P0 STG.E.U16 desc[UR60][R26.64], R241 ;  /* 0x000000f11a000986 */ /* 0x0001e2000c10153c */
[----:B----4-:R-:W-:-:S03]  /*3d5b0*/  IMAD.MOV.U32 R24, RZ, RZ, R13 ;  /* 0x000000ffff187224 */ /* 0x010fc600078e000d */
[----:B------:R-:W4:Y:S04]  /*3d5c0*/  LDL.LU R13, [R1+0x1d20] ;  /* 0x001d2000010d7983 */ /* 0x000f280000300800 */
[----:B0-----:R-:W4:Y:S01]  /*3d5d0*/  LDL.LU.64 R26, [R1+0x1d18] ;  /* 0x001d1800011a7983 */ /* 0x001f220000300a00 */
[----:B------:R-:W-:Y:S01]  /*3d5e0*/  ISETP.LT.AND P6, PT, R17, R4, !P4 ;  /* 0x000000041100720c */ /* 0x000fe200067c1270 */
[----:B------:R-:W-:Y:S01]  /*3d5f0*/  IMAD.WIDE R238, R0, 0x2, R2 ;  /* 0x0000000200ee7825 */ /* 0x000fe200078e0202 */
[----:B--2---:R-:W-:Y:S01]  /*3d600*/  PRMT R252, R251, 0x7632, R252 ;  /* 0x00007632fbfc7816 */ /* 0x004fe200000000fc */
[----:B------:R-:W0:Y:S10]  /*3d610*/  LDC R4, c[0x0][0x228] ;  /* 0x00008a00ff047b82 */ /* 0x000e340000000800 */
[----:B------:R2:W-:Y:S04]  /*3d620*/  @P6 STG.E.U16 desc[UR60][R238.64], R251 ;  /* 0x000000fbee006986 */ /* 0x0005e8000c10153c */
[----:B--2---:R-:W2:Y:S01]  /*3d630*/  LDL.LU R251, [R1+0x28] ;  /* 0x0000280001fb7983 */ /* 0x004ea20000300800 */
[----:B------:R-:W-:Y:S01]  /*3d640*/  ISETP.LT.AND P1, PT, R20, R9, !P4 ;  /* 0x000000091400720c */ /* 0x000fe20006721270 */
[----:B------:R-:W-:Y:S01]  /*3d650*/  VIADD R237, R16, 0x2a ;  /* 0x0000002a10ed7836 */ /* 0x000fe20000000000 */
[----:B------:R-:W1:Y:S01]  /*3d660*/  LDC R9, c[0x0][0x248] ;  /* 0x00009200ff097b82 */ /* 0x000e620000000800 */
[----:B------:R-:W-:-:S03]  /*3d670*/  IMAD.WIDE R238, R0, 0x2, R244 ;  /* 0x0000000200ee7825 */ /* 0x000fc600078e02f4 */
[----:B------:R-:W-:Y:S01]  /*3d680*/  ISETP.GE.AND P0, PT, R237, R240, PT ;  /* 0x000000f0ed00720c */ /* 0x000fe20003f06270 */
[----:B------:R-:W-:Y:S01]  /*3d690*/  IMAD.WIDE R240, R0, 0x2, R18 ;  /* 0x0000000200f07825 */ /* 0x000fe200078e0212 */
[----:B0-----:R-:W-:Y:S02]  /*3d6a0*/  ISETP.LT.AND P4, PT, R22, R4, !P4 ;  /* 0x000000041600720c */ /* 0x001fe40006781270 */
[----:B------:R-:W-:Y:S01]  /*3d6b0*/  ISETP.LT.AND P6, PT, R17, R7, !P3 ;  /* 0x000000071100720c */ /* 0x000fe20005fc1270 */
[----:B------:R-:W0:Y:S02]  /*3d6c0*/  LDC R237, c[0x0][0x248] ;  /* 0x00009200ffed7b82 */ /* 0x000e240000000800 */
[----:B------:R1:W-:Y:S01]  /*3d6d0*/  @P1 STG.E.U16 desc[UR60][R240.64], R252 ;  /* 0x000000fcf0001986 */ /* 0x0003e2000c10153c */
[----:B------:R-:W-:-:S05]  /*3d6e0*/  ISETP.LT.AND P1, PT, R20, R15, !P3 ;  /* 0x0000000f1400720c */ /* 0x000fca0005f21270 */
[----:B------:R-:W0:Y:S01]  /*3d6f0*/  LDC R7, c[0x0][0x228] ;  /* 0x00008a00ff077b82 */ /* 0x000e220000000800 */
[----:B-1----:R-:W-:-:S07]  /*3d700*/  IMAD.IADD R252, R0, 0x1, R9 ;  /* 0x0000000100fc7824 */ /* 0x002fce00078e0209 */
[----:B------:R-:W1:Y:S01]  /*3d710*/  LDC R4, c[0x0][0x228] ;  /* 0x00008a00ff047b82 */ /* 0x000e620000000800 */
[----:B------:R-:W-:-:S04]  /*3d720*/  IMAD.WIDE R240, R0, 0x2, R246 ;  /* 0x0000000200f07825 */ /* 0x000fc800078e02f6 */
[----:B------:R-:W-:Y:S01]  /*3d730*/  VIADD R0, R16, 0x26 ;  /* 0x0000002610007836 */ /* 0x000fe20000000000 */
[----:B---3--:R3:W-:Y:S02]  /*3d740*/  @P5 STG.E.U16 desc[UR60][R238.64], R248 ;  /* 0x000000f8ee005986 */ /* 0x0087e4000c10153c */
[----:B---3--:R-:W3:Y:S02]  /*3d750*/  LDC.64 R238, c[0x0][0x228] ;  /* 0x00008a00ffee7b82 */ /* 0x008ee40000000a00 */
[----:B---3--:R-:W-:Y:S02]  /*3d760*/  IMAD.MOV.U32 R9, RZ, RZ, R239 ;  /* 0x000000ffff097224 */ /* 0x008fe400078e00ef */
[----:B------:R-:W-:Y:S02]  /*3d770*/  IMAD.MOV.U32 R15, RZ, RZ, R238 ;  /* 0x000000ffff0f7224 */ /* 0x000fe400078e00ee */
[----:B------:R-:W-:Y:S01]  /*3d780*/  IMAD.WIDE R238, R252, 0x2, R2 ;  /* 0x00000002fcee7825 */ /* 0x000fe200078e0202 */
[----:B----4-:R-:W-:-:S02]  /*3d790*/  PRMT R26, R248, 0x7632, R26 ;  /* 0x00007632f81a7816 */ /* 0x010fc4000000001a */
[----:B------:R-:W3:Y:S04]  /*3d7a0*/  LDL.LU R248, [R1+0x5c] ;  /* 0x00005c0001f87983 */ /* 0x000ee80000300800 */
[----:B------:R4:W-:Y:S01]  /*3d7b0*/  @P4 STG.E.U16 desc[UR60][R240.64], R26 ;  /* 0x0000001af0004986 */ /* 0x0009e2000c10153c */
[----:B------:R-:W-:Y:S02]  /*3d7c0*/  ISETP.GE.AND P4, PT, R0, R24, PT ;  /* 0x000000180000720c */ /* 0x000fe40003f86270 */
[----:B------:R-:W-:Y:S01]  /*3d7d0*/  PRMT R0, R249, 0x7632, R0 ;  /* 0x00007632f9007816 */ /* 0x000fe20000000000 */
[----:B------:R0:W-:Y:S01]  /*3d7e0*/  @P6 STG.E.U16 desc[UR60][R238.64], R249 ;  /* 0x000000f9ee006986 */ /* 0x0001e2000c10153c */
[----:B------:R-:W-:Y:S01]  /*3d7f0*/  ISETP.LT.AND P5, PT, R21, R242, !P3 ;  /* 0x000000f21500720c */ /* 0x000fe20005fa1270 */
[----:B------:R-:W1:Y:S08]  /*3d800*/  LDC R24, c[0x0][0x228] ;  /* 0x00008a00ff187b82 */ /* 0x000e700000000800 */
[----:B----4-:R-:W4:Y:S01]  /*3d810*/  LDC R26, c[0x0][0x228] ;  /* 0x00008a00ff1a7b82 */ /* 0x010f220000000800 */
[----:B0-----:R-:W3:Y:S01]  /*3d820*/  LDL.LU R249, [R1+0x4c] ;  /* 0x00004c0001f97983 */ /* 0x001ee20000300800 */
[----:B------:R-:W-:-:S04]  /*3d830*/  IMAD.WIDE R240, R252, 0x2, R18 ;  /* 0x00000002fcf07825 */ /* 0x000fc800078e0212 */
[----:B------:R-:W-:Y:S01]  /*3d840*/  IMAD.WIDE R238, R252, 0x2, R244 ;  /* 0x00000002fcee7825 */ /* 0x000fe200078e02f4 */
[----:B------:R0:W-:Y:S01]  /*3d850*/  @P1 STG.E.U16 desc[UR60][R240.64], R0 ;  /* 0x00000000f0001986 */ /* 0x0001e2000c10153c */
[----:B--2---:R-:W-:-:S03]  /*3d860*/  PRMT R27, R251, 0x7632, R27 ;  /* 0x00007632fb1b7816 */ /* 0x004fc6000000001b */
[----:B------:R2:W-:Y:S01]  /*3d870*/  @P5 STG.E.U16 desc[UR60][R238.64], R251 ;  /* 0x000000fbee005986 */ /* 0x0005e2000c10153c */
[----:B0-----:R-:W0:Y:S03]  /*3d880*/  LDC.64 R240, c[0x0][0x228] ;  /* 0x00008a00fff07b82 */ /* 0x001e260000000a00 */
[----:B--2---:R-:W2:Y:S01]  /*3d890*/  LDL.LU R251, [R1+0x3c] ;  /* 0x00003c0001fb7983 */ /* 0x004ea20000300800 */
[----:B------:R-:W-:Y:S01]  /*3d8a0*/  ISETP.LT.AND P3, PT, R22, R7, !P3 ;  /* 0x000000071600720c */ /* 0x000fe20005f61270 */
[----:B------:R-:W-:Y:S01]  /*3d8b0*/  IMAD.WIDE R242, R252, 0x2, R246 ;  /* 0x00000002fcf27825 */ /* 0x000fe200078e02f6 */
[----:B------:R-:W-:Y:S02]  /*3d8c0*/  ISETP.LT.AND P6, PT, R17, R10, !P4 ;  /* 0x0000000a1100720c */ /* 0x000fe400067c1270 */
[----:B------:R-:W3:Y:S01]  /*3d8d0*/  LDC R239, c[0x0][0x248] ;  /* 0x00009200ffef7b82 */ /* 0x000ee20000000800 */
[----:B-1----:R-:W-:Y:S01]  /*3d8e0*/  ISETP.LT.AND P1, PT, R20, R4, !P4 ;  /* 0x000000041400720c */ /* 0x002fe20006721270 */
[----:B------:R-:W-:-:S06]  /*3d8f0*/  IMAD.IADD R0, R252, 0x1, R237 ;  /* 0x00000001fc007824 */ /* 0x000fcc00078e02ed */
[----:B------:R-:W1:Y:S01]  /*3d900*/  LDC R10, c[0x0][0x228] ;  /* 0x00008a00ff0a7b82 */ /* 0x000e620000000800 */
[----:B------:R0:W-:Y:S01]  /*3d910*/  @P3 STG.E.U16 desc[UR60][R242.64], R27 ;  /* 0x0000001bf2003986 */ /* 0x0001e2000c10153c */
[----:B----4-:R-:W-:Y:S01]  /*3d920*/  ISETP.LT.AND P3, PT, R21, R26, !P4 ;  /* 0x0000001a1500720c */ /* 0x010fe20006761270 */
[----:B0-----:R-:W-:Y:S02]  /*3d930*/  IMAD.MOV.U32 R238, RZ, RZ, R241 ;  /* 0x000000ffffee7224 */ /* 0x001fe400078e00f1 */
[----:B------:R-:W-:Y:S02]  /*3d940*/  IMAD.MOV.U32 R7, RZ, RZ, R240 ;  /* 0x000000ffff077224 */ /* 0x000fe400078e00f0 */
[C---:B------:R-:W-:Y:S01]  /*3d950*/  IMAD.WIDE R240, R0.reuse, 0x2, R2 ;  /* 0x0000000200f07825 */ /* 0x040fe200078e0202 */
[----:B------:R-:W4:Y:S03]  /*3d960*/  LDL.LU R243, [R1+0x2c] ;  /* 0x00002c0001f37983 */ /* 0x000f260000300800 */
[----:B------:R-:W-:-:S04]  /*3d970*/  IMAD.WIDE R26, R0, 0x2, R18 ;  /* 0x00000002001a7825 */ /* 0x000fc800078e0212 */
[----:B------:R-:W-:-:S05]  /*3d980*/  VIADD R4, R16, 0x27 ;  /* 0x0000002710047836 */ /* 0x000fca0000000000 */
[----:B------:R-:W-:Y:S02]  /*3d990*/  ISETP.GE.AND P5, PT, R4, R9, PT ;  /* 0x000000090400720c */ /* 0x000fe40003fa6270 */
[----:B------:R-:W-:Y:S01]  /*3d9a0*/  ISETP.LT.AND P4, PT, R22, R24, !P4 ;  /* 0x000000181600720c */ /* 0x000fe20006781270 */
[----:B------:R-:W0:Y:S08]  /*3d9b0*/  LDC R9, c[0x0][0x228] ;  /* 0x00008a00ff097b82 */ /* 0x000e300000000800 */
[----:B------:R-:W0:Y:S08]  /*3d9c0*/  LDC R4, c[0x0][0x228] ;  /* 0x00008a00ff047b82 */ /* 0x000e300000000800 */
[----:B------:R-:W0:Y:S01]  /*3d9d0*/  LDC R24, c[0x0][0x228] ;  /* 0x00008a00ff187b82 */ /* 0x000e220000000800 */
[----:B---3--:R-:W-:Y:S01]  /*3d9e0*/  PRMT R252, R248, 0x7632, R252 ;  /* 0x00007632f8fc7816 */ /* 0x008fe200000000fc */
[----:B------:R3:W-:Y:S04]  /*3d9f0*/  @P6 STG.E.U16 desc[UR60][R240.64], R248 ;  /* 0x000000f8f0006986 */ /* 0x0007e8000c10153c */
[----:B------:R1:W-:Y:S01]  /*3da00*/  @P1 STG.E.U16 desc[UR60][R26.64], R252 ;  /* 0x000000fc1a001986 */ /* 0x0003e2000c10153c */
[----:B---3--:R-:W-:Y:S01]  /*3da10*/  IMAD.WIDE R240, R0, 0x2, R244 ;  /* 0x0000000200f07825 */ /* 0x008fe200078e02f4 */
[----:B------:R-:W-:-:S04]  /*3da20*/  PRMT R11, R249, 0x7632, R11 ;  /* 0x00007632f90b7816 */ /* 0x000fc8000000000b */
[----:B------:R3:W-:Y:S01]  /*3da30*/  @P3 STG.E.U16 desc[UR60][R240.64], R249 ;  /* 0x000000f9f0003986 */ /* 0x0007e2000c10153c */
[----:B------:R-:W-:Y:S01]  /*3da40*/  ISETP.LT.AND P6, PT, R17, R236, !P5 ;  /* 0x000000ec1100720c */ /* 0x000fe20006fc1270 */
[----:B-1----:R-:W-:Y:S01]  /*3da50*/  VIADD R252, R16, 0x28 ;  /* 0x0000002810fc7836 */ /* 0x002fe20000000000 */
[----:B------:R-:W1:Y:S08]  /*3da60*/  LDC R27, c[0x0][0x248] ;  /* 0x00009200ff1b7b82 */ /* 0x000e700000000800 */
[----:B---3--:R-:W3:Y:S01]  /*3da70*/  LDC.64 R248, c[0x0][0x228] ;  /* 0x00008a00fff87b82 */ /* 0x008ee20000000a00 */
[----:B------:R-:W-:Y:S01]  /*3da80*/  ISETP.LT.AND P1, PT, R20, R10, !P5 ;  /* 0x0000000a1400720c */ /* 0x000fe20006f21270 */
[----:B------:R-:W4:Y:S01]  /*3da90*/  LDL.LU.64 R240, [R1+0x1d10] ;  /* 0x001d100001f07983 */ /* 0x000f220000300a00 */
[----:B------:R-:W-:Y:S01]  /*3daa0*/  IMAD.WIDE R236, R0, 0x2, R246 ;  /* 0x0000000200ec7825 */ /* 0x000fe200078e02f6 */
[----:B------:R-:W-:-:S03]  /*3dab0*/  ISETP.GE.AND P3, PT, R252, R238, PT ;  /* 0x000000eefc00720c */ /* 0x000fc60003f66270 */
[----:B------:R-:W-:-:S04]  /*3dac0*/  IMAD.IADD R0, R0, 0x1, R239 ;  /* 0x0000000100007824 */ /* 0x000fc800078e02ef */
[----:B------:R-:W-:-:S04]  /*3dad0*/  IMAD.WIDE R238, R0, 0x2, R2 ;  /* 0x0000000200ee7825 */ /* 0x000fc800078e0202 */
[----:B---3--:R-:W-:Y:S02]  /*3dae0*/  IMAD.MOV.U32 R26, RZ, RZ, R249 ;  /* 0x000000ffff1a7224 */ /* 0x008fe400078e00f9 */
[----:B------:R-:W-:Y:S02]  /*3daf0*/  IMAD.MOV.U32 R10, RZ, RZ, R248 ;  /* 0x000000ffff0a7224 */ /* 0x000fe400078e00f8 */
[----:B------:R-:W3:Y:S04]  /*3db00*/  LDL.LU.64 R248, [R1+0x1d08] ;  /* 0x001d080001f87983 */ /* 0x000ee80000300a00 */
[----:B------:R-:W3:Y:S01]  /*3db10*/  LDL.LU R250, [R1+0x10] ;  /* 0x0000100001fa7983 */ /* 0x000ee20000300800 */
[----:B--2---:R-:W-:-:S03]  /*3db20*/  PRMT R252, R251, 0x7632, R252 ;  /* 0x00007632fbfc7816 */ /* 0x004fc600000000fc */
[----:B------:R2:W-:Y:S04]  /*3db30*/  @P4 STG.E.U16 desc[UR60][R236.64], R11 ;  /* 0x0000000bec004986 */ /* 0x0005e8000c10153c */
[----:B------:R0:W-:Y:S01]  /*3db40*/  @P6 STG.E.U16 desc[UR60][R238.64], R251 ;  /* 0x000000fbee006986 */ /* 0x0001e2000c10153c */
[----:B----4-:R-:W-:Y:S01]  /*3db50*/  PRMT R23, R243, 0x7632, R23 ;  /* 0x00007632f3177816 */ /* 0x010fe20000000017 */
[----:B--2---:R-:W2:Y:S02]  /*3db60*/  LDC R11, c[0x0][0x228] ;  /* 0x00008a00ff0b7b82 */ /* 0x004ea40000000800 */
[----:B0-----:R-:W4:Y:S01]  /*3db70*/  LDL.LU R251, [R1] ;  /* 0x0000000001fb7983 */ /* 0x001f220000300800 */
[----:B------:R-:W-:Y:S02]  /*3db80*/  ISETP.LT.AND P4, PT, R22, R9, !P5 ;  /* 0x000000091600720c */ /* 0x000fe40006f81270 */
[----:B------:R-:W-:Y:S01]  /*3db90*/  ISETP.LT.AND P5, PT, R21, R4, !P5 ;  /* 0x000000041500720c */ /* 0x000fe20006fa1270 */
[C---:B------:R-:W-:Y:S01]  /*3dba0*/  IMAD.WIDE R236, R0.reuse, 0x2, R18 ;  /* 0x0000000200ec7825 */ /* 0x040fe200078e0212 */
[----:B------:R-:W-:Y:S01]  /*3dbb0*/  ISETP.LT.AND P6, PT, R17, R25, !P3 ;  /* 0x000000191100720c */ /* 0x000fe20005fc1270 */
[----:B------:R-:W0:Y:S02]  /*3dbc0*/  LDC R9, c[0x0][0x228] ;  /* 0x00008a00ff097b82 */ /* 0x000e240000000800 */
[----:B------:R-:W-:Y:S01]  /*3dbd0*/  IMAD.WIDE R238, R0, 0x2, R244 ;  /* 0x0000000200ee7825 */ /* 0x000fe200078e02f4 */
[----:B------:R1:W-:Y:S01]  /*3dbe0*/  @P1 STG.E.U16 desc[UR60][R236.64], R252 ;  /* 0x000000fcec001986 */ /* 0x0003e2000c10153c */
[----:B------:R-:W-:-:S02]  /*3dbf0*/  ISETP.LT.AND P1, PT, R20, R24, !P3 ;  /* 0x000000181400720c */ /* 0x000fc40005f21270 */
[C---:B------:R-:W-:Y:S02]  /*3dc00*/  IMAD.WIDE R24, R0.reuse, 0x2, R246 ;  /* 0x0000000200187825 */ /* 0x040fe400078e02f6 */
[----:B------:R-:W0:Y:S02]  /*3dc10*/  LDC R4, c[0x0][0x228] ;  /* 0x00008a00ff047b82 */ /* 0x000e240000000800 */
[----:B------:R-:W-:Y:S04]  /*3dc20*/  @P5 STG.E.U16 desc[UR60][R238.64], R243 ;  /* 0x000000f3ee005986 */ /* 0x000fe8000c10153c */
[----:B------:R1:W-:Y:S02]  /*3dc30*/  @P4 STG.E.U16 desc[UR60][R24.64], R23 ;  /* 0x0000001718004986 */ /* 0x0003e4000c10153c */
[----:B-1----:R-:W-:Y:S01]  /*3dc40*/  IMAD.IADD R0, R0, 0x1, R27 ;  /* 0x0000000100007824 */ /* 0x002fe200078e021b */
[----:B------:R-:W1:Y:S08]  /*3dc50*/  LDC R236, c[0x0][0x248] ;  /* 0x00009200ffec7b82 */ /* 0x000e700000000800 */
[----:B------:R-:W0:Y:S01]  /*3dc60*/  LDC.64 R24, c[0x0][0x228] ;  /* 0x00008a00ff187b82 */ /* 0x000e220000000a00 */
[----:B------:R-:W-:-:S02]  /*3dc70*/  VIADD R252, R16, 0x29 ;  /* 0x0000002910fc7836 */ /* 0x000fc40000000000 */
[----:B------:R-:W-:-:S03]  /*3dc80*/  IMAD.WIDE R238, R0, 0x2, R2 ;  /* 0x0000000200ee7825 */ /* 0x000fc600078e0202 */
[----:B------:R-:W-:Y:S02]  /*3dc90*/  ISETP.GE.AND P5, PT, R252, R26, PT ;  /* 0x0000001afc00720c */ /* 0x000fe40003fa6270 */
[----:B--2---:R-:W-:Y:S01]  /*3dca0*/  ISETP.LT.AND P4, PT, R21, R11, !P3 ;  /* 0x0000000b1500720c */ /* 0x004fe20005f81270 */
[----:B------:R-:W2:Y:S01]  /*3dcb0*/  LDC R27, c[0x0][0x228] ;  /* 0x00008a00ff1b7b82 */ /* 0x000ea20000000800 */
[----:B0-----:R-:W-:Y:S02]  /*3dcc0*/  IMAD.MOV.U32 R26, RZ, RZ, R25 ;  /* 0x000000ffff1a7224 */ /* 0x001fe400078e0019 */
[----:B------:R-:W-:-:S05]  /*3dcd0*/  IMAD.MOV.U32 R23, RZ, RZ, R24 ;  /* 0x000000ffff177224 */ /* 0x000fca00078e0018 */
[----:B------:R-:W0:Y:S01]  /*3dce0*/  LDC R11, c[0x0][0x228] ;  /* 0x00008a00ff0b7b82 */ /* 0x000e220000000800 */
[----:B------:R-:W-:Y:S01]  /*3dcf0*/  IMAD.WIDE R24, R0, 0x2, R18 ;  /* 0x0000000200187825 */ /* 0x000fe200078e0212 */
[----:B---3--:R-:W-:Y:S01]  /*3dd00*/  PRMT R252, R250, 0x7632, R252 ;  /* 0x00007632fafc7816 */ /* 0x008fe200000000fc */
[----:B------:R3:W-:Y:S04]  /*3dd10*/  @P6 STG.E.U16 desc[UR60][R238.64], R250 ;  /* 0x000000faee006986 */ /* 0x0007e8000c10153c */
[----:B---3--:R-:W3:Y:S04]  /*3dd20*/  LDL.LU R250, [R1+0x14] ;  /* 0x0000140001fa7983 */ /* 0x008ee80000300800 */
[----:B------:R1:W-:Y:S01]  /*3dd30*/  @P1 STG.E.U16 desc[UR60][R24.64], R252 ;  /* 0x000000fc18001986 */ /* 0x0003e2000c10153c */
[----:B----4-:R-:W-:Y:S01]  /*3dd40*/  PRMT R13, R251, 0x7632, R13 ;  /* 0x00007632fb0d7816 */ /* 0x010fe2000000000d */
[----:B-1----:R-:W-:-:S05]  /*3dd50*/  IMAD.WIDE R24, R0, 0x2, R244 ;  /* 0x0000000200187825 */ /* 0x002fca00078e02f4 */
[----:B------:R1:W-:Y:S04]  /*3dd60*/  @P4 STG.E.U16 desc[UR60][R24.64], R251 ;  /* 0x000000fb18004986 */ /* 0x0003e8000c10153c */
[----:B-1----:R-:W4:Y:S01]  /*3dd70*/  LDL.LU R251, [R1+0x4] ;  /* 0x0000040001fb7983 */ /* 0x002f220000300800 */
[----:B------:R-:W-:Y:S01]  /*3dd80*/  ISETP.LT.AND P3, PT, R22, R9, !P3 ;  /* 0x000000091600720c */ /* 0x000fe20005f61270 */
[----:B------:R-:W-:Y:S01]  /*3dd90*/  IMAD.IADD R252, R0, 0x1, R236 ;  /* 0x0000000100fc7824 */ /* 0x000fe200078e02ec */
[----:B------:R-:W-:Y:S01]  /*3dda0*/  ISETP.LT.AND P1, PT, R20, R4, !P5 ;  /* 0x000000041400720c */ /* 0x000fe20006f21270 */
[----:B------:R-:W-:Y:S01]  /*3ddb0*/  IMAD.WIDE R236, R0, 0x2, R246 ;  /* 0x0000000200ec7825 */ /* 0x000fe200078e02f6 */
[----:B------:R-:W1:Y:S01]  /*3ddc0*/  LDC R4, c[0x0][0x248] ;  /* 0x00009200ff047b82 */ /* 0x000e620000000800 */
[----:B------:R-:W-:-:S07]  /*3ddd0*/  ISETP.LT.AND P6, PT, R17, R14, !P5 ;  /* 0x0000000e1100720c */ /* 0x000fce0006fc1270 */
[----:B------:R-:W1:Y:S01]  /*3dde0*/  LDC R9, c[0x0][0x228] ;  /* 0x00008a00ff097b82 */ /* 0x000e620000000800 */
[----:B------:R0:W-:Y:S01]  /*3ddf0*/  @P3 STG.E.U16 desc[UR60][R236.64], R13 ;  /* 0x0000000dec003986 */ /* 0x0001e2000c10153c */
[----:B--2---:R-:W-:Y:S01]  /*3de00*/  ISETP.LT.AND P4, PT, R21, R27, !P5 ;  /* 0x0000001b1500720c */ /* 0x004fe20006f81270 */
[----:B------:R-:W-:-:S05]  /*3de10*/  IMAD.WIDE R24, R252, 0x2, R2 ;  /* 0x00000002fc187825 */ /* 0x000fca00078e0202 */
[----:B------:R-:W2:Y:S08]  /*3de20*/  LDC R14, c[0x0][0x228] ;  /* 0x00008a00ff0e7b82 */ /* 0x000eb00000000800 */
[----:B0-----:R-:W0:Y:S01]  /*3de30*/  LDC.64 R236, c[0x0][0x228] ;  /* 0x00008a00ffec7b82 */ /* 0x001e220000000a00 */
[----:B------:R-:W-:Y:S01]  /*3de40*/  VIADD R0, R16, 0x34 ;  /* 0x0000003410007836 */ /* 0x000fe20000000000 */
[----:B------:R1:W-:Y:S01]  /*3de50*/  @P6 STG.E.U16 desc[UR60][R24.64], R248 ;  /* 0x000000f818006986 */ /* 0x0003e2000c10153c */
[----:B------:R-:W-:-:S02]  /*3de60*/  ISETP.LT.AND P5, PT, R22, R11, !P5 ;  /* 0x0000000b1600720c */ /* 0x000fc40006fa1270 */
[----:B------:R-:W-:-:S03]  /*3de70*/  ISETP.LT.AND P6, PT, R17, R12, !P0 ;  /* 0x0000000c1100720c */ /* 0x000fc600047c1270 */
[----:B------:R-:W2:Y:S01]  /*3de80*/  LDC R27, c[0x0][0x228] ;  /* 0x00008a00ff1b7b82 */ /* 0x000ea20000000800 */
[----:B------:R-:W-:Y:S01]  /*3de90*/  ISETP.GE.AND P3, PT, R0, R26, PT ;  /* 0x0000001a0000720c */ /* 0x000fe20003f66270 */
[----:B-1----:R-:W-:Y:S01]  /*3dea0*/  IMAD.IADD R0, R252, 0x1, R4 ;  /* 0x00000001fc007824 */ /* 0x002fe200078e0204 */
[----:B------:R-:W-:Y:S01]  /*3deb0*/  PRMT R248, R248, 0x7632, R248 ;  /* 0x00007632f8f87816 */ /* 0x000fe200000000f8 */
[----:B------:R-:W-:-:S04]  /*3dec0*/  IMAD.WIDE R24, R252, 0x2, R244 ;  /* 0x00000002fc187825 */ /* 0x000fc800078e02f4 */
[----:B------:R-:W1:Y:S01]  /*3ded0*/  LDC R11, c[0x0][0x228] ;  /* 0x00008a00ff0b7b82 */ /* 0x000e620000000800 */
[----:B0-----:R-:W-:-:S07]  /*3dee0*/  IMAD.MOV.U32 R238, RZ, RZ, R237 ;  /* 0x000000ffffee7224 */ /* 0x001fce00078e00ed */
[----:B------:R-:W0:Y:S01]  /*3def0*/  LDC R12, c[0x0][0x228] ;  /* 0x00008a00ff0c7b82 */ /* 0x000e220000000800 */
[----:B------:R-:W-:Y:S02]  /*3df00*/  IMAD.MOV.U32 R13, RZ, RZ, R236 ;  /* 0x000000ffff0d7224 */ /* 0x000fe400078e00ec */
[----:B------:R-:W-:-:S05]  /*3df10*/  IMAD.WIDE R236, R252, 0x2, R18 ;  /* 0x00000002fcec7825 */ /* 0x000fca00078e0212 */
[----:B------:R1:W-:Y:S01]  /*3df20*/  @P1 STG.E.U16 desc[UR60][R236.64], R248 ;  /* 0x000000f8ec001986 */ /* 0x0003e2000c10153c */
[----:B------:R-:W-:Y:S01]  /*3df30*/  IMAD.WIDE R242, R252, 0x2, R246 ;  /* 0x00000002fcf27825 */ /* 0x000fe200078e02f6 */
[----:B--2---:R-:W-:Y:S01]  /*3df40*/  ISETP.LT.AND P1, PT, R21, R14, !P0 ;  /* 0x0000000e1500720c */ /* 0x004fe20004721270 */
[----:B------:R-:W2:Y:S01]  /*3df50*/  LDC R4, c[0x0][0x228] ;  /* 0x00008a00ff047b82 */ /* 0x000ea20000000800 */
[----:B------:R1:W-:Y:S01]  /*3df60*/  @P4 STG.E.U16 desc[UR60][R24.64], R240 ;  /* 0x000000f018004986 */ /* 0x0003e2000c10153c */
[----:B------:R-:W-:-:S06]  /*3df70*/  ISETP.LT.AND P4, PT, R20, R9, !P0 ;  /* 0x000000091400720c */ /* 0x000fcc0004781270 */
[----:B------:R-:W2:Y:S01]  /*3df80*/  LDC R9, c[0x0][0x248] ;  /* 0x00009200ff097b82 */ /* 0x000ea20000000800 */
[----:B-1----:R-:W-:Y:S01]  /*3df90*/  PRMT R248, R240, 0x7632, R248 ;  /* 0x00007632f0f87816 */ /* 0x002fe200000000f8 */
[----:B------:R-:W-:-:S06]  /*3dfa0*/  IMAD.WIDE R236, R0, 0x2, R2 ;  /* 0x0000000200ec7825 */ /* 0x000fcc00078e0202 */
[----:B------:R-:W1:Y:S01]  /*3dfb0*/  LDC.64 R24, c[0x0][0x228] ;  /* 0x00008a00ff187b82 */ /* 0x000e620000000a00 */
[----:B------:R0:W-:Y:S01]  /*3dfc0*/  @P5 STG.E.U16 desc[UR60][R242.64], R248 ;  /* 0x000000f8f2005986 */ /* 0x0001e2000c10153c */
[----:B------:R-:W-:Y:S01]  /*3dfd0*/  VIADD R240, R16, 0x2b ;  /* 0x0000002b10f07836 */ /* 0x000fe20000000000 */
[----:B------:R-:W-:-:S04]  /*3dfe0*/  ISETP.LT.AND P0, PT, R22, R27, !P0 ;  /* 0x0000001b1600720c */ /* 0x000fc80004701270 */
[----:B------:R-:W-:Y:S01]  /*3dff0*/  ISETP.GE.AND P5, PT, R240, R238, PT ;  /* 0x000000eef000720c */ /* 0x000fe20003fa6270 */
[C---:B------:R-:W-:Y:S01]  /*3e000*/  IMAD.WIDE R238, R0.reuse, 0x2, R244 ;  /* 0x0000000200ee7825 */ /* 0x040fe200078e02f4 */
[----:B------:R-:W2:Y:S03]  /*3e010*/  LDC R252, c[0x0][0x228] ;  /* 0x00008a00fffc7b82 */ /* 0x000ea60000000800 */
[----:B0-----:R-:W-:-:S04]  /*3e020*/  IMAD.WIDE R242, R0, 0x2, R18 ;  /* 0x0000000200f27825 */ /* 0x001fc800078e0212 */
[----:B-1----:R-:W-:Y:S02]  /*3e030*/  IMAD.MOV.U32 R26, RZ, RZ, R25 ;  /* 0x000000ffff1a7224 */ /* 0x002fe400078e0019 */
[----:B------:R-:W-:Y:S02]  /*3e040*/  IMAD.MOV.U32 R14, RZ, RZ, R24 ;  /* 0x000000ffff0e7224 */ /* 0x000fe400078e0018 */
[----:B------:R-:W2:Y:S04]  /*3e050*/  LDL.LU.64 R24, [R1+0x1d00] ;  /* 0x001d000001187983 */ /* 0x000ea80000300a00 */
[----:B---3--:R0:W-:Y:S01]  /*3e060*/  @P6 STG.E.U16 desc[UR60][R236.64], R250 ;  /* 0x000000faec006986 */ /* 0x0081e2000c10153c */
[----:B------:R-:W-:Y:S01]  /*3e070*/  PRMT R240, R250, 0x7632, R240 ;  /* 0x00007632faf07816 */ /* 0x000fe200000000f0 */
[----:B0-----:R-:W0:Y:S04]  /*3e080*/  LDC.64 R236, c[0x0][0x228] ;  /* 0x00008a00ffec7b82 */ /* 0x001e280000000a00 */
[----:B------:R1:W-:Y:S01]  /*3e090*/  @P4 STG.E.U16 desc[UR60][R242.64], R240 ;  /* 0x000000f0f2004986 */ /* 0x0003e2000c10153c */
[----:B------:R-:W-:-:S02]  /*3e0a0*/  ISETP.LT.AND P6, PT, R17, R15, !P5 ;  /* 0x0000000f1100720c */ /* 0x000fc40006fc1270 */
[----:B------:R-:W-:Y:S02]  /*3e0b0*/  ISETP.LT.AND P4, PT, R21, R12, !P5 ;  /* 0x0000000c1500720c */ /* 0x000fe40006f81270 */
[----:B------:R-:W3:Y:S01]  /*3e0c0*/  LDC R12, c[0x0][0x248] ;  /* 0x00009200ff0c7b82 */ /* 0x000ee20000000800 */
[----:B-1----:R-:W-:Y:S01]  /*3e0d0*/  VIADD R240, R16, 0x2c ;  /* 0x0000002c10f07836 */ /* 0x002fe20000000000 */
[----:B----4-:R1:W-:Y:S01]  /*3e0e0*/  @P1 STG.E.U16 desc[UR60][R238.64], R251 ;  /* 0x000000fbee001986 */ /* 0x0103e2000c10153c */
[----:B------:R-:W-:Y:S02]  /*3e0f0*/  ISETP.LT.AND P1, PT, R20, R11, !P5 ;  /* 0x0000000b1400720c */ /* 0x000fe40006f21270 */
[----:B------:R-:W-:Y:S01]  /*3e100*/  PRMT R248, R251, 0x7632, R248 ;  /* 0x00007632fbf87816 */ /* 0x000fe200000000f8 */
[----:B0-----:R-:W-:Y:S02]  /*3e110*/  IMAD.MOV.U32 R15, RZ, RZ, R237 ;  /* 0x000000ffff0f7224 */ /* 0x001fe400078e00ed */
[----:B------:R-:W0:Y:S01]  /*3e120*/  LDC R11, c[0x0][0x228] ;  /* 0x00008a00ff0b7b82 */ /* 0x000e220000000800 */
[----:B-1----:R-:W-:-:S04]  /*3e130*/  IMAD.WIDE R238, R0, 0x2, R246 ;  /* 0x0000000200ee7825 */ /* 0x002fc800078e02f6 */
[----:B--2---:R-:W-:Y:S01]  /*3e140*/  IMAD.IADD R0, R0, 0x1, R9 ;  /* 0x0000000100007824 */ /* 0x004fe200078e0209 */
[----:B------:R1:W-:Y:S01]  /*3e150*/  @P0 STG.E.U16 desc[UR60][R238.64], R248 ;  /* 0x000000f8ee000986 */ /* 0x0003e2000c10153c */
[----:B------:R-:W-:Y:S01]  /*3e160*/  ISETP.GE.AND P0, PT, R240, R26, PT ;  /* 0x0000001af000720c */ /* 0x000fe20003f06270 */
[----:B------:R-:W-:Y:S01]  /*3e170*/  IMAD.MOV.U32 R237, RZ, RZ, R236 ;  /* 0x000000ffffed7224 */ /* 0x000fe200078e00ec */
[----:B------:R-:W-:Y:S01]  /*3e180*/  ISETP.LT.AND P5, PT, R22, R4, !P5 ;  /* 0x000000041600720c */ /* 0x000fe20006fa1270 */
[C---:B------:R-:W-:Y:S01]  /*3e190*/  IMAD.WIDE R26, R0.reuse, 0x2, R2 ;  /* 0x00000002001a7825 */ /* 0x040fe200078e0202 */
[----:B------:R-:W2:Y:S01]  /*3e1a0*/  LDL.LU R236, [R1+0x1cf8] ;  /* 0x001cf80001ec7983 */ /* 0x000ea20000300800 */
[----:B------:R-:W4:Y:S02]  /*3e1b0*/  LDC R9, c[0x0][0x228] ;  /* 0x00008a00ff097b82 */ /* 0x000f240000000800 */
[----:B------:R-:W-:Y:S01]  /*3e1c0*/  IMAD.WIDE R250, R0, 0x2, R18 ;  /* 0x0000000200fa7825 */ /* 0x000fe200078e0212 */
[----:B------:R-:W2:Y:S01]  /*3e1d0*/  LDL.LU R242, [R1+0x18] ;  /* 0x0000180001f27983 */ /* 0x000ea20000300800 */
[----:B-1----:R-:W-:-:S02]  /*3e1e0*/  PRMT R248, R249, 0x7632, R248 ;  /* 0x00007632f9f87816 */ /* 0x002fc400000000f8 */
[----:B------:R-:W-:Y:S01]  /*3e1f0*/  IMAD.WIDE R238, R0, 0x2, R244 ;  /* 0x0000000200ee7825 */ /* 0x000fe200078e02f4 */
[----:B------:R1:W-:Y:S01]  /*3e200*/  @P6 STG.E.U16 desc[UR60][R26.64], R249 ;  /* 0x000000f91a006986 */ /* 0x0003e2000c10153c */
[----:B------:R-:W2:Y:S03]  /*3e210*/  LDC R4, c[0x0][0x228] ;  /* 0x00008a00ff047b82 */ /* 0x000ea60000000800 */
[----:B------:R3:W-:Y:S04]  /*3e220*/  @P1 STG.E.U16 desc[UR60][R250.64], R248 ;  /* 0x000000f8fa001986 */ /* 0x0007e8000c10153c */
[----:B------:R0:W-:Y:S04]  /*3e230*/  @P4 STG.E.U16 desc[UR60][R238.64], R241 ;  /* 0x000000f1ee004986 */ /* 0x0001e8000c10153c */
[----:B-1----:R-:W2:Y:S01]  /*3e240*/  LDL.LU.64 R26, [R1+0x1cf0] ;  /* 0x001cf000011a7983 */ /* 0x002ea20000300a00 */
[----:B---3--:R-:W1:Y:S03]  /*3e250*/  LDC.64 R250, c[0x0][0x228] ;  /* 0x00008a00fffa7b82 */ /* 0x008e660000000a00 */
[----:B------:R-:W3:Y:S05]  /*3e260*/  LDL.LU R243, [R1+0x8] ;  /* 0x0000080001f37983 */ /* 0x000eea0000300800 */
[----:B0-----:R-:W0:Y:S01]  /*3e270*/  LDC.64 R238, c[0x0][0x228] ;  /* 0x00008a00ffee7b82 */ /* 0x001e220000000a00 */
[----:B------:R-:W-:Y:S01]  /*3e280*/  VIADD R240, R16, 0x2d ;  /* 0x0000002d10f07836 */ /* 0x000fe20000000000 */
[----:B------:R-:W-:-:S04]  /*3e290*/  PRMT R248, R241, 0x7632, R248 ;  /* 0x00007632f1f87816 */ /* 0x000fc800000000f8 */
[----:B------:R-:W-:Y:S01]  /*3e2a0*/  ISETP.GE.AND P6, PT, R240, R15, PT ;  /* 0x0000000ff000720c */ /* 0x000fe20003fc6270 */
[----:B------:R-:W-:-:S05]  /*3e2b0*/  IMAD.WIDE R240, R0, 0x2, R246 ;  /* 0x0000000200f07825 */ /* 0x000fca00078e02f6 */
[----:B------:R4:W-:Y:S01]  /*3e2c0*/  @P5 STG.E.U16 desc[UR60][R240.64], R248 ;  /* 0x000000f8f0005986 */ /* 0x0009e2000c10153c */
[----:B------:R-:W-:Y:S01]  /*3e2d0*/  ISETP.LT.AND P5, PT, R22, R11, !P0 ;  /* 0x0000000b1600720c */ /* 0x000fe200047a1270 */
[----:B-1----:R-:W-:Y:S02]  /*3e2e0*/  IMAD.MOV.U32 R11, RZ, RZ, R250 ;  /* 0x000000ffff0b7224 */ /* 0x002fe400078e00fa */
[----:B0-----:R-:W-:Y:S02]  /*3e2f0*/  IMAD.MOV.U32 R15, RZ, RZ, R239 ;  /* 0x000000ffff0f7224 */ /* 0x001fe400078e00ef */
[----:B------:R-:W-:Y:S02]  /*3e300*/  IMAD.MOV.U32 R239, RZ, RZ, R251 ;  /* 0x000000ffffef7224 */ /* 0x000fe400078e00fb */
[----:B------:R-:W3:Y:S01]  /*3e310*/  LDL.LU.64 R250, [R1+0x1ce8] ;  /* 0x001ce80001fa7983 */ /* 0x000ee20000300a00 */
[----:B------:R-:W-:Y:S02]  /*3e320*/  ISETP.LT.AND P1, PT, R17, R7, !P0 ;  /* 0x000000071100720c */ /* 0x000fe40004721270 */
[----:B------:R-:W-:Y:S01]  /*3e330*/  ISETP.LT.AND P4, PT, R20, R252, !P0 ;  /* 0x000000fc1400720c */ /* 0x000fe20004781270 */
[----:B------:R-:W-:Y:S01]  /*3e340*/  IMAD.IADD R0, R0, 0x1, R12 ;  /* 0x0000000100007824 */ /* 0x000fe200078e020c */
[----:B----4-:R-:W-:Y:S01]  /*3e350*/  ISETP.LT.AND P0, PT, R21, R9, !P0 ;  /* 0x000000091500720c */ /* 0x010fe20004701270 */
[----:B------:R-:W0:Y:S02]  /*3e360*/  LDC R7, c[0x0][0x248] ;  /* 0x00009200ff077b82 */ /* 0x000e240000000800 */
[----:B------:R-:W-:-:S04]  /*3e370*/  IMAD.WIDE R248, R0, 0x2, R2 ;  /* 0x0000000200f87825 */ /* 0x000fc800078e0202 */
[----:B------:R-:W-:Y:S02]  /*3e380*/  IMAD.WIDE R240, R0, 0x2, R18 ;  /* 0x0000000200f07825 */ /* 0x000fe400078e0212 */
[----:B------:R-:W1:Y:S08]  /*3e390*/  LDC R12, c[0x0][0x228] ;  /* 0x00008a00ff0c7b82 */ /* 0x000e700000000800 */
[----:B------:R-:W4:Y:S01]  /*3e3a0*/  LDC R9, c[0x0][0x228] ;  /* 0x00008a00ff097b82 */ /* 0x000f220000000800 */
[----:B--2---:R-:W-:Y:S01]  /*3e3b0*/  PRMT R252, R242, 0x7632, R252 ;  /* 0x00007632f2fc7816 */ /* 0x004fe200000000fc */
[----:B------:R-:W-:Y:S04]  /*3e3c0*/  @P1 STG.E.U16 desc[UR60][R248.64], R242 ;  /* 0x000000f2f8001986 */ /* 0x000fe8000c10153c */
[----:B------:R2:W-:Y:S02]  /*3e3d0*/  @P4 STG.E.U16 desc[UR60][R240.64], R252 ;  /* 0x000000fcf0004986 */ /* 0x0005e4000c10153c */
[----:B--2---:R-:W-:Y:S01]  /*3e3e0*/  IMAD.WIDE R240, R0, 0x2, R244 ;  /* 0x0000000200f07825 */ /* 0x004fe200078e02f4 */
[----:B---3--:R-:W-:-:S04]  /*3e3f0*/  PRMT R6, R243, 0x7632, R6 ;  /* 0x00007632f3067816 */ /* 0x008fc80000000006 */
[----:B------:R2:W-:Y:S01]  /*3e400*/  @P0 STG.E.U16 desc[UR60][R240.64], R243 ;  /* 0x000000f3f0000986 */ /* 0x0005e2000c10153c */
[----:B------:R-:W-:Y:S01]  /*3e410*/  ISETP.LT.AND P1, PT, R17, R10, !P6 ;  /* 0x0000000a1100720c */ /* 0x000fe20007721270 */
[----:B------:R-:W-:Y:S01]  /*3e420*/  IMAD.WIDE R248, R0, 0x2, R246 ;  /* 0x0000000200f87825 */ /* 0x000fe200078e02f6 */
[----:B------:R-:W-:Y:S01]  /*3e430*/  ISETP.LT.AND P4, PT, R20, R4, !P6 ;  /* 0x000000041400720c */ /* 0x000fe20007781270 */
[----:B------:R-:W3:Y:S08]  /*3e440*/  LDC R10, c[0x0][0x228] ;  /* 0x00008a00ff0a7b82 */ /* 0x000ef00000000800 */
[----:B--2---:R-:W2:Y:S01]  /*3e450*/  LDC.64 R242, c[0x0][0x228] ;  /* 0x00008a00fff27b82 */ /* 0x004ea20000000a00 */
[----:B------:R-:W-:-:S02]  /*3e460*/  VIADD R252, R16, 0x2f ;  /* 0x0000002f10fc7836 */ /* 0x000fc40000000000 */
[----:B0-----:R-:W-:Y:S01]  /*3e470*/  IMAD.IADD R0, R0, 0x1, R7 ;  /* 0x0000000100007824 */ /* 0x001fe200078e0207 */
[----:B------:R0:W-:Y:S02]  /*3e480*/  @P5 STG.E.U16 desc[UR60][R248.64], R6 ;  /* 0x00000006f8005986 */ /* 0x0001e4000c10153c */
[----:B------:R-:W-:Y:S01]  /*3e490*/  ISETP.GE.AND P0, PT, R252, R15, PT ;  /* 0x0000000ffc00720c */ /* 0x000fe20003f06270 */
[----:B------:R-:W-:Y:S01]  /*3e4a0*/  VIADD R252, R16, 0x2e ;  /* 0x0000002e10fc7836 */ /* 0x000fe20000000000 */
[----:B------:R-:W3:Y:S01]  /*3e4b0*/  LDL.LU R7, [R1+0x1c] ;  /* 0x00001c0001077983 */ /* 0x000ee20000300800 */
[C---:B------:R-:W-:Y:S01]  /*3e4c0*/  IMAD.WIDE R240, R0.reuse, 0x2, R18 ;  /* 0x0000000200f07825 */ /* 0x040fe200078e0212 */
[----:B------:R-:W4:Y:S02]  /*3e4d0*/  LDC R4, c[0x0][0x248] ;  /* 0x00009200ff047b82 */ /* 0x000f240000000800 */
[----:B------:R-:W3:Y:S01]  /*3e4e0*/  LDL.LU R15, [R1+0xc] ;  /* 0x00000c00010f7983 */ /* 0x000ee20000300800 */
[----:B0-----:R-:W-:-:S05]  /*3e4f0*/  IMAD.WIDE R248, R0, 0x2, R2 ;  /* 0x0000000200f87825 */ /* 0x001fca00078e0202 */
[----:B------:R-:W0:Y:S01]  /*3e500*/  LDC R6, c[0x0][0x228] ;  /* 0x00008a00ff067b82 */ /* 0x000e220000000800 */
[----:B------:R-:W-:Y:S01]  /*3e510*/  PRMT R8, R250, 0x7632, R8 ;  /* 0x00007632fa087816 */ /* 0x000fe20000000008 */
[----:B------:R4:W-:Y:S01]  /*3e520*/  @P1 STG.E.U16 desc[UR60][R248.64], R250 ;  /* 0x000000faf8001986 */ /* 0x0009e2000c10153c */
[----:B------:R-:W-:Y:S01]  /*3e530*/  ISETP.GE.AND P1, PT, R252, R239, PT ;  /* 0x000000effc00720c */ /* 0x000fe20003f26270 */
[----:B--2---:R-:W-:Y:S01]  /*3e540*/  IMAD.MOV.U32 R239, RZ, RZ, R242 ;  /* 0x000000ffffef7224 */ /* 0x004fe200078e00f2 */
[----:B-1----:R-:W-:Y:S01]  /*3e550*/  ISETP.LT.AND P5, PT, R21, R12, !P6 ;  /* 0x0000000c1500720c */ /* 0x002fe200077a1270 */
[----:B------:R1:W-:Y:S02]  /*3e560*/  @P4 STG.E.U16 desc[UR60][R240.64], R8 ;  /* 0x00000008f0004986 */ /* 0x0003e4000c10153c */
[----:B------:R-:W2:Y:S01]  /*3e570*/  LDC R12, c[0x0][0x228] ;  /* 0x00008a00ff0c7b82 */ /* 0x000ea20000000800 */
[----:B----4-:R-:W-:-:S07]  /*3e580*/  IMAD.WIDE R248, R0, 0x2, R244 ;  /* 0x0000000200f87825 */ /* 0x010fce00078e02f4 */
[----:B------:R-:W4:Y:S01]  /*3e590*/  LDC R252, c[0x0][0x228] ;  /* 0x00008a00fffc7b82 */ /* 0x000f220000000800 */
[----:B-1----:R-:W-:Y:S02]  /*3e5a0*/  IMAD.MOV.U32 R8, RZ, RZ, R243 ;  /* 0x000000ffff087224 */ /* 0x002fe400078e00f3 */
[----:B------:R-:W2:Y:S01]  /*3e5b0*/  LDL.LU.64 R242, [R1+0x1ce0] ;  /* 0x001ce00001f27983 */ /* 0x000ea20000300a00 */
[----:B------:R-:W-:-:S04]  /*3e5c0*/  ISETP.LT.AND P6, PT, R22, R9, !P6 ;  /* 0x000000091600720c */ /* 0x000fc800077c1270 */
[----:B------:R-:W1:Y:S01]  /*3e5d0*/  LDC R241, c[0x0][0x228] ;  /* 0x00008a00fff17b82 */ /* 0x000e620000000800 */
[----:B------:R-:W-:Y:S01]  /*3e5e0*/  ISETP.LT.AND P4, PT, R17, R5, !P1 ;  /* 0x000000051100720c */ /* 0x000fe20004f81270 */
[----:B------:R-:W-:-:S06]  /*3e5f0*/  IMAD.IADD R240, R0, 0x1, R4 ;  /* 0x0000000100f07824 */ /* 0x000fcc00078e0204 */
[----:B------:R-:W4:Y:S01]  /*3e600*/  LDC R9, c[0x0][0x248] ;  /* 0x00009200ff097b82 */ /* 0x000f220000000800 */
[----:B------:R-:W-:Y:S01]  /*3e610*/  IMAD.WIDE R4, R0, 0x2, R246 ;  /* 0x0000000200047825 */ /* 0x000fe200078e02f6 */
[----:B---3--:R-:W-:Y:S01]  /*3e620*/  PRMT R250, R15, 0x7632, R250 ;  /* 0x000076320ffa7816 */ /* 0x008fe200000000fa */
[----:B--2---:R2:W-:Y:S01]  /*3e630*/  @P5 STG.E.U16 desc[UR60][R248.64], R242 ;  /* 0x000000f2f8005986 */ /* 0x0045e2000c10153c */
[----:B------:R-:W-:Y:S02]  /*3e640*/  PRMT R0, R242, 0x7632, R0 ;  /* 0x00007632f2007816 */ /* 0x000fe40000000000 */
[----:B------:R-:W-:Y:S02]  /*3e650*/  ISETP.LT.AND P5, PT, R20, R10, !P1 ;  /* 0x0000000a1400720c */ /* 0x000fe40004fa1270 */
[----:B------:R-:W3:Y:S01]  /*3e660*/  LDC R10, c[0x0][0x228] ;  /* 0x00008a00ff0a7b82 */ /* 0x000ee20000000800 */
[----:B------:R1:W-:Y:S01]  /*3e670*/  @P6 STG.E.U16 desc[UR60][R4.64], R0 ;  /* 0x0000000004006986 */ /* 0x0003e2000c10153c */
[----:B0-----:R-:W-:Y:S01]  /*3e680*/  ISETP.LT.AND P6, PT, R21, R6, !P1 ;  /* 0x000000061500720c */ /* 0x001fe20004fc1270 */
[----:B--2---:R-:W-:Y:S01]  /*3e690*/  IMAD.WIDE R248, R240, 0x2, R2 ;  /* 0x00000002f0f87825 */ /* 0x004fe200078e0202 */
[----:B------:R-:W-:-:S04]  /*3e6a0*/  ISETP.LT.AND P1, PT, R22, R12, !P1 ;  /* 0x0000000c1600720c */ /* 0x000fc80004f21270 */
[----:B------:R-:W0:Y:S01]  /*3e6b0*/  LDC R12, c[0x0][0x248] ;  /* 0x00009200ff0c7b82 */ /* 0x000e220000000800 */
[----:B------:R2:W-:Y:S01]  /*3e6c0*/  @P4 STG.E.U16 desc[UR60][R248.64], R7 ;  /* 0x00000007f8004986 */ /* 0x0005e2000c10153c */
[----:B-1----:R-:W-:Y:S02]  /*3e6d0*/  PRMT R0, R7, 0x7632, R0 ;  /* 0x0000763207007816 */ /* 0x002fe40000000000 */
[----:B------:R-:W-:Y:S01]  /*3e6e0*/  ISETP.LT.AND P4, PT, R17, R13, !P0 ;  /* 0x0000000d1100720c */ /* 0x000fe20004781270 */
[----:B------:R-:W-:Y:S01]  /*3e6f0*/  VIADD R242, R16, 0x30 ;  /* 0x0000003010f27836 */ /* 0x000fe20000000000 */
[----:B------:R-:W3:Y:S02]  /*3e700*/  LDL.LU.64 R4, [R1+0x1cd8] ;  /* 0x001cd80001047983 */ /* 0x000ee40000300a00 */
[----:B------:R-:W1:Y:S01]  /*3e710*/  LDC R13, c[0x0][0x228] ;  /* 0x00008a00ff0d7b82 */ /* 0x000e620000000800 */
[----:B--2---:R-:W-:-:S04]  /*3e720*/  IMAD.WIDE R6, R240, 0x2, R18 ;  /* 0x00000002f0067825 */ /* 0x004fc800078e0212 */
[----:B------:R-:W-:Y:S01]  /*3e730*/  IMAD.WIDE R248, R240, 0x2, R244 ;  /* 0x00000002f0f87825 */ /* 0x000fe200078e02f4 */
[----:B------:R4:W-:Y:S01]  /*3e740*/  @P5 STG.E.U16 desc[UR60][R6.64], R0 ;  /* 0x0000000006005986 */ /* 0x0009e2000c10153c */
[----:B------:R-:W-:-:S03]  /*3e750*/  ISETP.LT.AND P5, PT, R20, R241, !P0 ;  /* 0x000000f11400720c */ /* 0x000fc600047a1270 */
[----:B------:R2:W-:Y:S01]  /*3e760*/  @P6 STG.E.U16 desc[UR60][R248.64], R15 ;  /* 0x0000000ff8006986 */ /* 0x0005e2000c10153c */
[----:B------:R-:W-:Y:S01]  /*3e770*/  ISETP.GE.AND P6, PT, R242, R8, PT ;  /* 0x00000008f200720c */ /* 0x000fe20003fc6270 */
[C---:B----4-:R-:W-:Y:S02]  /*3e780*/  IMAD.IADD R0, R240.reuse, 0x1, R9 ;  /* 0x00000001f0007824 */ /* 0x050fe400078e0209 */
[----:B------:R-:W4:Y:S01]  /*3e790*/  LDL.LU.64 R6, [R1+0x1cd0] ;  /* 0x001cd00001067983 */ /* 0x000f220000300a00 */
[----:B------:R-:W-:Y:S01]  /*3e7a0*/  IMAD.WIDE R240, R240, 0x2, R246 ;  /* 0x00000002f0f07825 */ /* 0x000fe200078e02f6 */
[----:B--2---:R-:W2:Y:S03]  /*3e7b0*/  LDC.64 R248, c[0x0][0x228] ;  /* 0x00008a00fff87b82 */ /* 0x004ea60000000a00 */
[----:B------:R-:W-:Y:S01]  /*3e7c0*/  IMAD.WIDE R8, R0, 0x2, R2 ;  /* 0x0000000200087825 */ /* 0x000fe200078e0202 */
[----:B------:R0:W-:Y:S01]  /*3e7d0*/  @P1 STG.E.U16 desc[UR60][R240.64], R250 ;  /* 0x000000faf0001986 */ /* 0x0001e2000c10153c */
[----:B---3--:R-:W-:-:S02]  /*3e7e0*/  ISETP.LT.AND P1, PT, R21, R10, !P0 ;  /* 0x0000000a1500720c */ /* 0x008fc40004721270 */
[----:B------:R-:W-:Y:S01]  /*3e7f0*/  PRMT R242, R251, 0x7632, R242 ;  /* 0x00007632fbf27816 */ /* 0x000fe200000000f2 */
[----:B------:R3:W-:Y:S01]  /*3e800*/  @P4 STG.E.U16 desc[UR60][R8.64], R251 ;  /* 0x000000fb08004986 */ /* 0x0007e2000c10153c */
[----:B------:R-:W-:Y:S01]  /*3e810*/  ISETP.LT.AND P0, PT, R22, R252, !P0 ;  /* 0x000000fc1600720c */ /* 0x000fe20004701270 */
[----:B------:R-:W2:Y:S01]  /*3e820*/  LDC R10, c[0x0][0x228] ;  /* 0x00008a00ff0a7b82 */ /* 0x000ea20000000800 */
[----:B------:R-:W-:Y:S01]  /*3e830*/  ISETP.LT.AND P4, PT, R17, R14, !P6 ;  /* 0x0000000e1100720c */ /* 0x000fe20007781270 */
[----:B0-----:R-:W-:Y:S01]  /*3e840*/  IMAD.WIDE R240, R0, 0x2, R18 ;  /* 0x0000000200f07825 */ /* 0x001fe200078e0212 */
[----:B------:R-:W-:-:S05]  /*3e850*/  PRMT R252, R243, 0x7632, R252 ;  /* 0x00007632f3fc7816 */ /* 0x000fca00000000fc */
[----:B------:R-:W0:Y:S01]  /*3e860*/  LDC R14, c[0x0][0x248] ;  /* 0x00009200ff0e7b82 */ /* 0x000e220000000800 */
[----:B---3--:R-:W3:Y:S04]  /*3e870*/  LDL.LU.64 R8, [R1+0x1cc8] ;  /* 0x001cc80001087983 */ /* 0x008ee80000300a00 */
[----:B------:R1:W-:Y:S02]  /*3e880*/  @P5 STG.E.U16 desc[UR60][R240.64], R242 ;  /* 0x000000f2f0005986 */ /* 0x0003e4000c10153c */
[----:B-1----:R-:W-:Y:S01]  /*3e890*/  ISETP.LT.AND P5, PT, R20, R13, !P6 ;  /* 0x0000000d1400720c */ /* 0x002fe200077a1270 */
[----:B------:R-:W1:Y:S01]  /*3e8a0*/  LDC R15, c[0x0][0x228] ;  /* 0x00008a00ff0f7b82 */ /* 0x000e620000000800 */
[----:B------:R-:W-:-:S04]  /*3e8b0*/  IMAD.WIDE R240, R0, 0x2, R244 ;  /* 0x0000000200f07825 */ /* 0x000fc800078e02f4 */
[C---:B------:R-:W-:Y:S01]  /*3e8c0*/  IMAD.IADD R242, R0.reuse, 0x1, R12 ;  /* 0x0000000100f27824 */ /* 0x040fe200078e020c */
[----:B------:R2:W-:Y:S01]  /*3e8d0*/  @P1 STG.E.U16 desc[UR60][R240.64], R243 ;  /* 0x000000f3f0001986 */ /* 0x0005e2000c10153c */
[----:B------:R-:W-:-:S04]  /*3e8e0*/  IMAD.WIDE R12, R0, 0x2, R246 ;  /* 0x00000002000c7825 */ /* 0x000fc800078e02f6 */
[----:B------:R-:W-:Y:S01]  /*3e8f0*/  IMAD.WIDE R250, R242, 0x2, R2 ;  /* 0x00000002f2fa7825 */ /* 0x000fe200078e0202 */
[----:B------:R2:W-:Y:S03]  /*3e900*/  @P0 STG.E.U16 desc[UR60][R12.64], R252 ;  /* 0x000000fc0c000986 */ /* 0x0005e6000c10153c */
[----:B--2---:R-:W-:Y:S01]  /*3e910*/  VIADD R243, R16, 0x31 ;  /* 0x0000003110f37836 */ /* 0x004fe20000000000 */
[----:B------:R2:W-:Y:S01]  /*3e920*/  @P4 STG.E.U16 desc[UR60][R250.64], R236 ;  /* 0x000000ecfa004986 */ /* 0x0005e2000c10153c */
[----:B------:R-:W0:Y:S03]  /*3e930*/  LDC R241, c[0x0][0x228] ;  /* 0x00008a00fff17b82 */ /* 0x000e260000000800 */
[----:B------:R-:W-:Y:S01]  /*3e940*/  ISETP.GE.AND P0, PT, R243, R249, PT ;  /* 0x000000f9f300720c */ /* 0x000fe20003f06270 */
[----:B------:R-:W-:-:S03]  /*3e950*/  IMAD.WIDE R12, R242, 0x2, R18 ;  /* 0x00000002f20c7825 */ /* 0x000fc600078e0212 */
[----:B------:R-:W-:Y:S01]  /*3e960*/  ISETP.LT.AND P4, PT, R17, R237, !P0 ;  /* 0x000000ed1100720c */ /* 0x000fe20004781270 */
[----:B------:R-:W3:Y:S01]  /*3e970*/  LDC R252, c[0x0][0x228] ;  /* 0x00008a00fffc7b82 */ /* 0x000ee20000000800 */
[----:B------:R-:W4:Y:S01]  /*3e980*/  LDL.LU R237, [R1+0x1cc0] ;  /* 0x001cc00001ed7983 */ /* 0x000f220000300800 */
[----:B--2---:R-:W-:-:S05]  /*3e990*/  PRMT R236, R236, 0x7632, R236 ;  /* 0x00007632ecec7816 */ /* 0x004fca00000000ec */
[----:B------:R2:W-:Y:S01]  /*3e9a0*/  @P5 STG.E.U16 desc[UR60][R12.64], R236 ;  /* 0x000000ec0c005986 */ /* 0x0005e2000c10153c */
[----:B------:R-:W-:Y:S01]  /*3e9b0*/  IMAD.WIDE R250, R242, 0x2, R244 ;  /* 0x00000002f2fa7825 */ /* 0x000fe200078e02f4 */
[----:B------:R-:W3:Y:S02]  /*3e9c0*/  LDC R249, c[0x0][0x248] ;  /* 0x00009200fff97b82 */ /* 0x000ee40000000800 */
[----:B--2---:R-:W2:Y:S01]  /*3e9d0*/  LDL.LU.64 R12, [R1+0x1cb8] ;  /* 0x001cb800010c7983 */ /* 0x004ea20000300a00 */
[----:B0-----:R-:W-:Y:S02]  /*3e9e0*/  ISETP.LT.AND P1, PT, R21, R241, !P6 ;  /* 0x000000f11500720c */ /* 0x001fe40007721270 */
[----:B------:R-:W-:-:S03]  /*3e9f0*/  ISETP.LT.AND P6, PT, R22, R10, !P6 ;  /* 0x0000000a1600720c */ /* 0x000fc600077c1270 */
[----:B------:R-:W0:Y:S01]  /*3ea00*/  LDC.64 R240, c[0x0][0x228] ;  /* 0x00008a00fff07b82 */ /* 0x000e220000000a00 */
[----:B------:R-:W-:Y:S01]  /*3ea10*/  IMAD.IADD R0, R242, 0x1, R14 ;  /* 0x00000001f2007824 */ /* 0x000fe200078e020e */
[----:B-1----:R-:W-:Y:S01]  /*3ea20*/  ISETP.LT.AND P5, PT, R20, R15, !P0 ;  /* 0x0000000f1400720c */ /* 0x002fe200047a1270 */
[----:B------:R-:W-:-:S04]  /*3ea30*/  IMAD.WIDE R14, R242, 0x2, R246 ;  /* 0x00000002f20e7825 */ /* 0x000fc800078e02f6 */
[----:B------:R-:W-:Y:S01]  /*3ea40*/  IMAD.WIDE R242, R0, 0x2, R2 ;  /* 0x0000000200f27825 */ /* 0x000fe200078e0202 */
[----:B------:R-:W1:Y:S01]  /*3ea50*/  LDC R10, c[0x0][0x228] ;  /* 0x00008a00ff0a7b82 */ /* 0x000e620000000800 */
[----:B--2---:R2:W-:Y:S07]  /*3ea60*/  @P1 STG.E.U16 desc[UR60][R250.64], R12 ;  /* 0x0000000cfa001986 */ /* 0x0045ee000c10153c */
[----:B--2---:R-:W2:Y:S01]  /*3ea70*/  LDC R251, c[0x0][0x228] ;  /* 0x00008a00fffb7b82 */ /* 0x004ea20000000800 */
[----:B------:R-:W-:-:S05]  /*3ea80*/  PRMT R236, R12, 0x7632, R236 ;  /* 0x000076320cec7816 */ /* 0x000fca00000000ec */
[----:B------:R0:W-:Y:S04]  /*3ea90*/  @P6 STG.E.U16 desc[UR60][R14.64], R236 ;  /* 0x000000ec0e006986 */ /* 0x0001e8000c10153c */
[----:B---3--:R3:W-:Y:S01]  /*3eaa0*/  @P4 STG.E.U16 desc[UR60][R242.64], R8 ;  /* 0x00000008f2004986 */ /* 0x0087e2000c10153c */
[----:B--2---:R-:W-:Y:S01]  /*3eab0*/  ISETP.LT.AND P1, PT, R21, R251, !P0 ;  /* 0x000000fb1500720c */ /* 0x004fe20004721270 */
[----:B0-----:R-:W-:Y:S01]  /*3eac0*/  IMAD.WIDE R14, R0, 0x2, R18 ;  /* 0x00000002000e7825 */ /* 0x001fe200078e0212 */
[----:B---3--:R-:W-:Y:S01]  /*3ead0*/  PRMT R8, R8, 0x7632, R8 ;  /* 0x0000763208087816 */ /* 0x008fe20000000008 */
[----:B------:R-:W0:Y:S02]  /*3eae0*/  LDC.64 R250, c[0x0][0x228] ;  /* 0x00008a00fffa7b82 */ /* 0x000e240000000a00 */
[----:B------:R-:W-:-:S02]  /*3eaf0*/  IMAD.WIDE R242, R0, 0x2, R244 ;  /* 0x0000000200f27825 */ /* 0x000fc400078e02f4 */
[----:B------:R-:W-:Y:S02]  /*3eb00*/  @P5 STG.E.U16 desc[UR60][R14.64], R8 ;  /* 0x000000080e005986 */ /* 0x000fe4000c10153c */
[----:B------:R-:W-:Y:S02]  /*3eb10*/  VIADD R12, R16, 0x32 ;  /* 0x00000032100c7836 */ /* 0x000fe40000000000 */
[----:B------:R-:W2:Y:S02]  /*3eb20*/  LDC R236, c[0x0][0x228] ;  /* 0x00008a00ffec7b82 */ /* 0x000ea40000000800 */
[----:B------:R3:W-:Y:S01]  /*3eb30*/  @P1 STG.E.U16 desc[UR60][R242.64], R4 ;  /* 0x00000004f2001986 */ /* 0x0007e2000c10153c */
[----:B------:R-:W-:Y:S02]  /*3eb40*/  ISETP.GE.AND P6, PT, R12, R241, PT ;  /* 0x000000f10c00720c */ /* 0x000fe40003fc6270 */
[----:B------:R-:W-:-:S03]  /*3eb50*/  ISETP.LT.AND P0, PT, R22, R252, !P0 ;  /* 0x000000fc1600720c */ /* 0x000fc60004701270 */
[----:B---3--:R-:W3:Y:S01]  /*3eb60*/  LDC R243, c[0x0][0x228] ;  /* 0x00008a00fff37b82 */ /* 0x008ee20000000800 */
[----:B------:R-:W-:Y:S01]  /*3eb70*/  ISETP.LT.AND P4, PT, R17, R11, !P6 ;  /* 0x0000000b1100720c */ /* 0x000fe20007781270 */
[----:B------:R-:W-:Y:S01]  /*3eb80*/  IMAD.IADD R8, R0, 0x1, R249 ;  /* 0x0000000100087824 */ /* 0x000fe200078e02f9 */
[----:B-1----:R-:W-:-:S05]  /*3eb90*/  ISETP.LT.AND P5, PT, R20, R10, !P6 ;  /* 0x0000000a1400720c */ /* 0x002fca00077a1270 */
[----:B------:R-:W1:Y:S01]  /*3eba0*/  LDC R241, c[0x0][0x248] ;  /* 0x00009200fff17b82 */ /* 0x000e620000000800 */
[----:B------:R-:W-:Y:S01]  /*3ebb0*/  PRMT R12, R4, 0x7632, R12 ;  /* 0x00007632040c7816 */ /* 0x000fe2000000000c */
[----:B------:R-:W-:-:S04]  /*3ebc0*/  IMAD.WIDE R10, R0, 0x2, R246 ;  /* 0x00000002000a7825 */ /* 0x000fc800078e02f6 */
[----:B------:R-:W-:Y:S01]  /*3ebd0*/  VIADD R4, R16, 0x33 ;  /* 0x0000003310047836 */ /* 0x000fe20000000000 */
[----:B------:R3:W-:Y:S01]  /*3ebe0*/  @P0 STG.E.U16 desc[UR60][R10.64], R12 ;  /* 0x0000000c0a000986 */ /* 0x0007e2000c10153c */
[----:B------:R-:W-:Y:S01]  /*3ebf0*/  IMAD.WIDE R14, R8, 0x2, R2 ;  /* 0x00000002080e7825 */ /* 0x000fe200078e0202 */
[----:B------:R-:W1:Y:S02]  /*3ec00*/  LDC R252, c[0x0][0x228] ;  /* 0x00008a00fffc7b82 */ /* 0x000e640000000800 */
[----:B0-----:R-:W-:Y:S02]  /*3ec10*/  ISETP.GE.AND P0, PT, R4, R251, PT ;  /* 0x000000fb0400720c */ /* 0x001fe40003f06270 */
[----:B----4-:R0:W-:Y:S02]  /*3ec20*/  @P4 STG.E.U16 desc[UR60][R14.64], R237 ;  /* 0x000000ed0e004986 */ /* 0x0101e4000c10153c */
[----:B------:R-:W-:Y:S02]  /*3ec30*/  ISETP.LT.AND P4, PT, R17, R238, !P0 ;  /* 0x000000ee1100720c */ /* 0x000fe40004781270 */
[----:B---3--:R-:W-:Y:S01]  /*3ec40*/  ISETP.LT.AND P1, PT, R21, R243, !P6 ;  /* 0x000000f31500720c */ /* 0x008fe20007721270 */
[----:B------:R-:W3:Y:S01]  /*3ec50*/  LDC R249, c[0x0][0x228] ;  /* 0x00008a00fff97b82 */ /* 0x000ee20000000800 */
[----:B------:R-:W4:Y:S01]  /*3ec60*/  LDL.LU.64 R10, [R1+0x1cb0] ;  /* 0x001cb000010a7983 */ /* 0x000f220000300a00 */
[----:B--2---:R-:W-:-:S03]  /*3ec70*/  ISETP.LT.AND P6, PT, R22, R236, !P6 ;  /* 0x000000ec1600720c */ /* 0x004fc600077c1270 */
[----:B------:R-:W2:Y:S01]  /*3ec80*/  LDL.LU R238, [R1+0x1ca8] ;  /* 0x001ca80001ee7983 */ /* 0x000ea20000300800 */
[----:B------:R-:W-:Y:S01]  /*3ec90*/  PRMT R0, R237, 0x7632, R0 ;  /* 0x00007632ed007816 */ /* 0x000fe20000000000 */
[C---:B0-----:R-:W-:Y:S01]  /*3eca0*/  IMAD.WIDE R14, R8.reuse, 0x2, R18 ;  /* 0x00000002080e7825 */ /* 0x041fe200078e0212 */
[----:B------:R-:W0:Y:S03]  /*3ecb0*/  LDC R12, c[0x0][0x228] ;  /* 0x00008a00ff0c7b82 */ /* 0x000e260000000800 */
[C---:B------:R-:W-:Y:S01]  /*3ecc0*/  IMAD.WIDE R236, R8.reuse, 0x2, R244 ;  /* 0x0000000208ec7825 */ /* 0x040fe200078e02f4 */
[----:B------:R1:W-:Y:S03]  /*3ecd0*/  @P5 STG.E.U16 desc[UR60][R14.64], R0 ;  /* 0x000000000e005986 */ /* 0x0003e6000c10153c */
[C-C-:B-1----:R-:W-:Y:S01]  /*3ece0*/  IMAD.IADD R4, R8.reuse, 0x1, R241.reuse ;  /* 0x0000000108047824 */ /* 0x142fe200078e02f1 */
[----:B------:R-:W-:Y:S01]  /*3ecf0*/  PRMT R241, R13, 0x7632, R241 ;  /* 0x000076320df17816 */ /* 0x000fe200000000f1 */
[----:B------:R-:W-:Y:S01]  /*3ed00*/  @P1 STG.E.U16 desc[UR60][R236.64], R13 ;  /* 0x0000000dec001986 */ /* 0x000fe2000c10153c */
[----:B------:R-:W1:Y:S01]  /*3ed10*/  LDC.64 R242, c[0x0][0x228] ;  /* 0x00008a00fff27b82 */ /* 0x000e620000000a00 */
[----:B------:R-:W-:-:S07]  /*3ed20*/  IMAD.WIDE R14, R8, 0x2, R246 ;  /* 0x00000002080e7825 */ /* 0x000fce00078e02f6 */
[----:B------:R-:W2:Y:S01]  /*3ed30*/  LDC R251, c[0x0][0x228] ;  /* 0x00008a00fffb7b82 */ /* 0x000ea20000000800 */
[----:B------:R3:W-:Y:S04]  /*3ed40*/  @P6 STG.E.U16 desc[UR60][R14.64], R241 ;  /* 0x000000f10e006986 */ /* 0x0007e8000c10153c */
[----:B---3--:R-:W3:Y:S01]  /*3ed50*/  LDL.LU.64 R14, [R1+0x1ca0] ;  /* 0x001ca000010e7983 */ /* 0x008ee20000300a00 */
[----:B------:R-:W-:Y:S01]  /*3ed60*/  IMAD.WIDE R236, R4, 0x2, R2 ;  /* 0x0000000204ec7825 */ /* 0x000fe200078e0202 */
[----:B------:R-:W-:Y:S01]  /*3ed70*/  ISETP.LT.AND P5, PT, R20, R252, !P0 ;  /* 0x000000fc1400720c */ /* 0x000fe200047a1270 */
[----:B------:R-:W1:Y:S03]  /*3ed80*/  LDC R241, c[0x0][0x248] ;  /* 0x00009200fff17b82 */ /* 0x000e660000000800 */
[----:B------:R1:W-:Y:S01]  /*3ed90*/  @P4 STG.E.U16 desc[UR60][R236.64], R9 ;  /* 0x00000009ec004986 */ /* 0x0003e2000c10153c */
[----:B------:R-:W-:-:S03]  /*3eda0*/  ISETP.LT.AND P4, PT, R17, R239, !P3 ;  /* 0x000000ef1100720c */ /* 0x000fc60005f81270 */
[----:B------:R-:W4:Y:S01]  /*3edb0*/  LDL.LU R239, [R1+0x1c9c] ;  /* 0x001c9c0001ef7983 */ /* 0x000f220000300800 */
[----:B0-----:R-:W-:Y:S01]  /*3edc0*/  ISETP.LT.AND P1, PT, R21, R12, !P0 ;  /* 0x0000000c1500720c */ /* 0x001fe20004721270 */
[----:B------:R-:W-:Y:S01]  /*3edd0*/  VIADD R0, R16, 0x35 ;  /* 0x0000003510007836 */ /* 0x000fe20000000000 */
[----:B------:R-:W-:Y:S01]  /*3ede0*/  ISETP.LT.AND P0, PT, R22, R249, !P0 ;  /* 0x000000f91600720c */ /* 0x000fe20004701270 */
[----:B------:R-:W0:Y:S03]  /*3edf0*/  LDC R252, c[0x0][0x228] ;  /* 0x00008a00fffc7b82 */ /* 0x000e260000000800 */
[----:B-1----:R-:W-:-:S05]  /*3ee00*/  ISETP.GE.AND P6, PT, R0, R243, PT ;  /* 0x000000f30000720c */ /* 0x002fca0003fc6270 */
[----:B------:R-:W1:Y:S01]  /*3ee10*/  LDC R249, c[0x0][0x228] ;  /* 0x00008a00fff97b82 */ /* 0x000e620000000800 */
[----:B------:R-:W-:Y:S01]  /*3ee20*/  PRMT R0, R9, 0x7632, R0 ;  /* 0x0000763209007816 */ /* 0x000fe20000000000 */
[----:B------:R-:W-:-:S04]  /*3ee30*/  IMAD.WIDE R236, R4, 0x2, R18 ;  /* 0x0000000204ec7825 */ /* 0x000fc800078e0212 */
[----:B------:R-:W-:Y:S01]  /*3ee40*/  IMAD.WIDE R8, R4, 0x2, R244 ;  /* 0x0000000204087825 */ /* 0x000fe200078e02f4 */
[----:B------:R-:W-:Y:S01]  /*3ee50*/  @P5 STG.E.U16 desc[UR60][R236.64], R0 ;  /* 0x00000000ec005986 */ /* 0x000fe2000c10153c */
[----:B------:R-:W-:Y:S01]  /*3ee60*/  PRMT R243, R5, 0x7632, R243 ;  /* 0x0000763205f37816 */ /* 0x000fe200000000f3 */
[----:B------:R-:W0:Y:S02]  /*3ee70*/  LDC.64 R12, c[0x0][0x228] ;  /* 0x00008a00ff0c7b82 */ /* 0x000e240000000a00 */
[----:B------:R1:W-:Y:S06]  /*3ee80*/  @P1 STG.E.U16 desc[UR60][R8.64], R5 ;  /* 0x0000000508001986 */ /* 0x0003ec000c10153c */
[----:B-1----:R-:W1:Y:S01]  /*3ee90*/  LDC R5, c[0x0][0x228] ;  /* 0x00008a00ff057b82 */ /* 0x002e620000000800 */
[----:B------:R-:W-:Y:S01]  /*3eea0*/  ISETP.LT.AND P5, PT, R20, R249, !P3 ;  /* 0x000000f91400720c */ /* 0x000fe20005fa1270 */
[----:B------:R-:W-:-:S06]  /*3eeb0*/  IMAD.IADD R0, R4, 0x1, R241 ;  /* 0x0000000104007824 */ /* 0x000fcc00078e02f1 */
[----:B------:R-:W0:Y:S01]  /*3eec0*/  LDC R249, c[0x0][0x248] ;  /* 0x00009200fff97b82 */ /* 0x000e220000000800 */
[----:B------:R-:W-:-:S04]  /*3eed0*/  IMAD.WIDE R236, R4, 0x2, R246 ;  /* 0x0000000204ec7825 */ /* 0x000fc800078e02f6 */
[----:B------:R-:W-:Y:S01]  /*3eee0*/  IMAD.WIDE R8, R0, 0x2, R2 ;  /* 0x0000000200087825 */ /* 0x000fe200078e0202 */
[----:B------:R0:W-:Y:S03]  /*3eef0*/  @P0 STG.E.U16 desc[UR60][R236.64], R243 ;  /* 0x000000f3ec000986 */ /* 0x0001e6000c10153c */
[----:B------:R-:W-:Y:S01]  /*3ef00*/  VIADD R241, R16, 0x3a ;  /* 0x0000003a10f17836 */ /* 0x000fe20000000000 */
[----:B-1----:R-:W-:Y:S02]  /*3ef10*/  ISETP.LT.AND P1, PT, R21, R5, !P3 ;  /* 0x000000051500720c */ /* 0x002fe40005f21270 */
[----:B------:R-:W1:Y:S01]  /*3ef20*/  LDC.64 R4, c[0x0][0x228] ;  /* 0x00008a00ff047b82 */ /* 0x000e620000000a00 */
[----:B0-----:R-:W-:Y:S01]  /*3ef30*/  IMAD.WIDE R236, R0, 0x2, R18 ;  /* 0x0000000200ec7825 */ /* 0x001fe200078e0212 */
[----:B------:R-:W-:-:S06]  /*3ef40*/  ISETP.LT.AND P3, PT, R22, R252, !P3 ;  /* 0x000000fc1600720c */ /* 0x000fcc0005f61270 */
[----:B------:R-:W0:Y:S01]  /*3ef50*/  LDC R243, c[0x0][0x228] ;  /* 0x00008a00fff37b82 */ /* 0x000e220000000800 */
[----:B------:R-:W-:-:S07]  /*3ef60*/  ISETP.GE.AND P0, PT, R241, R13, PT ;  /* 0x0000000df100720c */ /* 0x000fce0003f06270 */
[----:B------:R-:W4:Y:S01]  /*3ef70*/  LDC R252, c[0x0][0x228] ;  /* 0x00008a00fffc7b82 */ /* 0x000f220000000800 */
[----:B------:R-:W-:-:S07]  /*3ef80*/  IMAD.IADD R13, R0, 0x1, R249 ;  /* 0x00000001000d7824 */ /* 0x000fce00078e02f9 */
[----:B------:R-:W4:Y:S01]  /*3ef90*/  LDC R241, c[0x0][0x248] ;  /* 0x00009200fff17b82 */ /* 0x000f220000000800 */
[----:B--2---:R2:W-:Y:S01]  /*3efa0*/  @P4 STG.E.U16 desc[UR60][R8.64], R238 ;  /* 0x000000ee08004986 */ /* 0x0045e2000c10153c */
[----:B------:R-:W-:Y:S02]  /*3efb0*/  ISETP.LT.AND P4, PT, R17, R248, !P6 ;  /* 0x000000f81100720c */ /* 0x000fe40007781270 */
[----:B--2---:R-:W-:Y:S01]  /*3efc0*/  PRMT R238, R238, 0x7632, R238 ;  /* 0x00007632eeee7816 */ /* 0x004fe200000000ee */
[----:B------:R-:W-:-:S04]  /*3efd0*/  IMAD.WIDE R8, R0, 0x2, R244 ;  /* 0x0000000200087825 */ /* 0x000fc800078e02f4 */
[----:B------:R2:W-:Y:S01]  /*3efe0*/  @P5 STG.E.U16 desc[UR60][R236.64], R238 ;  /* 0x000000eeec005986 */ /* 0x0005e2000c10153c */
[----:B------:R-:W-:Y:S02]  /*3eff0*/  ISETP.LT.AND P5, PT, R20, R251, !P6 ;  /* 0x000000fb1400720c */ /* 0x000fe400077a1270 */
[----:B------:R-:W4:Y:S01]  /*3f000*/  LDC R251, c[0x0][0x228] ;  /* 0x00008a00fffb7b82 */ /* 0x000f220000000800 */
[----:B------:R-:W-:-:S04]  /*3f010*/  IMAD.WIDE R248, R0, 0x2, R246 ;  /* 0x0000000200f87825 */ /* 0x000fc800078e02f6 */
[----:B------:R-:W-:Y:S02]  /*3f020*/  VIADD R0, R16, 0x36 ;  /* 0x0000003610007836 */ /* 0x000fe40000000000 */
[----:B--2---:R-:W-:Y:S01]  /*3f030*/  IMAD.WIDE R236, R13, 0x2, R2 ;  /* 0x000000020dec7825 */ /* 0x004fe200078e0202 */
[----:B------:R-:W2:Y:S01]  /*3f040*/  LDC R238, c[0x0][0x228] ;  /* 0x00008a00ffee7b82 */ /* 0x000ea20000000800 */
[----:B---3--:R3:W-:Y:S01]  /*3f050*/  @P1 STG.E.U16 desc[UR60][R8.64], R14 ;  /* 0x0000000e08001986 */ /* 0x0087e2000c10153c */
[----:B0-----:R-:W-:-:S06]  /*3f060*/  ISETP.LT.AND P1, PT, R21, R243, !P6 ;  /* 0x000000f31500720c */ /* 0x001fcc0007721270 */
[----:B------:R-:W0:Y:S01]  /*3f070*/  LDC R243, c[0x0][0x228] ;  /* 0x00008a00fff37b82 */ /* 0x000e220000000800 */
[----:B---3--:R-:W-:-:S07]  /*3f080*/  PRMT R14, R14, 0x7632, R14 ;  /* 0x000076320e0e7816 */ /* 0x008fce000000000e */
[----:B------:R-:W3:Y:S01]  /*3f090*/  LDC.64 R8, c[0x0][0x228] ;  /* 0x00008a00ff087b82 */ /* 0x000ee20000000a00 */
[----:B------:R2:W-:Y:S01]  /*3f0a0*/  @P3 STG.E.U16 desc[UR60][R248.64], R14 ;  /* 0x0000000ef8003986 */ /* 0x0005e2000c10153c */
[----:B-1----:R-:W-:-:S03]  /*3f0b0*/  ISETP.GE.AND P3, PT, R0, R5, PT ;  /* 0x000000050000720c */ /* 0x002fc60003f66270 */
[----:B----4-:R1:W-:Y:S01]  /*3f0c0*/  @P4 STG.E.U16 desc[UR60][R236.64], R10 ;  /* 0x0000000aec004986 */ /* 0x0103e2000c10153c */
[----:B--2---:R-:W-:Y:S01]  /*3f0d0*/  IMAD.WIDE R248, R13, 0x2, R18 ;  /* 0x000000020df87825 */ /* 0x004fe200078e0212 */
[----:B------:R-:W-:Y:S01]  /*3f0e0*/  ISETP.LT.AND P6, PT, R22, R251, !P6 ;  /* 0x000000fb1600720c */ /* 0x000fe200077c1270 */
[----:B------:R-:W2:Y:S01]  /*3f0f0*/  LDC R14, c[0x0][0x228] ;  /* 0x00008a00ff0e7b82 */ /* 0x000ea20000000800 */
[----:B-1----:R-:W-:-:S05]  /*3f100*/  PRMT R10, R10, 0x7632, R10 ;  /* 0x000076320a0a7816 */ /* 0x002fca000000000a */
[----:B------:R1:W-:Y:S01]  /*3f110*/  @P5 STG.E.U16 desc[UR60][R248.64], R10 ;  /* 0x0000000af8005986 */ /* 0x0003e2000c10153c */
[----:B------:R-:W-:Y:S01]  /*3f120*/  ISETP.LT.AND P5, PT, R20, R252, !P3 ;  /* 0x000000fc1400720c */ /* 0x000fe20005fa1270 */
[----:B------:R-:W-:Y:S01]  /*3f130*/  IMAD.WIDE R236, R13, 0x2, R244 ;  /* 0x000000020dec7825 */ /* 0x000fe200078e02f4 */
[----:B------:R-:W4:Y:S01]  /*3f140*/  LDC R252, c[0x0][0x248] ;  /* 0x00009200fffc7b82 */ /* 0x000f220000000800 */
[----:B------:R-:W-:Y:S02]  /*3f150*/  ISETP.LT.AND P4, PT, R17, R240, !P3 ;  /* 0x000000f01100720c */ /* 0x000fe40005f81270 */
[C---:B------:R-:W-:Y:S01]  /*3f160*/  IMAD.IADD R0, R13.reuse, 0x1, R241 ;  /* 0x000000010d007824 */ /* 0x040fe200078e02f1 */
[----:B------:R0:W-:Y:S01]  /*3f170*/  @P1 STG.E.U16 desc[UR60][R236.64], R6 ;  /* 0x00000006ec001986 */ /* 0x0001e2000c10153c */
[----:B------:R-:W-:Y:S02]  /*3f180*/  VIADD R5, R16, 0x37 ;  /* 0x0000003710057836 */ /* 0x000fe40000000000 */
[----:B------:R-:W-:Y:S01]  /*3f190*/  IMAD.WIDE R240, R13, 0x2, R246 ;  /* 0x000000020df07825 */ /* 0x000fe200078e02f6 */
[----:B------:R-:W2:Y:S02]  /*3f1a0*/  LDC R251, c[0x0][0x228] ;  /* 0x00008a00fffb7b82 */ /* 0x000ea40000000800 */
[----:B---3--:R-:W-:Y:S01]  /*3f1b0*/  ISETP.GE.AND P1, PT, R5, R9, PT ;  /* 0x000000090500720c */ /* 0x008fe20003f26270 */
[----:B-1----:R-:W-:Y:S01]  /*3f1c0*/  IMAD.WIDE R248, R0, 0x2, R2 ;  /* 0x0000000200f87825 */ /* 0x002fe200078e0202 */
[----:B0-----:R-:W-:-:S04]  /*3f1d0*/  PRMT R6, R6, 0x7632, R6 ;  /* 0x0000763206067816 */ /* 0x001fc80000000006 */
[----:B------:R-:W0:Y:S01]  /*3f1e0*/  LDC R13, c[0x0][0x228] ;  /* 0x00008a00ff0d7b82 */ /* 0x000e220000000800 */
[----:B------:R-:W-:Y:S01]  /*3f1f0*/  PRMT R5, R239, 0x7632, R5 ;  /* 0x00007632ef057816 */ /* 0x000fe20000000005 */
[----:B------:R1:W-:Y:S04]  /*3f200*/  @P6 STG.E.U16 desc[UR60][R240.64], R6 ;  /* 0x00000006f0006986 */ /* 0x0003e8000c10153c */
[----:B------:R3:W-:Y:S02]  /*3f210*/  @P4 STG.E.U16 desc[UR60][R248.64], R239 ;  /* 0x000000eff8004986 */ /* 0x0007e4000c10153c */
[----:B------:R-:W0:Y:S01]  /*3f220*/  LDC.64 R236, c[0x0][0x228] ;  /* 0x00008a00ffec7b82 */ /* 0x000e220000000a00 */
[----:B-1----:R-:W-:Y:S01]  /*3f230*/  IMAD.WIDE R240, R0, 0x2, R18 ;  /* 0x0000000200f07825 */ /* 0x002fe200078e0212 */
[----:B------:R-:W-:-:S06]  /*3f240*/  ISETP.LT.AND P6, PT, R21, R243, !P3 ;  /* 0x000000f31500720c */ /* 0x000fcc0005fc1270 */
[----:B------:R-:W1:Y:S01]  /*3f250*/  LDC R10, c[0x0][0x228] ;  /* 0x00008a00ff0a7b82 */ /* 0x000e620000000800 */
[----:B------:R4:W-:Y:S01]  /*3f260*/  @P5 STG.E.U16 desc[UR60][R240.64], R5 ;  /* 0x00000005f0005986 */ /* 0x0009e2000c10153c */
[----:B------:R-:W-:Y:S01]  /*3f270*/  ISETP.LT.AND P5, PT, R20, R238, !P1 ;  /* 0x000000ee1400720c */ /* 0x000fe20004fa1270 */
[----:B---3--:R-:W-:Y:S01]  /*3f280*/  IMAD.WIDE R238, R0, 0x2, R244 ;  /* 0x0000000200ee7825 */ /* 0x008fe200078e02f4 */
[----:B------:R-:W-:-:S04]  /*3f290*/  ISETP.LT.AND P4, PT, R17, R250, !P1 ;  /* 0x000000fa1100720c */ /* 0x000fc80004f81270 */
[----:B------:R-:W3:Y:S01]  /*3f2a0*/  LDC R248, c[0x0][0x248] ;  /* 0x00009200fff87b82 */ /* 0x000ee20000000800 */
[----:B----4-:R-:W-:Y:S01]  /*3f2b0*/  IMAD.WIDE R240, R0, 0x2, R246 ;  /* 0x0000000200f07825 */ /* 0x010fe200078e02f6 */
[----:B------:R-:W-:-:S06]  /*3f2c0*/  PRMT R6, R15, 0x7632, R6 ;  /* 0x000076320f067816 */ /* 0x000fcc0000000006 */
[----:B------:R-:W4:Y:S01]  /*3f2d0*/  LDC R9, c[0x0][0x228] ;  /* 0x00008a00ff097b82 */ /* 0x000f220000000800 */
[----:B------:R-:W-:Y:S02]  /*3f2e0*/  IMAD.IADD R0, R0, 0x1, R252 ;  /* 0x0000000100007824 */ /* 0x000fe400078e02fc */
[----:B------:R-:W4:Y:S04]  /*3f2f0*/  LDL.LU R252, [R1+0x210] ;  /* 0x0002100001fc7983 */ /* 0x000f280000300800 */
[----:B------:R-:W4:Y:S01]  /*3f300*/  LDL.LU R250, [R1+0x200] ;  /* 0x0002000001fa7983 */ /* 0x000f220000300800 */
[----:B--2---:R-:W-:Y:S01]  /*3f310*/  ISETP.LT.AND P3, PT, R22, R14, !P3 ;  /* 0x0000000e1600720c */ /* 0x004fe20005f61270 */
[----:B------:R-:W2:Y:S02]  /*3f320*/  LDC R243, c[0x0][0x228] ;  /* 0x00008a00fff37b82 */ /* 0x000ea40000000800 */
[----:B------:R0:W-:Y:S01]  /*3f330*/  @P6 STG.E.U16 desc[UR60][R238.64], R15 ;  /* 0x0000000fee006986 */ /* 0x0001e2000c10153c */
[----:B------:R-:W-:-:S03]  /*3f340*/  VIADD R5, R16, 0x38 ;  /* 0x0000003810057836 */ /* 0x000fc60000000000 */
[----:B------:R-:W2:Y:S02]  /*3f350*/  LDL.LU R249, [R1+0x230] ;  /* 0x0002300001f97983 */ /* 0x000ea40000300800 */
[----:B0-----:R-:W0:Y:S04]  /*3f360*/  LDC.64 R14, c[0x0][0x228] ;  /* 0x00008a00ff0e7b82 */ /* 0x001e280000000a00 */
[----:B------:R1:W-:Y:S01]  /*3f370*/  @P3 STG.E.U16 desc[UR60][R240.64], R6 ;  /* 0x00000006f0003986 */ /* 0x0003e2000c10153c */
[----:B------:R-:W-:Y:S01]  /*3f380*/  ISETP.LT.AND P3, PT, R22, R13, !P1 ;  /* 0x0000000d1600720c */ /* 0x000fe20004f61270 */
[----:B------:R-:W-:Y:S01]  /*3f390*/  IMAD.WIDE R238, R0, 0x2, R18 ;  /* 0x0000000200ee7825 */ /* 0x000fe200078e0212 */
[----:B------:R-:W-:Y:S02]  /*3f3a0*/  ISETP.GE.AND P6, PT, R5, R237, PT ;  /* 0x000000ed0500720c */ /* 0x000fe40003fc6270 */
[----:B------:R-:W-:-:S02]  /*3f3b0*/  ISETP.LT.AND P1, PT, R21, R251, !P1 ;  /* 0x000000fb1500720c */ /* 0x000fc40004f21270 */
[----:B------:R-:W-:Y:S01]  /*3f3c0*/  PRMT R5, R11, 0x7632, R5 ;  /* 0x000076320b057816 */ /* 0x000fe20000000005 */
[----:B------:R-:W2:Y:S01]  /*3f3d0*/  LDL.LU R251, [R1+0x220] ;  /* 0x0002200001fb7983 */ /* 0x000ea20000300800 */
[----:B------:R-:W2:Y:S01]  /*3f3e0*/  LDC R13, c[0x0][0x228] ;  /* 0x00008a00ff0d7b82 */ /* 0x000ea20000000800 */
[----:B-1----:R-:W-:Y:S01]  /*3f3f0*/  IMAD.WIDE R240, R0, 0x2, R2 ;  /* 0x0000000200f07825 */ /* 0x002fe200078e0202 */
[----:B------:R-:W-:-:S04]  /*3f400*/  PRMT R6, R7, 0x7632, R6 ;  /* 0x0000763207067816 */ /* 0x000fc80000000006 */
[----:B------:R1:W-:Y:S01]  /*3f410*/  @P4 STG.E.U16 desc[UR60][R240.64], R11 ;  /* 0x0000000bf0004986 */ /* 0x0003e2000c10153c */
[----:B------:R-:W-:Y:S01]  /*3f420*/  ISETP.LT.AND P4, PT, R17, R23, !P6 ;  /* 0x000000171100720c */ /* 0x000fe20007781270 */
[----:B------:R-:W2:Y:S02]  /*3f430*/  LDC R237, c[0x0][0x248] ;  /* 0x00009200ffed7b82 */ /* 0x000ea40000000800 */
[----:B------:R3:W-:Y:S01]  /*3f440*/  @P5 STG.E.U16 desc[UR60][R238.64], R5 ;  /* 0x00000005ee005986 */ /* 0x0007e2000c10153c */
[----:B------:R-:W-:-:S05]  /*3f450*/  ISETP.LT.AND P5, PT, R20, R10, !P6 ;  /* 0x0000000a1400720c */ /* 0x000fca00077a1270 */
[----:B------:R-:W2:Y:S01]  /*3f460*/  LDC R23, c[0x0][0x228] ;  /* 0x00008a00ff177b82 */ /* 0x000ea20000000800 */
[----:B-1----:R-:W-:-:S04]  /*3f470*/  IMAD.WIDE R10, R0, 0x2, R244 ;  /* 0x00000002000a7825 */ /* 0x002fc800078e02f4 */
[----:B---3--:R-:W-:Y:S01]  /*3f480*/  IMAD.WIDE R238, R0, 0x2, R246 ;  /* 0x0000000200ee7825 */ /* 0x008fe200078e02f6 */
[----:B------:R1:W-:Y:S02]  /*3f490*/  @P1 STG.E.U16 desc[UR60][R10.64], R7 ;  /* 0x000000070a001986 */ /* 0x0003e4000c10153c */
[----:B------:R-:W3:Y:S01]  /*3f4a0*/  LDC R241, c[0x0][0x228] ;  /* 0x00008a00fff17b82 */ /* 0x000ee20000000800 */
[----:B------:R-:W-:Y:S02]  /*3f4b0*/  VIADD R5, R16, 0x39 ;  /* 0x0000003910057836 */ /* 0x000fe40000000000 */
[----:B------:R-:W-:Y:S01]  /*3f4c0*/  IMAD.IADD R0, R0, 0x1, R248 ;  /* 0x0000000100007824 */ /* 0x000fe200078e02f8 */
[----:B------:R1:W-:Y:S01]  /*3f4d0*/  @P3 STG.E.U16 desc[UR60][R238.64], R6 ;  /* 0x00000006ee003986 */ /* 0x0003e2000c10153c */
[----:B----4-:R-:W-:Y:S02]  /*3f4e0*/  ISETP.LT.AND P3, PT, R21, R9, !P6 ;  /* 0x000000091500720c */ /* 0x010fe40007761270 */
[----:B0-----:R-:W-:Y:S01]  /*3f4f0*/  ISETP.GE.AND P1, PT, R5, R15, PT ;  /* 0x0000000f0500720c */ /* 0x001fe20003f26270 */
[----:B------:R-:W0:Y:S01]  /*3f500*/  LDC R248, c[0x0][0x228] ;  /* 0x00008a00fff87b82 */ /* 0x000e220000000800 */
[----:B-1----:R-:W-:-:S04]  /*3f510*/  IMAD.WIDE R10, R0, 0x2, R2 ;  /* 0x00000002000a7825 */ /* 0x002fc800078e0202 */
[----:B------:R-:W-:-:S03]  /*3f520*/  IMAD.WIDE R238, R0, 0x2, R18 ;  /* 0x0000000200ee7825 */ /* 0x000fc600078e0212 */
[----:B------:R-:W1:Y:S01]  /*3f530*/  LDC.64 R6, c[0x0][0x228] ;  /* 0x00008a00ff067b82 */ /* 0x000e620000000a00 */
[----:B--2---:R-:W-:-:S07]  /*3f540*/  ISETP.LT.AND P6, PT, R22, R243, !P6 ;  /* 0x000000f31600720c */ /* 0x004fce00077c1270 */
[----:B------:R-:W2:Y:S01]  /*3f550*/  LDC R240, c[0x0][0x248] ;  /* 0x00009200fff07b82 */ /* 0x000ea20000000800 */
[----:B------:R-:W-:-:S07]  /*3f560*/  IMAD.IADD R9, R0, 0x1, R237 ;  /* 0x0000000100097824 */ /* 0x000fce00078e02ed */
[----:B------:R-:W4:Y:S08]  /*3f570*/  LDC R15, c[0x0][0x228] ;  /* 0x00008a00ff0f7b82 */ /* 0x000f300000000800 */
[----:B------:R-:W2:Y:S08]  /*3f580*/  LDC R237, c[0x0][0x228] ;  /* 0x00008a00ffed7b82 */ /* 0x000eb00000000800 */
[----:B------:R-:W2:Y:S01]  /*3f590*/  LDC R243, c[0x0][0x228] ;  /* 0x00008a00fff37b82 */ /* 0x000ea20000000800 */
[----:B------:R-:W-:Y:S01]  /*3f5a0*/  PRMT R5, R252, 0x7632, R5 ;  /* 0x00007632fc057816 */ /* 0x000fe20000000005 */
[----:B------:R3:W-:Y:S04]  /*3f5b0*/  @P4 STG.E.U16 desc[UR60][R10.64], R252 ;  /* 0x000000fc0a004986 */ /* 0x0007e8000c10153c */
[----:B------:R0:W-:Y:S04]  /*3f5c0*/  @P5 STG.E.U16 desc[UR60][R238.64], R5 ;  /* 0x00000005ee005986 */ /* 0x0001e8000c10153c */
[----:B---3--:R-:W3:Y:S01]  /*3f5d0*/  LDL.LU R252, [R1+0x214] ;  /* 0x0002140001fc7983 */ /* 0x008ee20000300800 */
[----:B0-----:R-:W-:Y:S01]  /*3f5e0*/  IMAD.WIDE R238, R0, 0x2, R244 ;  /* 0x0000000200ee7825 */ /* 0x001fe200078e02f4 */
[----:B------:R-:W-:-:S04]  /*3f5f0*/  PRMT R5, R250, 0x7632, R5 ;  /* 0x00007632fa057816 */ /* 0x000fc80000000005 */
[----:B------:R0:W-:Y:S04]  /*3f600*/  @P3 STG.E.U16 desc[UR60][R238.64], R250 ;  /* 0x000000faee003986 */ /* 0x0001e8000c10153c */
[----:B0-----:R-:W3:Y:S01]  /*3f610*/  LDL.LU R250, [R1+0x204] ;  /* 0x0002040001fa7983 */ /* 0x001ee20000300800 */
[----:B------:R-:W-:Y:S01]  /*3f620*/  ISETP.LT.AND P5, PT, R20, R13, !P1 ;  /* 0x0000000d1400720c */ /* 0x000fe20004fa1270 */
[----:B------:R-:W-:Y:S01]  /*3f630*/  IMAD.WIDE R10, R0, 0x2, R246 ;  /* 0x00000002000a7825 */ /* 0x000fe200078e02f6 */
[----:B------:R-:W0:Y:S01]  /*3f640*/  LDC R13, c[0x0][0x228] ;  /* 0x00008a00ff0d7b82 */ /* 0x000e220000000800 */
[----:B------:R-:W-:-:S03]  /*3f650*/  ISETP.LT.AND P4, PT, R17, R242, !P1 ;  /* 0x000000f21100720c */ /* 0x000fc60004f81270 */
[----:B------:R1:W-:Y:S01]  /*3f660*/  @P6 STG.E.U16 desc[UR60][R10.64], R5 ;  /* 0x000000050a006986 */ /* 0x0003e2000c10153c */
[----:B------:R-:W-:Y:S01]  /*3f670*/  IMAD.WIDE R238, R9, 0x2, R2 ;  /* 0x0000000209ee7825 */ /* 0x000fe200078e0202 */
[----:B------:R-:W-:Y:S02]  /*3f680*/  ISETP.LT.AND P3, PT, R21, R248, !P1 ;  /* 0x000000f81500720c */ /* 0x000fe40004f61270 */
[----:B------:R-:W3:Y:S01]  /*3f690*/  LDC R242, c[0x0][0x248] ;  /* 0x00009200fff27b82 */ /* 0x000ee20000000800 */
[----:B------:R-:W-:-:S07]  /*3f6a0*/  VIADD R0, R16, 0x44 ;  /* 0x0000004410007836 */ /* 0x000fce0000000000 */
[----:B-1----:R-:W1:Y:S01]  /*3f6b0*/  LDC.64 R10, c[0x0][0x228] ;  /* 0x00008a00ff0a7b82 */ /* 0x002e620000000a00 */
[----:B------:R4:W-:Y:S01]  /*3f6c0*/  @P4 STG.E.U16 desc[UR60][R238.64], R249 ;  /* 0x000000f9ee004986 */ /* 0x0009e2000c10153c */
[----:B------:R-:W-:Y:S02]  /*3f6d0*/  ISETP.GE.AND P6, PT, R0, R7, PT ;  /* 0x000000070000720c */ /* 0x000fe40003fc6270 */
[----:B------:R-:W-:Y:S01]  /*3f6e0*/  ISETP.LT.AND P4, PT, R17, R4, !P0 ;  /* 0x000000041100720c */ /* 0x000fe20004781270 */
[----:B------:R-:W-:Y:S01]  /*3f6f0*/  IMAD.WIDE R4, R9, 0x2, R18 ;  /* 0x0000000209047825 */ /* 0x000fe200078e0212 */
[----:B------:R-:W-:Y:S02]  /*3f700*/  PRMT R0, R249, 0x7632, R0 ;  /* 0x00007632f9007816 */ /* 0x000fe40000000000 */
[----:B------:R-:W-:Y:S01]  /*3f710*/  ISETP.LT.AND P1, PT, R22, R241, !P1 ;  /* 0x000000f11600720c */ /* 0x000fe20004f21270 */
[----:B------:R-:W3:Y:S01]  /*3f720*/  LDC R248, c[0x0][0x228] ;  /* 0x00008a00fff87b82 */ /* 0x000ee20000000800 */
[----:B----4-:R-:W-:Y:S01]  /*3f730*/  IMAD.WIDE R238, R9, 0x2, R244 ;  /* 0x0000000209ee7825 */ /* 0x010fe200078e02f4 */
[----:B------:R2:W-:Y:S01]  /*3f740*/  @P5 STG.E.U16 desc[UR60][R4.64], R0 ;  /* 0x0000000004005986 */ /* 0x0005e2000c10153c */
[----:B------:R-:W-:-:S02]  /*3f750*/  ISETP.LT.AND P5, PT, R21, R15, !P0 ;  /* 0x0000000f1500720c */ /* 0x000fc400047a1270 */
[----:B------:R-:W-:Y:S01]  /*3f760*/  VIADD R7, R16, 0x3b ;  /* 0x0000003b10077836 */ /* 0x000fe20000000000 */
[----:B------:R4:W-:Y:S01]  /*3f770*/  @P3 STG.E.U16 desc[UR60][R238.64], R251 ;  /* 0x000000fbee003986 */ /* 0x0009e2000c10153c */
[----:B0-----:R-:W-:Y:S01]  /*3f780*/  ISETP.LT.AND P3, PT, R20, R13, !P0 ;  /* 0x0000000d1400720c */ /* 0x001fe20004761270 */
[----:B------:R-:W0:Y:S01]  /*3f790*/  LDC R249, c[0x0][0x228] ;  /* 0x00008a00fff97b82 */ /* 0x000e220000000800 */
[----:B------:R-:W-:Y:S01]  /*3f7a0*/  PRMT R13, R251, 0x7632, R13 ;  /* 0x00007632fb0d7816 */ /* 0x000fe2000000000d */
[----:B--2---:R-:W-:-:S06]  /*3f7b0*/  IMAD.IADD R0, R9, 0x1, R240 ;  /* 0x0000000109007824 */ /* 0x004fcc00078e02f0 */
[----:B------:R-:W2:Y:S01]  /*3f7c0*/  LDC.64 R4, c[0x0][0x228] ;  /* 0x00008a00ff047b82 */ /* 0x000ea20000000a00 */
[----:B----4-:R-:W-:Y:S01]  /*3f7d0*/  IMAD.WIDE R238, R9, 0x2, R246 ;  /* 0x0000000209ee7825 */ /* 0x010fe200078e02f6 */
[----:B------:R-:W4:Y:S03]  /*3f7e0*/  LDL.LU R251, [R1+0x224] ;  /* 0x0002240001fb7983 */ /* 0x000f260000300800 */
[C---:B------:R-:W-:Y:S01]  /*3f7f0*/  IMAD.WIDE R240, R0.reuse, 0x2, R2 ;  /* 0x0000000200f07825 */ /* 0x040fe200078e0202 */
[----:B------:R1:W-:Y:S02]  /*3f800*/  @P1 STG.E.U16 desc[UR60][R238.64], R13 ;  /* 0x0000000dee001986 */ /* 0x0003e4000c10153c */
[----:B-1----:R-:W-:Y:S01]  /*3f810*/  ISETP.GE.AND P1, PT, R7, R11, PT ;  /* 0x0000000b0700720c */ /* 0x002fe20003f26270 */
[----:B------:R-:W1:Y:S01]  /*3f820*/  LDC R15, c[0x0][0x248] ;  /* 0x00009200ff0f7b82 */ /* 0x000e620000000800 */
[----:B------:R-:W-:-:S07]  /*3f830*/  IMAD.WIDE R238, R0, 0x2, R18 ;  /* 0x0000000200ee7825 */ /* 0x000fce00078e0212 */
[----:B------:R-:W1:Y:S01]  /*3f840*/  LDC R13, c[0x0][0x228] ;  /* 0x00008a00ff0d7b82 */ /* 0x000e620000000800 */
[----:B---3--:R3:W-:Y:S01]  /*3f850*/  @P4 STG.E.U16 desc[UR60][R240.64], R252 ;  /* 0x000000fcf0004986 */ /* 0x0087e2000c10153c */
[----:B------:R-:W-:-:S05]  /*3f860*/  PRMT R7, R252, 0x7632, R7 ;  /* 0x00007632fc077816 */ /* 0x000fca0000000007 */
[----:B------:R0:W-:Y:S01]  /*3f870*/  @P3 STG.E.U16 desc[UR60][R238.64], R7 ;  /* 0x00000007ee003986 */ /* 0x0001e2000c10153c */
[----:B---3--:R-:W-:-:S05]  /*3f880*/  IMAD.WIDE R240, R0, 0x2, R244 ;  /* 0x0000000200f07825 */ /* 0x008fca00078e02f4 */
[----:B------:R3:W-:Y:S01]  /*3f890*/  @P5 STG.E.U16 desc[UR60][R240.64], R250 ;  /* 0x000000faf0005986 */ /* 0x0007e2000c10153c */
[----:B------:R-:W-:-:S03]  /*3f8a0*/  ISETP.LT.AND P5, PT, R20, R237, !P1 ;  /* 0x000000ed1400720c */ /* 0x000fc60004fa1270 */
[----:B------:R-:W4:Y:S01]  /*3f8b0*/  LDL.LU R237, [R1+0x234] ;  /* 0x0002340001ed7983 */ /* 0x000f220000300800 */
[----:B------:R-:W-:Y:S02]  /*3f8c0*/  ISETP.LT.AND P4, PT, R17, R8, !P1 ;  /* 0x000000081100720c */ /* 0x000fe40004f81270 */
[----:B------:R-:W1:Y:S01]  /*3f8d0*/  LDC.64 R8, c[0x0][0x228] ;  /* 0x00008a00ff087b82 */ /* 0x000e620000000a00 */
[----:B------:R-:W-:Y:S01]  /*3f8e0*/  ISETP.LT.AND P0, PT, R22, R248, !P0 ;  /* 0x000000f81600720c */ /* 0x000fe20004701270 */
[----:B0-----:R-:W-:Y:S01]  /*3f8f0*/  IMAD.WIDE R238, R0, 0x2, R246 ;  /* 0x0000000200ee7825 */ /* 0x001fe200078e02f6 */
[----:B------:R-:W-:Y:S01]  /*3f900*/  ISETP.LT.AND P3, PT, R21, R249, !P1 ;  /* 0x000000f91500720c */ /* 0x000fe20004f61270 */
[----:B------:R-:W4:Y:S01]  /*3f910*/  LDL.LU R252, [R1+0x208] ;  /* 0x0002080001fc7983 */ /* 0x000f220000300800 */
[----:B------:R-:W-:Y:S01]  /*3f920*/  PRMT R11, R250, 0x7632, R11 ;  /* 0x00007632fa0b7816 */ /* 0x000fe2000000000b */
[----:B------:R-:W-:Y:S02]  /*3f930*/  VIADD R7, R16, 0x3c ;  /* 0x0000003c10077836 */ /* 0x000fe40000000000 */
[----:B------:R-:W-:Y:S01]  /*3f940*/  IMAD.IADD R0, R0, 0x1, R242 ;  /* 0x0000000100007824 */ /* 0x000fe200078e02f2 */
[----:B------:R-:W-:Y:S01]  /*3f950*/  ISETP.LT.AND P1, PT, R22, R243, !P1 ;  /* 0x000000f31600720c */ /* 0x000fe20004f21270 */
[----:B------:R-:W0:Y:S02]  /*3f960*/  LDC R249, c[0x0][0x228] ;  /* 0x00008a00fff97b82 */ /* 0x000e240000000800 */
[----:B------:R-:W-:-:S02]  /*3f970*/  IMAD.WIDE R242, R0, 0x2, R2 ;  /* 0x0000000200f27825 */ /* 0x000fc400078e0202 */
[----:B------:R3:W-:Y:S01]  /*3f980*/  @P0 STG.E.U16 desc[UR60][R238.64], R11 ;  /* 0x0000000bee000986 */ /* 0x0007e2000c10153c */
[----:B--2---:R-:W-:Y:S01]  /*3f990*/  ISETP.GE.AND P0, PT, R7, R5, PT ;  /* 0x000000050700720c */ /* 0x004fe20003f06270 */
[----:B------:R-:W-:Y:S02]  /*3f9a0*/  VIADD R5, R16, 0x3d ;  /* 0x0000003d10057836 */ /* 0x000fe40000000000 */
[C---:B---3--:R-:W-:Y:S01]  /*3f9b0*/  IMAD.WIDE R240, R0.reuse, 0x2, R244 ;  /* 0x0000000200f07825 */ /* 0x048fe200078e02f4 */
[----:B------:R-:W2:Y:S03]  /*3f9c0*/  LDC R248, c[0x0][0x228] ;  /* 0x00008a00fff87b82 */ /* 0x000ea60000000800 */
[----:B------:R-:W-:-:S05]  /*3f9d0*/  IMAD.WIDE R238, R0, 0x2, R18 ;  /* 0x0000000200ee7825 */ /* 0x000fca00078e0212 */
[----:B------:R-:W3:Y:S08]  /*3f9e0*/  LDC R250, c[0x0][0x228] ;  /* 0x00008a00fffa7b82 */ /* 0x000ef00000000800 */
[----:B------:R-:W3:Y:S01]  /*3f9f0*/  LDC R11, c[0x0][0x228] ;  /* 0x00008a00ff0b7b82 */ /* 0x000ee20000000800 */
[----:B----4-:R-:W-:Y:S01]  /*3fa00*/  PRMT R7, R237, 0x7632, R7 ;  /* 0x00007632ed077816 */ /* 0x010fe20000000007 */
[----:B------:R-:W-:Y:S01]  /*3fa10*/  @P4 STG.E.U16 desc[UR60][R242.64], R237 ;  /* 0x000000edf2004986 */ /* 0x000fe2000c10153c */
[----:B-1----:R-:W-:-:S02]  /*3fa20*/  ISETP.GE.AND P4, PT, R5, R9, PT ;  /* 0x000000090500720c */ /* 0x002fc40003f86270 */
[----:B------:R-:W-:Y:S01]  /*3fa30*/  PRMT R5, R251, 0x7632, R5 ;  /* 0x00007632fb057816 */ /* 0x000fe20000000005 */
[----:B------:R-:W-:Y:S02]  /*3fa40*/  @P5 STG.E.U16 desc[UR60][R238.64], R7 ;  /* 0x00000007ee005986 */ /* 0x000fe4000c10153c */
[----:B------:R-:W1:Y:S02]  /*3fa50*/  LDC R9, c[0x0][0x248] ;  /* 0x00009200ff097b82 */ /* 0x000e640000000800 */
[----:B------:R4:W-:Y:S01]  /*3fa60*/  @P3 STG.E.U16 desc[UR60][R240.64], R251 ;  /* 0x000000fbf0003986 */ /* 0x0009e2000c10153c */
[----:B------:R-:W-:-:S03]  /*3fa70*/  ISETP.LT.AND P3, PT, R20, R13, !P0 ;  /* 0x0000000d1400720c */ /* 0x000fc60004761270 */
[----:B----4-:R-:W4:Y:S01]  /*3fa80*/  LDL.LU R251, [R1+0x238] ;  /* 0x0002380001fb7983 */ /* 0x010f220000300800 */
[----:B------:R-:W-:Y:S01]  /*3fa90*/  ISETP.LT.AND P5, PT, R17, R236, !P0 ;  /* 0x000000ec1100720c */ /* 0x000fe200047a1270 */
[----:B------:R-:W-:Y:S01]  /*3faa0*/  IMAD.WIDE R238, R0, 0x2, R246 ;  /* 0x0000000200ee7825 */ /* 0x000fe200078e02f6 */
[----:B------:R-:W-:Y:S01]  /*3fab0*/  PRMT R7, R252, 0x7632, R7 ;  /* 0x00007632fc077816 */ /* 0x000fe20000000007 */
[----:B------:R-:W3:Y:S01]  /*3fac0*/  LDL.LU R13, [R1+0x218] ;  /* 0x00021800010d7983 */ /* 0x000ee20000300800 */
[----:B------:R-:W4:Y:S01]  /*3fad0*/  LDC.64 R236, c[0x0][0x228] ;  /* 0x00008a00ffec7b82 */ /* 0x000f220000000a00 */
[----:B------:R-:W-:Y:S02]  /*3fae0*/  IMAD.IADD R0, R0, 0x1, R15 ;  /* 0x0000000100007824 */ /* 0x000fe400078e020f */
[----:B------:R2:W-:Y:S01]  /*3faf0*/  @P1 STG.E.U16 desc[UR60][R238.64], R5 ;  /* 0x00000005ee001986 */ /* 0x0005e2000c10153c */
[----:B0-----:R-:W-:Y:S01]  /*3fb00*/  ISETP.LT.AND P1, PT, R22, R249, !P0 ;  /* 0x000000f91600720c */ /* 0x001fe20004721270 */
[----:B------:R-:W-:Y:S01]  /*3fb10*/  IMAD.WIDE R242, R0, 0x2, R2 ;  /* 0x0000000200f27825 */ /* 0x000fe200078e0202 */
[----:B--2---:R-:W-:-:S02]  /*3fb20*/  ISETP.LT.AND P0, PT, R21, R248, !P0 ;  /* 0x000000f81500720c */ /* 0x004fc40004701270 */
[----:B------:R-:W0:Y:S01]  /*3fb30*/  LDC.64 R240, c[0x0][0x228] ;  /* 0x00008a00fff07b82 */ /* 0x000e220000000a00 */
[----:B------:R-:W-:-:S07]  /*3fb40*/  IMAD.WIDE R238, R0, 0x2, R18 ;  /* 0x0000000200ee7825 */ /* 0x000fce00078e0212 */
[----:B------:R-:W2:Y:S01]  /*3fb50*/  LDC R248, c[0x0][0x228] ;  /* 0x00008a00fff87b82 */ /* 0x000ea20000000800 */
[----:B---3--:R3:W-:Y:S01]  /*3fb60*/  @P5 STG.E.U16 desc[UR60][R242.64], R13 ;  /* 0x0000000df2005986 */ /* 0x0087e2000c10153c */
[----:B------:R-:W-:Y:S02]  /*3fb70*/  PRMT R5, R13, 0x7632, R5 ;  /* 0x000076320d057816 */ /* 0x000fe40000000005 */
[----:B------:R-:W-:Y:S01]  /*3fb80*/  ISETP.LT.AND P5, PT, R17, R14, !P4 ;  /* 0x0000000e1100720c */ /* 0x000fe200067a1270 */
[C---:B------:R-:W-:Y:S02]  /*3fb90*/  IMAD.WIDE R14, R0.reuse, 0x2, R244 ;  /* 0x00000002000e7825 */ /* 0x040fe400078e02f4 */
[----:B------:R-:W-:Y:S04]  /*3fba0*/  @P3 STG.E.U16 desc[UR60][R238.64], R5 ;  /* 0x00000005ee003986 */ /* 0x000fe8000c10153c */
[----:B---3--:R-:W3:Y:S01]  /*3fbb0*/  LDL.LU R243, [R1+0x228] ;  /* 0x0002280001f37983 */ /* 0x008ee20000300800 */
[----:B------:R-:W2:Y:S03]  /*3fbc0*/  LDC R13, c[0x0][0x248] ;  /* 0x00009200ff0d7b82 */ /* 0x000ea60000000800 */
[----:B------:R1:W-:Y:S05]  /*3fbd0*/  @P0 STG.E.U16 desc[UR60][R14.64], R252 ;  /* 0x000000fc0e000986 */ /* 0x0003ea000c10153c */
[----:B------:R-:W3:Y:S01]  /*3fbe0*/  LDC R242, c[0x0][0x228] ;  /* 0x00008a00fff27b82 */ /* 0x000ee20000000800 */
[----:B-1----:R-:W3:Y:S01]  /*3fbf0*/  LDL.LU R252, [R1+0x21c] ;  /* 0x00021c0001fc7983 */ /* 0x002ee20000300800 */
[----:B------:R-:W-:-:S03]  /*3fc00*/  IMAD.WIDE R238, R0, 0x2, R246 ;  /* 0x0000000200ee7825 */ /* 0x000fc600078e02f6 */
[----:B------:R-:W3:Y:S01]  /*3fc10*/  LDL.LU R249, [R1+0x20c] ;  /* 0x00020c0001f97983 */ /* 0x000ee20000300800 */
[----:B------:R-:W-:Y:S01]  /*3fc20*/  IMAD.IADD R0, R0, 0x1, R9 ;  /* 0x0000000100007824 */ /* 0x000fe200078e0209 */
[----:B------:R-:W-:Y:S01]  /*3fc30*/  ISETP.LT.AND P3, PT, R20, R250, !P4 ;  /* 0x000000fa1400720c */ /* 0x000fe20006761270 */
[----:B------:R-:W-:Y:S01]  /*3fc40*/  VIADD R5, R16, 0x3f ;  /* 0x0000003f10057836 */ /* 0x000fe20000000000 */
[----:B------:R1:W-:Y:S01]  /*3fc50*/  @P1 STG.E.U16 desc[UR60][R238.64], R7 ;  /* 0x00000007ee001986 */ /* 0x0003e2000c10153c */
[----:B------:R-:W-:Y:S01]  /*3fc60*/  IMAD.WIDE R14, R0, 0x2, R2 ;  /* 0x00000002000e7825 */ /* 0x000fe200078e0202 */
[----:B------:R-:W3:Y:S04]  /*3fc70*/  LDC R9, c[0x0][0x228] ;  /* 0x00008a00ff097b82 */ /* 0x000ee80000000800 */
[----:B----4-:R4:W-:Y:S04]  /*3fc80*/  @P5 STG.E.U16 desc[UR60][R14.64], R251 ;  /* 0x000000fb0e005986 */ /* 0x0109e8000c10153c */
[----:B------:R-:W3:Y:S01]  /*3fc90*/  LDC R250, c[0x0][0x228] ;  /* 0x00008a00fffa7b82 */ /* 0x000ee20000000800 */
[----:B-1----:R-:W-:-:S02]  /*3fca0*/  PRMT R7, R251, 0x7632, R7 ;  /* 0x00007632fb077816 */ /* 0x002fc40000000007 */
[----:B----4-:R-:W4:Y:S01]  /*3fcb0*/  LDL.LU R251, [R1+0x23c] ;  /* 0x00023c0001fb7983 */ /* 0x010f220000300800 */
[----:B------:R-:W-:Y:S01]  /*3fcc0*/  ISETP.GE.AND P0, PT, R5, R237, PT ;  /* 0x000000ed0500720c */ /* 0x000fe20003f06270 */
[----:B------:R-:W-:Y:S01]  /*3fcd0*/  VIADD R5, R16, 0x3e ;  /* 0x0000003e10057836 */ /* 0x000fe20000000000 */
[----:B------:R-:W-:Y:S01]  /*3fce0*/  ISETP.LT.AND P1, PT, R21, R11, !P4 ;  /* 0x0000000b1500720c */ /* 0x000fe20006721270 */
[----:B------:R-:W-:Y:S01]  /*3fcf0*/  IMAD.WIDE R238, R0, 0x2, R18 ;  /* 0x0000000200ee7825 */ /* 0x000fe200078e0212 */
[----:B------:R-:W1:Y:S02]  /*3fd00*/  LDC.64 R14, c[0x0][0x228] ;  /* 0x00008a00ff0e7b82 */ /* 0x000e640000000a00 */
[----:B0-----:R-:W-:Y:S02]  /*3fd10*/  ISETP.GE.AND P5, PT, R5, R241, PT ;  /* 0x000000f10500720c */ /* 0x001fe40003fa6270 */
[----:B--2---:R-:W-:Y:S01]  /*3fd20*/  ISETP.LT.AND P4, PT, R22, R248, !P4 ;  /* 0x000000f81600720c */ /* 0x004fe20006781270 */
[----:B------:R0:W-:Y:S01]  /*3fd30*/  @P3 STG.E.U16 desc[UR60][R238.64], R7 ;  /* 0x00000007ee003986 */ /* 0x0001e2000c10153c */
[----:B------:R-:W-:Y:S01]  /*3fd40*/  ISETP.LT.AND P3, PT, R17, R12, !P5 ;  /* 0x0000000c1100720c */ /* 0x000fe20006f61270 */
[C---:B------:R-:W-:Y:S01]  /*3fd50*/  IMAD.IADD R5, R0.reuse, 0x1, R13 ;  /* 0x0000000100057824 */ /* 0x040fe200078e020d */
[----:B------:R-:W2:Y:S01]  /*3fd60*/  LDC R11, c[0x0][0x228] ;  /* 0x00008a00ff0b7b82 */ /* 0x000ea20000000800 */
[----:B------:R-:W-:-:S07]  /*3fd70*/  IMAD.WIDE R12, R0, 0x2, R246 ;  /* 0x00000002000c7825 */ /* 0x000fce00078e02f6 */
[----:B------:R-:W1:Y:S01]  /*3fd80*/  LDC R241, c[0x0][0x248] ;  /* 0x00009200fff17b82 */ /* 0x000e620000000800 */
[----:B0-----:R-:W-:-:S07]  /*3fd90*/  IMAD.WIDE R238, R0, 0x2, R244 ;  /* 0x0000000200ee7825 */ /* 0x001fce00078e02f4 */
[----:B------:R-:W0:Y:S08]  /*3fda0*/  LDC R7, c[0x0][0x228] ;  /* 0x00008a00ff077b82 */ /* 0x000e300000000800 */
[----:B------:R-:W4:Y:S08]  /*3fdb0*/  LDC R248, c[0x0][0x228] ;  /* 0x00008a00fff87b82 */ /* 0x000f300000000800 */
[----:B------:R-:W4:Y:S01]  /*3fdc0*/  LDC R237, c[0x0][0x228] ;  /* 0x00008a00ffed7b82 */ /* 0x000f220000000800 */
[----:B---3--:R-:W-:Y:S01]  /*3fdd0*/  PRMT R0, R243, 0x7632, R0 ;  /* 0x00007632f3007816 */ /* 0x008fe20000000000 */
[----:B------:R3:W-:Y:S04]  /*3fde0*/  @P1 STG.E.U16 desc[UR60][R238.64], R243 ;  /* 0x000000f3ee001986 */ /* 0x0007e8000c10153c */
[----:B------:R2:W-:Y:S01]  /*3fdf0*/  @P4 STG.E.U16 desc[UR60][R12.64], R0 ;  /* 0x000000000c004986 */ /* 0x0005e2000c10153c */
[----:B---3--:R-:W-:Y:S01]  /*3fe00*/  IMAD.WIDE R238, R5, 0x2, R2 ;  /* 0x0000000205ee7825 */ /* 0x008fe200078e0202 */
[----:B------:R-:W3:Y:S01]  /*3fe10*/  LDC R243, c[0x0][0x248] ;  /* 0x00009200fff37b82 */ /* 0x000ee20000000800 */
[----:B--2---:R-:W-:-:S03]  /*3fe20*/  PRMT R0, R252, 0x7632, R0 ;  /* 0x00007632fc007816 */ /* 0x004fc60000000000 */
[----:B------:R2:W-:Y:S04]  /*3fe30*/  @P3 STG.E.U16 desc[UR60][R238.64], R252 ;  /* 0x000000fcee003986 */ /* 0x0005e8000c10153c */
[----:B--2---:R-:W2:Y:S01]  /*3fe40*/  LDL.LU R252, [R1+0x22c] ;  /* 0x00022c0001fc7983 */ /* 0x004ea20000300800 */
[----:B------:R-:W-:Y:S01]  /*3fe50*/  ISETP.LT.AND P1, PT, R20, R242, !P5 ;  /* 0x000000f21400720c */ /* 0x000fe20006f21270 */
[----:B------:R-:W-:Y:S01]  /*3fe60*/  IMAD.WIDE R12, R5, 0x2, R18 ;  /* 0x00000002050c7825 */ /* 0x000fe200078e0212 */
[----:B------:R-:W-:Y:S01]  /*3fe70*/  ISETP.LT.AND P4, PT, R21, R9, !P5 ;  /* 0x000000091500720c */ /* 0x000fe20006f81270 */
[----:B------:R-:W3:Y:S01]  /*3fe80*/  LDC R242, c[0x0][0x228] ;  /* 0x00008a00fff27b82 */ /* 0x000ee20000000800 */
[----:B------:R-:W-:Y:S02]  /*3fe90*/  ISETP.LT.AND P5, PT, R22, R11, !P5 ;  /* 0x0000000b1600720c */ /* 0x000fe40006fa1270 */
[----:B------:R-:W-:Y:S01]  /*3fea0*/  ISETP.LT.AND P3, PT, R17, R10, !P0 ;  /* 0x0000000a1100720c */ /* 0x000fe20004761270 */
[----:B------:R-:W-:Y:S01]  /*3feb0*/  IMAD.WIDE R10, R5, 0x2, R244 ;  /* 0x00000002050a7825 */ /* 0x000fe200078e02f4 */
[----:B------:R-:W-:-:S05]  /*3fec0*/  PRMT R9, R249, 0x7632, R9 ;  /* 0x00007632f9097816 */ /* 0x000fca0000000009 */
[----:B------:R4:W-:Y:S01]  /*3fed0*/  @P1 STG.E.U16 desc[UR60][R12.64], R0 ;  /* 0x000000000c001986 */ /* 0x0009e2000c10153c */
[----:B0-----:R-:W-:Y:S01]  /*3fee0*/  ISETP.LT.AND P1, PT, R20, R7, !P0 ;  /* 0x000000071400720c */ /* 0x001fe20004721270 */
[----:B------:R-:W-:-:S04]  /*3fef0*/  IMAD.WIDE R238, R5, 0x2, R246 ;  /* 0x0000000205ee7825 */ /* 0x000fc800078e02f6 */
[----:B-1----:R-:W-:Y:S01]  /*3ff00*/  IMAD.IADD R7, R5, 0x1, R241 ;  /* 0x0000000105077824 */ /* 0x002fe200078e02f1 */
[----:B------:R0:W-:Y:S01]  /*3ff10*/  @P4 STG.E.U16 desc[UR60][R10.64], R249 ;  /* 0x000000f90a004986 */ /* 0x0001e2000c10153c */
[----:B------:R-:W1:Y:S01]  /*3ff20*/  LDC R241, c[0x0][0x248] ;  /* 0x00009200fff17b82 */ /* 0x000e620000000800 */
[----:B----4-:R-:W-:Y:S02]  /*3ff30*/  VIADD R0, R16, 0x40 ;  /* 0x0000004010007836 */ /* 0x010fe40000000000 */
[----:B------:R4:W-:Y:S01]  /*3ff40*/  @P5 STG.E.U16 desc[UR60][R238.64], R9 ;  /* 0x00000009ee005986 */ /* 0x0009e2000c10153c */
[----:B------:R-:W-:Y:S02]  /*3ff50*/  IMAD.WIDE R12, R7, 0x2, R2 ;  /* 0x00000002070c7825 */ /* 0x000fe400078e0202 */
[----:B------:R-:W-:Y:S02]  /*3ff60*/  ISETP.GE.AND P4, PT, R0, R15, PT ;  /* 0x0000000f0000720c */ /* 0x000fe40003f86270 */
[----:B------:R-:W-:Y:S01]  /*3ff70*/  PRMT R0, R251, 0x7632, R0 ;  /* 0x00007632fb007816 */ /* 0x000fe20000000000 */
[----:B------:R3:W-:Y:S01]  /*3ff80*/  @P3 STG.E.U16 desc[UR60][R12.64], R251 ;  /* 0x000000fb0c003986 */ /* 0x0007e2000c10153c */
[----:B0-----:R-:W0:Y:S01]  /*3ff90*/  LDC.64 R10, c[0x0][0x228] ;  /* 0x00008a00ff0a7b82 */ /* 0x001e220000000a00 */
[----:B----4-:R-:W-:-:S07]  /*3ffa0*/  IMAD.WIDE R238, R7, 0x2, R18 ;  /* 0x0000000207ee7825 */ /* 0x010fce00078e0212 */
[----:B------:R-:W4:Y:S01]  /*3ffb0*/  LDC R249, c[0x0][0x228] ;  /* 0x00008a00fff97b82 */ /* 0x000f220000000800 */
[----:B------:R-:W-:Y:S01]  /*3ffc0*/  @P1 STG.E.U16 desc[UR60][R238.64], R0 ;  /* 0x00000000ee001986 */ /* 0x000fe2000c10153c */
[----:B------:R-:W-:-:S03]  /*3ffd0*/  ISETP.LT.AND P1, PT, R20, R248, !P4 ;  /* 0x000000f81400720c */ /* 0x000fc60006721270 */
[----:B---3--:R-:W3:Y:S04]  /*3ffe0*/  LDL.LU R251, [R1+0x250] ;  /* 0x0002500001fb7983 */ /* 0x008ee80000300800 */
[----:B------:R-:W4:Y:S01]  /*3fff0*/  LDL.LU R248, [R1+0x260] ;  /* 0x0002600001f87983 */ /* 0x000f220000300800 */
[----:B------:R-:W-:Y:S02]  /*40000*/  ISETP.LT.AND P5, PT, R21, R242, !P0 ;  /* 0x000000f21500720c */ /* 0x000fe400047a1270 */
[----:B------:R-:W-:Y:S01]  /*40010*/  ISETP.LT.AND P3, PT, R17, R4, !P4 ;  /* 0x000000041100720c */ /* 0x000fe20006761270 */
[----:B------:R-:W-:Y:S01]  /*40020*/  IMAD.WIDE R4, R7, 0x2, R244 ;  /* 0x0000000207047825 */ /* 0x000fe200078e02f4 */
[----:B------:R-:W1:Y:S01]  /*40030*/  LDC R242, c[0x0][0x228] ;  /* 0x00008a00fff27b82 */ /* 0x000e620000000800 */
[----:B--2---:R-:W-:-:S08]  /*40040*/  PRMT R15, R252, 0x7632, R15 ;  /* 0x00007632fc0f7816 */ /* 0x004fd0000000000f */
[----:B------:R2:W-:Y:S04]  /*40050*/  @P5 STG.E.U16 desc[UR60][R4.64], R252 ;  /* 0x000000fc04005986 */ /* 0x0005e8000c10153c */
[----:B--2---:R-:W2:Y:S01]  /*40060*/  LDL.LU R252, [R1+0x240] ;  /* 0x0002400001fc7983 */ /* 0x004ea20000300800 */
[----:B------:R-:W-:Y:S01]  /*40070*/  ISETP.LT.AND P0, PT, R22, R237, !P0 ;  /* 0x000000ed1600720c */ /* 0x000fe20004701270 */
[----:B------:R-:W3:Y:S01]  /*40080*/  LDC.64 R4, c[0x0][0x228] ;  /* 0x00008a00ff047b82 */ /* 0x000ee20000000a00 */
[C---:B------:R-:W-:Y:S02]  /*40090*/  IMAD.IADD R0, R7.reuse, 0x1, R243 ;  /* 0x0000000107007824 */ /* 0x040fe400078e02f3 */
[----:B------:R-:W-:Y:S01]  /*400a0*/  IMAD.WIDE R12, R7, 0x2, R246 ;  /* 0x00000002070c7825 */ /* 0x000fe200078e02f6 */
[----:B------:R-:W-:-:S03]  /*400b0*/  ISETP.LT.AND P5, PT, R21, R250, !P4 ;  /* 0x000000fa1500720c */ /* 0x000fc600067a1270 */
[----:B------:R-:W-:Y:S01]  /*400c0*/  VIADD R9, R16, 0x41 ;  /* 0x0000004110097836 */ /* 0x000fe20000000000 */
[----:B-1----:R-:W-:Y:S01]  /*400d0*/  ISETP.LT.AND P4, PT, R22, R242, !P4 ;  /* 0x000000f21600720c */ /* 0x002fe20006781270 */
[----:B------:R-:W-:Y:S01]  /*400e0*/  IMAD.WIDE R238, R0, 0x2, R2 ;  /* 0x0000000200ee7825 */ /* 0x000fe200078e0202 */
[----:B------:R-:W1:Y:S02]  /*400f0*/  LDC R237, c[0x0][0x228] ;  /* 0x00008a00ffed7b82 */ /* 0x000e640000000800 */
[----:B------:R0:W-:Y:S02]  /*40100*/  @P0 STG.E.U16 desc[UR60][R12.64], R15 ;  /* 0x0000000f0c000986 */ /* 0x0001e4000c10153c */
[----:B0-----:R-:W-:Y:S01]  /*40110*/  ISETP.GE.AND P0, PT, R9, R11, PT ;  /* 0x0000000b0900720c */ /* 0x001fe20003f06270 */
[----:B------:R-:W-:-:S03]  /*40120*/  VIADD R11, R16, 0x42 ;  /* 0x00000042100b7836 */ /* 0x000fc60000000000 */
[----:B------:R-:W0:Y:S01]  /*40130*/  LDC R243, c[0x0][0x228] ;  /* 0x00008a00fff37b82 */ /* 0x000e220000000800 */
[----:B------:R-:W-:-:S07]  /*40140*/  IMAD.WIDE R12, R0, 0x2, R18 ;  /* 0x00000002000c7825 */ /* 0x000fce00078e0212 */
[----:B------:R-:W0:Y:S01]  /*40150*/  LDC R250, c[0x0][0x228] ;  /* 0x00008a00fffa7b82 */ /* 0x000e220000000800 */
[----:B----4-:R-:W-:Y:S01]  /*40160*/  PRMT R7, R248, 0x7632, R7 ;  /* 0x00007632f8077816 */ /* 0x010fe20000000007 */
[----:B------:R4:W-:Y:S01]  /*40170*/  @P3 STG.E.U16 desc[UR60][R238.64], R248 ;  /* 0x000000f8ee003986 */ /* 0x0009e2000c10153c */
[----:B------:R-:W-:Y:S01]  /*40180*/  ISETP.LT.AND P3, PT, R17, R8, !P0 ;  /* 0x000000081100720c */ /* 0x000fe20004761270 */
[C---:B------:R-:W-:Y:S01]  /*40190*/  IMAD.WIDE R8, R0.reuse, 0x2, R244 ;  /* 0x0000000200087825 */ /* 0x040fe200078e02f4 */
[----:B---3--:R-:W-:Y:S01]  /*401a0*/  PRMT R15, R251, 0x7632, R15 ;  /* 0x00007632fb0f7816 */ /* 0x008fe2000000000f */
[----:B------:R3:W-:Y:S02]  /*401b0*/  @P1 STG.E.U16 desc[UR60][R12.64], R7 ;  /* 0x000000070c001986 */ /* 0x0007e4000c10153c */
[----:B------:R-:W0:Y:S02]  /*401c0*/  LDC R242, c[0x0][0x228] ;  /* 0x00008a00fff27b82 */ /* 0x000e240000000800 */
[----:B------:R1:W-:Y:S06]  /*401d0*/  @P5 STG.E.U16 desc[UR60][R8.64], R251 ;  /* 0x000000fb08005986 */ /* 0x0003ec000c10153c */
[----:B----4-:R-:W4:Y:S01]  /*401e0*/  LDC R248, c[0x0][0x228] ;  /* 0x00008a00fff87b82 */ /* 0x010f220000000800 */
[----:B---3--:R-:W-:-:S05]  /*401f0*/  IMAD.WIDE R12, R0, 0x2, R246 ;  /* 0x00000002000c7825 */ /* 0x008fca00078e02f6 */
[----:B------:R3:W-:Y:S01]  /*40200*/  @P4 STG.E.U16 desc[UR60][R12.64], R15 ;  /* 0x0000000f0c004986 */ /* 0x0007e2000c10153c */
[----:B------:R-:W-:Y:S01]  /*40210*/  ISETP.GE.AND P4, PT, R11, R5, PT ;  /* 0x000000050b00720c */ /* 0x000fe20003f86270 */
[----:B------:R-:W-:Y:S01]  /*40220*/  IMAD.IADD R7, R0, 0x1, R241 ;  /* 0x0000000100077824 */ /* 0x000fe200078e02f1 */
[----:B-1----:R-:W-:Y:S01]  /*40230*/  ISETP.LT.AND P1, PT, R20, R237, !P0 ;  /* 0x000000ed1400720c */ /* 0x002fe20004721270 */
[----:B------:R-:W4:Y:S01]  /*40240*/  LDL.LU R11, [R1+0x264] ;  /* 0x00026400010b7983 */ /* 0x000f220000300800 */
[----:B------:R-:W1:Y:S03]  /*40250*/  LDC R237, c[0x0][0x248] ;  /* 0x00009200ffed7b82 */ /* 0x000e660000000800 */
[----:B------:R-:W4:Y:S01]  /*40260*/  LDL.LU R251, [R1+0x254] ;  /* 0x0002540001fb7983 */ /* 0x000f220000300800 */
[----:B------:R-:W-:-:S04]  /*40270*/  IMAD.WIDE R238, R7, 0x2, R2 ;  /* 0x0000000207ee7825 */ /* 0x000fc800078e0202 */
[----:B------:R-:W1:Y:S01]  /*40280*/  LDC.64 R8, c[0x0][0x228] ;  /* 0x00008a00ff087b82 */ /* 0x000e620000000a00 */
[----:B------:R-:W-:-:S07]  /*40290*/  ISETP.LT.AND P5, PT, R21, R249, !P0 ;  /* 0x000000f91500720c */ /* 0x000fce00047a1270 */
[----:B---3--:R-:W3:Y:S01]  /*402a0*/  LDC R15, c[0x0][0x248] ;  /* 0x00009200ff0f7b82 */ /* 0x008ee20000000800 */
[----:B--2---:R2:W-:Y:S01]  /*402b0*/  @P3 STG.E.U16 desc[UR60][R238.64], R252 ;  /* 0x000000fcee003986 */ /* 0x0045e2000c10153c */
[----:B------:R-:W-:Y:S01]  /*402c0*/  PRMT R0, R252, 0x7632, R0 ;  /* 0x00007632fc007816 */ /* 0x000fe20000000000 */
[----:B------:R-:W-:-:S05]  /*402d0*/  IMAD.WIDE R12, R7, 0x2, R18 ;  /* 0x00000002070c7825 */ /* 0x000fca00078e0212 */
[----:B------:R-:W3:Y:S01]  /*402e0*/  LDC R249, c[0x0][0x228] ;  /* 0x00008a00fff97b82 */ /* 0x000ee20000000800 */
[----:B--2---:R-:W2:Y:S01]  /*402f0*/  LDL.LU R252, [R1+0x244] ;  /* 0x0002440001fc7983 */ /* 0x004ea20000300800 */
[----:B0-----:R-:W-:Y:S01]  /*40300*/  ISETP.LT.AND P0, PT, R22, R243, !P0 ;  /* 0x000000f31600720c */ /* 0x001fe20004701270 */
[----:B------:R-:W-:Y:S01]  /*40310*/  IMAD.WIDE R238, R7, 0x2, R244 ;  /* 0x0000000207ee7825 */ /* 0x000fe200078e02f4 */
[----:B------:R-:W-:Y:S01]  /*40320*/  ISETP.LT.AND P3, PT, R17, R240, !P4 ;  /* 0x000000f01100720c */ /* 0x000fe20006761270 */
[----:B------:R1:W-:Y:S01]  /*40330*/  @P1 STG.E.U16 desc[UR60][R12.64], R0 ;  /* 0x000000000c001986 */ /* 0x0003e2000c10153c */
[----:B----4-:R-:W-:Y:S01]  /*40340*/  ISETP.LT.AND P1, PT, R20, R248, !P4 ;  /* 0x000000f81400720c */ /* 0x010fe20006721270 */
[----:B------:R-:W-:Y:S01]  /*40350*/  VIADD R5, R16, 0x43 ;  /* 0x0000004310057836 */ /* 0x000fe20000000000 */
[----:B------:R-:W0:Y:S01]  /*40360*/  LDC R243, c[0x0][0x228] ;  /* 0x00008a00fff37b82 */ /* 0x000e220000000800 */
[----:B------:R4:W-:Y:S01]  /*40370*/  @P5 STG.E.U16 desc[UR60][R238.64], R24 ;  /* 0x00000018ee005986 */ /* 0x0009e2000c10153c */
[----:B------:R-:W-:-:S03]  /*40380*/  ISETP.LT.AND P5, PT, R21, R250, !P4 ;  /* 0x000000fa1500720c */ /* 0x000fc600067a1270 */
[----:B------:R-:W2:Y:S03]  /*40390*/  LDL.LU R250, [R1+0x268] ;  /* 0x0002680001fa7983 */ /* 0x000ea60000300800 */
[----:B------:R-:W0:Y:S01]  /*403a0*/  LDC R248, c[0x0][0x228] ;  /* 0x00008a00fff87b82 */ /* 0x000e220000000800 */
[C---:B-1----:R-:W-:Y:S01]  /*403b0*/  IMAD.IADD R0, R7.reuse, 0x1, R237 ;  /* 0x0000000107007824 */ /* 0x042fe200078e02ed */
[----:B----4-:R-:W-:Y:S01]  /*403c0*/  PRMT R24, R24, 0x7632, R24 ;  /* 0x0000763218187816 */ /* 0x010fe20000000018 */
[----:B------:R-:W-:-:S05]  /*403d0*/  IMAD.WIDE R238, R7, 0x2, R246 ;  /* 0x0000000207ee7825 */ /* 0x000fca00078e02f6 */
[----:B------:R-:W1:Y:S01]  /*403e0*/  LDC.64 R12, c[0x0][0x228] ;  /* 0x00008a00ff0c7b82 */ /* 0x000e620000000a00 */
[C---:B------:R-:W-:Y:S01]  /*403f0*/  IMAD.WIDE R240, R0.reuse, 0x2, R2 ;  /* 0x0000000200f07825 */ /* 0x040fe200078e0202 */
[----:B------:R4:W-:Y:S01]  /*40400*/  @P0 STG.E.U16 desc[UR60][R238.64], R24 ;  /* 0x00000018ee000986 */ /* 0x0009e2000c10153c */
[----:B------:R-:W-:Y:S02]  /*40410*/  ISETP.GE.AND P0, PT, R5, R9, PT ;  /* 0x000000090500720c */ /* 0x000fe40003f06270 */
[----:B----4-:R-:W-:Y:S01]  /*40420*/  IMAD.WIDE R238, R0, 0x2, R18 ;  /* 0x0000000200ee7825 */ /* 0x010fe200078e0212 */
[----:B------:R-:W-:Y:S02]  /*40430*/  ISETP.LT.AND P4, PT, R22, R242, !P4 ;  /* 0x000000f21600720c */ /* 0x000fe40006781270 */
[----:B------:R-:W4:Y:S08]  /*40440*/  LDC R24, c[0x0][0x248] ;  /* 0x00009200ff187b82 */ /* 0x000f300000000800 */
[----:B------:R-:W1:Y:S01]  /*40450*/  LDC R242, c[0x0][0x228] ;  /* 0x00008a00fff27b82 */ /* 0x000e620000000800 */
[----:B------:R3:W-:Y:S01]  /*40460*/  @P3 STG.E.U16 desc[UR60][R240.64], R11 ;  /* 0x0000000bf0003986 */ /* 0x0007e2000c10153c */
[----:B------:R-:W-:-:S02]  /*40470*/  PRMT R5, R11, 0x7632, R5 ;  /* 0x000076320b057816 */ /* 0x000fc40000000005 */
[----:B------:R-:W-:Y:S01]  /*40480*/  ISETP.LT.AND P3, PT, R17, R236, !P0 ;  /* 0x000000ec1100720c */ /* 0x000fe20004761270 */
[----:B------:R-:W-:Y:S01]  /*40490*/  IMAD.WIDE R236, R0, 0x2, R244 ;  /* 0x0000000200ec7825 */ /* 0x000fe200078e02f4 */
[----:B------:R-:W-:Y:S01]  /*404a0*/  PRMT R9, R251, 0x7632, R9 ;  /* 0x00007632fb097816 */ /* 0x000fe20000000009 */
[----:B------:R-:W-:Y:S04]  /*404b0*/  @P1 STG.E.U16 desc[UR60][R238.64], R5 ;  /* 0x00000005ee001986 */ /* 0x000fe8000c10153c */
[----:B------:R0:W-:Y:S01]  /*404c0*/  @P5 STG.E.U16 desc[UR60][R236.64], R251 ;  /* 0x000000fbec005986 */ /* 0x0001e2000c10153c */
[----:B---3--:R-:W3:Y:S01]  /*404d0*/  LDC R11, c[0x0][0x228] ;  /* 0x00008a00ff0b7b82 */ /* 0x008ee20000000800 */
[----:B------:R-:W-:-:S07]  /*404e0*/  VIADD R7, R16, 0x45 ;  /* 0x0000004510077836 */ /* 0x000fce0000000000 */
[----:B------:R-:W4:Y:S01]  /*404f0*/  LDC.64 R240, c[0x0][0x228] ;  /* 0x00008a00fff07b82 */ /* 0x000f220000000a00 */
[----:B0-----:R-:W4:Y:S01]  /*40500*/  LDL.LU R251, [R1+0x258] ;  /* 0x0002580001fb7983 */ /* 0x001f220000300800 */
[C---:B------:R-:W-:Y:S02]  /*40510*/  IMAD.IADD R5, R0.reuse, 0x1, R15 ;  /* 0x0000000100057824 */ /* 0x040fe400078e020f */
[----:B------:R-:W-:-:S04]  /*40520*/  IMAD.WIDE R236, R0, 0x2, R246 ;  /* 0x0000000200ec7825 */ /* 0x000fc800078e02f6 */
[----:B------:R-:W-:Y:S01]  /*40530*/  IMAD.WIDE R238, R5, 0x2, R2 ;  /* 0x0000000205ee7825 */ /* 0x000fe200078e0202 */
[----:B------:R-:W-:Y:S04]  /*40540*/  @P4 STG.E.U16 desc[UR60][R236.64], R9 ;  /* 0x00000009ec004986 */ /* 0x000fe8000c10153c */
[----:B--2---:R0:W-:Y:S01]  /*40550*/  @P3 STG.E.U16 desc[UR60][R238.64], R252 ;  /* 0x000000fcee003986 */ /* 0x0041e2000c10153c */
[----:B------:R-:W-:-:S03]  /*40560*/  PRMT R0, R252, 0x7632, R0 ;  /* 0x00007632fc007816 */ /* 0x000fc60000000000 */
[----:B0-----:R-:W2:Y:S01]  /*40570*/  LDL.LU R252, [R1+0x248] ;  /* 0x0002480001fc7983 */ /* 0x001ea20000300800 */
[----:B------:R-:W-:Y:S02]  /*40580*/  ISETP.LT.AND P1, PT, R20, R243, !P0 ;  /* 0x000000f31400720c */ /* 0x000fe40004721270 */
[----:B------:R-:W-:Y:S01]  /*40590*/  ISETP.LT.AND P5, PT, R21, R249, !P0 ;  /* 0x000000f91500720c */ /* 0x000fe200047a1270 */
[----:B------:R-:W-:Y:S01]  /*405a0*/  IMAD.WIDE R236, R5, 0x2, R244 ;  /* 0x0000000205ec7825 */ /* 0x000fe200078e02f4 */
[----:B------:R-:W-:Y:S01]  /*405b0*/  ISETP.LT.AND P3, PT, R17, R14, !P6 ;  /* 0x0000000e1100720c */ /* 0x000fe20007761270 */
[----:B------:R-:W0:Y:S01]  /*405c0*/  LDC R239, c[0x0][0x228] ;  /* 0x00008a00ffef7b82 */ /* 0x000e220000000800 */
[----:B---3--:R-:W-:Y:S01]  /*405d0*/  ISETP.LT.AND P0, PT, R22, R11, !P0 ;  /* 0x0000000b1600720c */ /* 0x008fe20004701270 */
[----:B------:R-:W-:Y:S01]  /*405e0*/  IMAD.WIDE R14, R5, 0x2, R18 ;  /* 0x00000002050e7825 */ /* 0x000fe200078e0212 */
[----:B------:R-:W-:-:S05]  /*405f0*/  PRMT R9, R25, 0x7632, R9 ;  /* 0x0000763219097816 */ /* 0x000fca0000000009 */
[----:B------:R4:W-:Y:S01]  /*40600*/  @P1 STG.E.U16 desc[UR60][R14.64], R0 ;  /* 0x000000000e001986 */ /* 0x0009e2000c10153c */
[----:B------:R-:W-:Y:S01]  /*40610*/  ISETP.LT.AND P1, PT, R20, R248, !P6 ;  /* 0x000000f81400720c */ /* 0x000fe20007721270 */
[----:B------:R-:W3:Y:S02]  /*40620*/  LDC R238, c[0x0][0x228] ;  /* 0x00008a00ffee7b82 */ /* 0x000ee40000000800 */
[----:B------:R4:W-:Y:S01]  /*40630*/  @P5 STG.E.U16 desc[UR60][R236.64], R25 ;  /* 0x00000019ec005986 */ /* 0x0009e2000c10153c */
[----:B-1----:R-:W-:Y:S02]  /*40640*/  ISETP.LT.AND P5, PT, R21, R242, !P6 ;  /* 0x000000f21500720c */ /* 0x002fe400077a1270 */
[----:B------:R-:W-:-:S03]  /*40650*/  ISETP.GE.AND P4, PT, R7, R13, PT ;  /* 0x0000000d0700720c */ /* 0x000fc60003f86270 */
[----:B------:R-:W1:Y:S01]  /*40660*/  LDC R13, c[0x0][0x248] ;  /* 0x00009200ff0d7b82 */ /* 0x000e620000000800 */
[C---:B----4-:R-:W-:Y:S02]  /*40670*/  IMAD.IADD R0, R5.reuse, 0x1, R24 ;  /* 0x0000000105007824 */ /* 0x050fe400078e0218 */
[----:B------:R-:W-:-:S05]  /*40680*/  IMAD.WIDE R24, R5, 0x2, R246 ;  /* 0x0000000205187825 */ /* 0x000fca00078e02f6 */
[----:B------:R-:W4:Y:S01]  /*40690*/  LDC.64 R14, c[0x0][0x228] ;  /* 0x00008a00ff0e7b82 */ /* 0x000f220000000a00 */
[----:B------:R-:W-:Y:S01]  /*406a0*/  IMAD.WIDE R236, R0, 0x2, R2 ;  /* 0x0000000200ec7825 */ /* 0x000fe200078e0202 */
[----:B------:R0:W-:Y:S01]  /*406b0*/  @P0 STG.E.U16 desc[UR60][R24.64], R9 ;  /* 0x0000000918000986 */ /* 0x0001e2000c10153c */
[----:B------:R-:W-:-:S03]  /*406c0*/  PRMT R5, R250, 0x7632, R5 ;  /* 0x00007632fa057816 */ /* 0x000fc60000000005 */
[----:B------:R0:W-:Y:S01]  /*406d0*/  @P3 STG.E.U16 desc[UR60][R236.64], R250 ;  /* 0x000000faec003986 */ /* 0x0001e2000c10153c */
[----:B------:R-:W-:Y:S01]  /*406e0*/  ISETP.LT.AND P3, PT, R17, R10, !P4 ;  /* 0x0000000a1100720c */ /* 0x000fe20006761270 */
[C---:B------:R-:W-:Y:S01]  /*406f0*/  IMAD.WIDE R10, R0.reuse, 0x2, R18 ;  /* 0x00000002000a7825 */ /* 0x040fe200078e0212 */
[----:B------:R-:W3:Y:S03]  /*40700*/  LDC R243, c[0x0][0x228] ;  /* 0x00008a00fff37b82 */ /* 0x000ee60000000800 */
[----:B0-----:R-:W-:Y:S01]  /*40710*/  IMAD.WIDE R24, R0, 0x2, R244 ;  /* 0x0000000200187825 */ /* 0x001fe200078e02f4 */
[----:B------:R-:W-:-:S04]  /*40720*/  ISETP.LT.AND P6, PT, R22, R239, !P6 ;  /* 0x000000ef1600720c */ /* 0x000fc800077c1270 */
[----:B------:R-:W0:Y:S01]  /*40730*/  LDC R9, c[0x0][0x228] ;  /* 0x00008a00ff097b82 */ /* 0x000e220000000800 */
[----:B------:R-:W2:Y:S04]  /*40740*/  LDL.LU R250, [R1+0x26c] ;  /* 0x00026c0001fa7983 */ /* 0x000ea80000300800 */
[----:B------:R1:W-:Y:S01]  /*40750*/  @P1 STG.E.U16 desc[UR60][R10.64], R5 ;  /* 0x000000050a001986 */ /* 0x0003e2000c10153c */
[----:B------:R-:W-:Y:S02]  /*40760*/  VIADD R7, R16, 0x4a ;  /* 0x0000004a10077836 */ /* 0x000fe40000000000 */
[----:B------:R-:W0:Y:S01]  /*40770*/  LDC R239, c[0x0][0x228] ;  /* 0x00008a00ffef7b82 */ /* 0x000e220000000800 */
[----:B------:R4:W-:Y:S07]  /*40780*/  @P5 STG.E.U16 desc[UR60][R24.64], R251 ;  /* 0x000000fb18005986 */ /* 0x0009ee000c10153c */
[----:B------:R-:W0:Y:S01]  /*40790*/  LDC R242, c[0x0][0x248] ;  /* 0x00009200fff27b82 */ /* 0x000e220000000800 */
[----:B-1----:R-:W-:-:S07]  /*407a0*/  PRMT R5, R251, 0x7632, R5 ;  /* 0x00007632fb057816 */ /* 0x002fce0000000005 */
[----:B------:R-:W1:Y:S01]  /*407b0*/  LDC.64 R10, c[0x0][0x228] ;  /* 0x00008a00ff0a7b82 */ /* 0x000e620000000a00 */
[----:B----4-:R-:W4:Y:S01]  /*407c0*/  LDL.LU R251, [R1+0x25c] ;  /* 0x00025c0001fb7983 */ /* 0x010f220000300800 */
[----:B------:R-:W-:Y:S01]  /*407d0*/  ISETP.GE.AND P0, PT, R7, R241, PT ;  /* 0x000000f10700720c */ /* 0x000fe20003f06270 */
[C---:B------:R-:W-:Y:S02]  /*407e0*/  IMAD.IADD R7, R0.reuse, 0x1, R13 ;  /* 0x0000000100077824 */ /* 0x040fe400078e020d */
[----:B------:R-:W-:-:S03]  /*407f0*/  IMAD.WIDE R24, R0, 0x2, R246 ;  /* 0x0000000200187825 */ /* 0x000fc600078e02f6 */
[----:B------:R-:W0:Y:S01]  /*40800*/  LDC R241, c[0x0][0x228] ;  /* 0x00008a00fff17b82 */ /* 0x000e220000000800 */
[----:B------:R-:W-:Y:S02]  /*40810*/  VIADD R0, R16, 0x46 ;  /* 0x0000004610007836 */ /* 0x000fe40000000000 */
[----:B------:R-:W-:Y:S01]  /*40820*/  IMAD.WIDE R236, R7, 0x2, R2 ;  /* 0x0000000207ec7825 */ /* 0x000fe200078e0202 */
[----:B------:R2:W-:Y:S02]  /*40830*/  @P6 STG.E.U16 desc[UR60][R24.64], R5 ;  /* 0x0000000518006986 */ /* 0x0005e4000c10153c */
[----:B------:R-:W-:Y:S02]  /*40840*/  ISETP.GE.AND P6, PT, R0, R15, PT ;  /* 0x0000000f0000720c */ /* 0x000fe40003fc6270 */
[----:B---3--:R-:W-:Y:S01]  /*40850*/  ISETP.LT.AND P1, PT, R20, R238, !P4 ;  /* 0x000000ee1400720c */ /* 0x008fe20006721270 */
[----:B------:R-:W3:Y:S08]  /*40860*/  LDC R13, c[0x0][0x228] ;  /* 0x00008a00ff0d7b82 */ /* 0x000ef00000000800 */
[----:B------:R-:W1:Y:S01]  /*40870*/  LDC R238, c[0x0][0x248] ;  /* 0x00009200ffee7b82 */ /* 0x000e620000000800 */
[----:B------:R-:W-:Y:S01]  /*40880*/  ISETP.LT.AND P5, PT, R21, R243, !P4 ;  /* 0x000000f31500720c */ /* 0x000fe200067a1270 */
[----:B--2---:R2:W-:Y:S01]  /*40890*/  @P3 STG.E.U16 desc[UR60][R236.64], R252 ;  /* 0x000000fcec003986 */ /* 0x0045e2000c10153c */
[----:B------:R-:W-:Y:S01]  /*408a0*/  PRMT R0, R252, 0x7632, R0 ;  /* 0x00007632fc007816 */ /* 0x000fe20000000000 */
[----:B------:R-:W-:-:S04]  /*408b0*/  IMAD.WIDE R24, R7, 0x2, R18 ;  /* 0x0000000207187825 */ /* 0x000fc800078e0212 */
[----:B------:R-:W4:Y:S08]  /*408c0*/  LDC R15, c[0x0][0x228] ;  /* 0x00008a00ff0f7b82 */ /* 0x000f300000000800 */
[----:B------:R-:W4:Y:S01]  /*408d0*/  LDC R243, c[0x0][0x228] ;  /* 0x00008a00fff37b82 */ /* 0x000f220000000800 */
[----:B--2---:R-:W2:Y:S01]  /*408e0*/  LDL.LU R252, [R1+0x24c] ;  /* 0x00024c0001fc7983 */ /* 0x004ea20000300800 */
[----:B0-----:R-:W-:-:S02]  /*408f0*/  ISETP.LT.AND P4, PT, R22, R241, !P4 ;  /* 0x000000f11600720c */ /* 0x001fc40006781270 */
[----:B------:R-:W-:Y:S01]  /*40900*/  ISETP.LT.AND P3, PT, R17, R4, !P6 ;  /* 0x000000041100720c */ /* 0x000fe20007761270 */
[C---:B------:R-:W-:Y:S01]  /*40910*/  IMAD.WIDE R4, R7.reuse, 0x2, R244 ;  /* 0x0000000207047825 */ /* 0x040fe200078e02f4 */
[----:B------:R1:W-:Y:S02]  /*40920*/  @P1 STG.E.U16 desc[UR60][R24.64], R0 ;  /* 0x0000000018001986 */ /* 0x0003e4000c10153c */
[----:B------:R-:W0:Y:S01]  /*40930*/  LDC R241, c[0x0][0x228] ;  /* 0x00008a00fff17b82 */ /* 0x000e220000000800 */
[C---:B------:R-:W-:Y:S01]  /*40940*/  IMAD.WIDE R236, R7.reuse, 0x2, R246 ;  /* 0x0000000207ec7825 */ /* 0x040fe200078e02f6 */
[----:B------:R3:W-:Y:S01]  /*40950*/  @P5 STG.E.U16 desc[UR60][R4.64], R26 ;  /* 0x0000001a04005986 */ /* 0x0007e2000c10153c */
[----:B------:R-:W-:Y:S02]  /*40960*/  ISETP.LT.AND P1, PT, R20, R9, !P6 ;  /* 0x000000091400720c */ /* 0x000fe40007721270 */
[----:B------:R-:W-:Y:S02]  /*40970*/  VIADD R9, R16, 0x47 ;  /* 0x0000004710097836 */ /* 0x000fe40000000000 */
[----:B-1----:R-:W-:Y:S01]  /*40980*/  IMAD.IADD R0, R7, 0x1, R238 ;  /* 0x0000000107007824 */ /* 0x002fe200078e02ee */
[----:B---3--:R-:W-:-:S03]  /*40990*/  PRMT R26, R26, 0x7632, R26 ;  /* 0x000076321a1a7816 */ /* 0x008fc6000000001a */
[----:B------:R-:W-:Y:S01]  /*409a0*/  IMAD.WIDE R24, R0, 0x2, R2 ;  /* 0x0000000200187825 */ /* 0x000fe200078e0202 */
[----:B------:R-:W-:Y:S01]  /*409b0*/  ISETP.GE.AND P5, PT, R9, R11, PT ;  /* 0x0000000b0900720c */ /* 0x000fe20003fa6270 */
[----:B------:R-:W1:Y:S01]  /*409c0*/  LDC.64 R4, c[0x0][0x228] ;  /* 0x00008a00ff047b82 */ /* 0x000e620000000a00 */
[----:B------:R3:W-:Y:S01]  /*409d0*/  @P4 STG.E.U16 desc[UR60][R236.64], R26 ;  /* 0x0000001aec004986 */ /* 0x0007e2000c10153c */
[----:B------:R-:W-:-:S06]  /*409e0*/  ISETP.LT.AND P4, PT, R21, R239, !P6 ;  /* 0x000000ef1500720c */ /* 0x000fcc0007781270 */
[----:B------:R-:W0:Y:S01]  /*409f0*/  LDC R238, c[0x0][0x228] ;  /* 0x00008a00ffee7b82 */ /* 0x000e220000000800 */
[----:B------:R-:W-:Y:S01]  /*40a00*/  PRMT R7, R250, 0x7632, R7 ;  /* 0x00007632fa077816 */ /* 0x000fe20000000007 */
[----:B------:R1:W-:Y:S01]  /*40a10*/  @P3 STG.E.U16 desc[UR60][R24.64], R250 ;  /* 0x000000fa18003986 */ /* 0x0003e2000c10153c */
[----:B---3--:R-:W-:Y:S01]  /*40a20*/  IMAD.WIDE R236, R0, 0x2, R18 ;  /* 0x0000000200ec7825 */ /* 0x008fe200078e0212 */
[----:B------:R-:W-:-:S04]  /*40a30*/  ISETP.LT.AND P3, PT, R17, R8, !P5 ;  /* 0x000000081100720c */ /* 0x000fc80006f61270 */
[----:B------:R-:W3:Y:S01]  /*40a40*/  LDC R239, c[0x0][0x248] ;  /* 0x00009200ffef7b82 */ /* 0x000ee20000000800 */
[----:B------:R-:W-:Y:S01]  /*40a50*/  IMAD.WIDE R8, R0, 0x2, R244 ;  /* 0x0000000200087825 */ /* 0x000fe200078e02f4 */
[----:B------:R-:W-:Y:S06]  /*40a60*/  @P1 STG.E.U16 desc[UR60][R236.64], R7 ;  /* 0x00000007ec001986 */ /* 0x000fec000c10153c */
[----:B------:R-:W3:Y:S01]  /*40a70*/  LDC R26, c[0x0][0x228] ;  /* 0x00008a00ff1a7b82 */ /* 0x000ee20000000800 */
[----:B-1----:R-:W3:Y:S01]  /*40a80*/  LDL.LU R250, [R1+0x290] ;  /* 0x0002900001fa7983 */ /* 0x002ee20000300800 */
[----:B------:R-:W-:-:S02]  /*40a90*/  ISETP.LT.AND P6, PT, R22, R13, !P6 ;  /* 0x0000000d1600720c */ /* 0x000fc400077c1270 */
[----:B----4-:R-:W-:Y:S01]  /*40aa0*/  PRMT R11, R251, 0x7632, R11 ;  /* 0x00007632fb0b7816 */ /* 0x010fe2000000000b */
[----:B------:R1:W-:Y:S01]  /*40ab0*/  @P4 STG.E.U16 desc[UR60][R8.64], R251 ;  /* 0x000000fb08004986 */ /* 0x0003e2000c10153c */
[C---:B------:R-:W-:Y:S02]  /*40ac0*/  IMAD.WIDE R24, R0.reuse, 0x2, R246 ;  /* 0x0000000200187825 */ /* 0x040fe400078e02f6 */
[----:B------:R-:W4:Y:S01]  /*40ad0*/  LDC R13, c[0x0][0x228] ;  /* 0x00008a00ff0d7b82 */ /* 0x000f220000000800 */
[----:B-1----:R-:W4:Y:S01]  /*40ae0*/  LDL.LU R251, [R1+0x280] ;  /* 0x0002800001fb7983 */ /* 0x002f220000300800 */
[----:B------:R-:W-:-:S06]  /*40af0*/  IMAD.IADD R0, R0, 0x1, R242 ;  /* 0x0000000100007824 */ /* 0x000fcc00078e02f2 */
[----:B------:R-:W1:Y:S01]  /*40b00*/  LDC.64 R8, c[0x0][0x228] ;  /* 0x00008a00ff087b82 */ /* 0x000e620000000a00 */
[----:B------:R-:W-:Y:S01]  /*40b10*/  VIADD R7, R16, 0x48 ;  /* 0x0000004810077836 */ /* 0x000fe20000000000 */
[----:B------:R0:W-:Y:S04]  /*40b20*/  @P6 STG.E.U16 desc[UR60][R24.64], R11 ;  /* 0x0000000b18006986 */ /* 0x0001e8000c10153c */
[----:B------:R-:W-:Y:S02]  /*40b30*/  ISETP.GE.AND P4, PT, R7, R5, PT ;  /* 0x000000050700720c */ /* 0x000fe40003f86270 */
[----:B------:R-:W-:Y:S01]  /*40b40*/  ISETP.LT.AND P1, PT, R20, R15, !P5 ;  /* 0x0000000f1400720c */ /* 0x000fe20006f21270 */
[----:B------:R-:W1:Y:S01]  /*40b50*/  LDC R242, c[0x0][0x228] ;  /* 0x00008a00fff27b82 */ /* 0x000e620000000800 */
[----:B0-----:R-:W-:Y:S01]  /*40b60*/  IMAD.WIDE R24, R0, 0x2, R2 ;  /* 0x0000000200187825 */ /* 0x001fe200078e0202 */
[----:B------:R-:W-:-:S03]  /*40b70*/  ISETP.LT.AND P6, PT, R22, R238, !P5 ;  /* 0x000000ee1600720c */ /* 0x000fc60006fc1270 */
[----:B------:R-:W-:Y:S01]  /*40b80*/  IMAD.WIDE R236, R0, 0x2, R18 ;  /* 0x0000000200ec7825 */ /* 0x000fe200078e0212 */
[----:B------:R-:W-:Y:S02]  /*40b90*/  PRMT R11, R27, 0x7632, R11 ;  /* 0x000076321b0b7816 */ /* 0x000fe4000000000b */
[----:B------:R-:W0:Y:S08]  /*40ba0*/  LDC R238, c[0x0][0x228] ;  /* 0x00008a00ffee7b82 */ /* 0x000e300000000800 */
[----:B------:R-:W0:Y:S01]  /*40bb0*/  LDC R15, c[0x0][0x228] ;  /* 0x00008a00ff0f7b82 */ /* 0x000e220000000800 */
[----:B--2---:R-:W-:Y:S01]  /*40bc0*/  PRMT R5, R252, 0x7632, R5 ;  /* 0x00007632fc057816 */ /* 0x004fe20000000005 */
[----:B------:R2:W-:Y:S04]  /*40bd0*/  @P3 STG.E.U16 desc[UR60][R24.64], R252 ;  /* 0x000000fc18003986 */ /* 0x0005e8000c10153c */
[----:B--2---:R-:W2:Y:S01]  /*40be0*/  LDL.LU R252, [R1+0x2b0] ;  /* 0x0002b00001fc7983 */ /* 0x004ea20000300800 */
[----:B------:R-:W-:-:S02]  /*40bf0*/  ISETP.LT.AND P5, PT, R21, R241, !P5 ;  /* 0x000000f11500720c */ /* 0x000fc40006fa1270 */
[----:B------:R-:W-:Y:S01]  /*40c00*/  ISETP.LT.AND P3, PT, R17, R6, !P4 ;  /* 0x000000061100720c */ /* 0x000fe20006761270 */
[C---:B------:R-:W-:Y:S01]  /*40c10*/  IMAD.WIDE R6, R0.reuse, 0x2, R244 ;  /* 0x0000000200067825 */ /* 0x040fe200078e02f4 */
[----:B------:R1:W-:Y:S03]  /*40c20*/  @P1 STG.E.U16 desc[UR60][R236.64], R5 ;  /* 0x00000005ec001986 */ /* 0x0003e6000c10153c */
[----:B------:R-:W-:Y:S01]  /*40c30*/  IMAD.WIDE R24, R0, 0x2, R246 ;  /* 0x0000000200187825 */ /* 0x000fe200078e02f6 */
[----:B---3--:R-:W-:Y:S01]  /*40c40*/  ISETP.LT.AND P1, PT, R20, R26, !P4 ;  /* 0x0000001a1400720c */ /* 0x008fe20006721270 */
[----:B------:R-:W3:Y:S02]  /*40c50*/  LDC R241, c[0x0][0x228] ;  /* 0x00008a00fff17b82 */ /* 0x000ee40000000800 */
[----:B------:R-:W-:Y:S02]  /*40c60*/  IMAD.IADD R0, R0, 0x1, R239 ;  /* 0x0000000100007824 */ /* 0x000fe400078e02ef */
[----:B------:R0:W-:Y:S01]  /*40c70*/  @P5 STG.E.U16 desc[UR60][R6.64], R27 ;  /* 0x0000001b06005986 */ /* 0x0001e2000c10153c */
[----:B-1----:R-:W-:-:S03]  /*40c80*/  VIADD R5, R16, 0x49 ;  /* 0x0000004910057836 */ /* 0x002fc60000000000 */
[----:B------:R1:W-:Y:S01]  /*40c90*/  @P6 STG.E.U16 desc[UR60][R24.64], R11 ;  /* 0x0000000b18006986 */ /* 0x0003e2000c10153c */
[----:B----4-:R-:W-:Y:S01]  /*40ca0*/  ISETP.LT.AND P6, PT, R21, R13, !P4 ;  /* 0x0000000d1500720c */ /* 0x010fe200067c1270 */
[----:B------:R-:W4:Y:S01]  /*40cb0*/  LDC R236, c[0x0][0x248] ;  /* 0x00009200ffec7b82 */ /* 0x000f220000000800 */
[----:B------:R-:W-:Y:S01]  /*40cc0*/  ISETP.GE.AND P5, PT, R5, R9, PT ;  /* 0x000000090500720c */ /* 0x000fe20003fa6270 */
[----:B0-----:R-:W-:-:S06]  /*40cd0*/  IMAD.WIDE R26, R0, 0x2, R18 ;  /* 0x00000002001a7825 */ /* 0x001fcc00078e0212 */
[----:B------:R-:W0:Y:S01]  /*40ce0*/  LDC.64 R6, c[0x0][0x228] ;  /* 0x00008a00ff067b82 */ /* 0x000e220000000a00 */
[----:B-1----:R-:W-:-:S07]  /*40cf0*/  IMAD.WIDE R24, R0, 0x2, R2 ;  /* 0x0000000200187825 */ /* 0x002fce00078e0202 */
[----:B------:R-:W1:Y:S01]  /*40d00*/  LDC R239, c[0x0][0x228] ;  /* 0x00008a00ffef7b82 */ /* 0x000e620000000800 */
[----:B------:R-:W-:Y:S01]  /*40d10*/  PRMT R5, R250, 0x7632, R5 ;  /* 0x00007632fa057816 */ /* 0x000fe20000000005 */
[----:B------:R3:W-:Y:S04]  /*40d20*/  @P3 STG.E.U16 desc[UR60][R24.64], R250 ;  /* 0x000000fa18003986 */ /* 0x0007e8000c10153c */
[----:B------:R4:W-:Y:S02]  /*40d30*/  @P1 STG.E.U16 desc[UR60][R26.64], R5 ;  /* 0x000000051a001986 */ /* 0x0009e4000c10153c */
[----:B------:R-:W2:Y:S02]  /*40d40*/  LDC R237, c[0x0][0x228] ;  /* 0x00008a00ffed7b82 */ /* 0x000ea40000000800 */
[----:B---3--:R-:W3:Y:S01]  /*40d50*/  LDL.LU R250, [R1+0x2a0] ;  /* 0x0002a00001fa7983 */ /* 0x008ee20000300800 */
[----:B------:R-:W-:Y:S01]  /*40d60*/  IMAD.WIDE R24, R0, 0x2, R244 ;  /* 0x0000000200187825 */ /* 0x000fe200078e02f4 */
[----:B------:R-:W-:-:S04]  /*40d70*/  ISETP.LT.AND P4, PT, R22, R238, !P4 ;  /* 0x000000ee1600720c */ /* 0x000fc80006781270 */
[----:B------:R-:W3:Y:S01]  /*40d80*/  LDC R11, c[0x0][0x228] ;  /* 0x00008a00ff0b7b82 */ /* 0x000ee20000000800 */
[----:B------:R-:W-:Y:S01]  /*40d90*/  PRMT R9, R251, 0x7632, R9 ;  /* 0x00007632fb097816 */ /* 0x000fe20000000009 */
[----:B------:R0:W-:Y:S01]  /*40da0*/  @P6 STG.E.U16 desc[UR60][R24.64], R251 ;  /* 0x000000fb18006986 */ /* 0x0001e2000c10153c */
[----:B------:R-:W-:Y:S01]  /*40db0*/  ISETP.LT.AND P3, PT, R17, R12, !P5 ;  /* 0x0000000c1100720c */ /* 0x000fe20006f61270 */
[----:B----4-:R-:W-:-:S04]  /*40dc0*/  IMAD.IADD R5, R0, 0x1, R236 ;  /* 0x0000000100057824 */ /* 0x010fc800078e02ec */
[----:B------:R-:W4:Y:S01]  /*40dd0*/  LDC R27, c[0x0][0x248] ;  /* 0x00009200ff1b7b82 */ /* 0x000f220000000800 */
[----:B------:R-:W-:-:S07]  /*40de0*/  ISETP.LT.AND P1, PT, R20, R15, !P5 ;  /* 0x0000000f1400720c */ /* 0x000fce0006f21270 */
[----:B------:R-:W4:Y:S01]  /*40df0*/  LDC R26, c[0x0][0x228] ;  /* 0x00008a00ff1a7b82 */ /* 0x000f220000000800 */
[----:B0-----:R-:W3:Y:S01]  /*40e00*/  LDL.LU R251, [R1+0x294] ;  /* 0x0002940001fb7983 */ /* 0x001ee20000300800 */
[----:B------:R-:W-:-:S04]  /*40e10*/  IMAD.WIDE R12, R0, 0x2, R246 ;  /* 0x00000002000c7825 */ /* 0x000fc800078e02f6 */
[----:B------:R-:W-:Y:S02]  /*40e20*/  VIADD R0, R16, 0x54 ;  /* 0x0000005410007836 */ /* 0x000fe40000000000 */
[----:B------:R-:W-:Y:S01]  /*40e30*/  IMAD.WIDE R24, R5, 0x2, R2 ;  /* 0x0000000205187825 */ /* 0x000fe200078e0202 */
[----:B------:R0:W-:Y:S01]  /*40e40*/  @P4 STG.E.U16 desc[UR60][R12.64], R9 ;  /* 0x000000090c004986 */ /* 0x0001e2000c10153c */
[----:B-1----:R-:W-:Y:S01]  /*40e50*/  ISETP.LT.AND P6, PT, R21, R239, !P5 ;  /* 0x000000ef1500720c */ /* 0x002fe20006fc1270 */
[----:B------:R-:W1:Y:S01]  /*40e60*/  LDC R238, c[0x0][0x228] ;  /* 0x00008a00ffee7b82 */ /* 0x000e620000000800 */
[----:B------:R-:W-:-:S07]  /*40e70*/  ISETP.GE.AND P4, PT, R0, R7, PT ;  /* 0x000000070000720c */ /* 0x000fce0003f86270 */
[----:B------:R-:W1:Y:S08]  /*40e80*/  LDC R239, c[0x0][0x228] ;  /* 0x00008a00ffef7b82 */ /* 0x000e700000000800 */
[----:B0-----:R-:W0:Y:S08]  /*40e90*/  LDC.64 R12, c[0x0][0x228] ;  /* 0x00008a00ff0c7b82 */ /* 0x001e300000000a00 */
[----:B------:R-:W1:Y:S08]  /*40ea0*/  LDC R9, c[0x0][0x228] ;  /* 0x00008a00ff097b82 */ /* 0x000e700000000800 */
[----:B------:R-:W1:Y:S01]  /*40eb0*/  LDC R236, c[0x0][0x248] ;  /* 0x00009200ffec7b82 */ /* 0x000e620000000800 */
[----:B--2---:R2:W-:Y:S01]  /*40ec0*/  @P3 STG.E.U16 desc[UR60][R24.64], R252 ;  /* 0x000000fc18003986 */ /* 0x0045e2000c10153c */
[----:B------:R-:W-:-:S03]  /*40ed0*/  PRMT R0, R252, 0x7632, R0 ;  /* 0x00007632fc007816 */ /* 0x000fc60000000000 */
[----:B--2---:R-:W2:Y:S01]  /*40ee0*/  LDL.LU R252, [R1+0x284] ;  /* 0x0002840001fc7983 */ /* 0x004ea20000300800 */
[----:B------:R-:W-:Y:S01]  /*40ef0*/  ISETP.LT.AND P3, PT, R17, R14, !P0 ;  /* 0x0000000e1100720c */ /* 0x000fe20004761270 */
[C---:B------:R-:W-:Y:S01]  /*40f00*/  IMAD.WIDE R14, R5.reuse, 0x2, R18 ;  /* 0x00000002050e7825 */ /* 0x040fe200078e0212 */
[----:B------:R-:W-:Y:S01]  /*40f10*/  ISETP.LT.AND P5, PT, R22, R237, !P5 ;  /* 0x000000ed1600720c */ /* 0x000fe20006fa1270 */
[----:B------:R-:W2:Y:S01]  /*40f20*/  LDL.LU R249, [R1+0x2b4] ;  /* 0x0002b40001f97983 */ /* 0x000ea20000300800 */
[----:B------:R-:W1:Y:S01]  /*40f30*/  LDC R237, c[0x0][0x228] ;  /* 0x00008a00ffed7b82 */ /* 0x000e620000000800 */
[----:B------:R-:W-:Y:S02]  /*40f40*/  IMAD.WIDE R24, R5, 0x2, R244 ;  /* 0x0000000205187825 */ /* 0x000fe400078e02f4 */
[----:B------:R0:W-:Y:S01]  /*40f50*/  @P1 STG.E.U16 desc[UR60][R14.64], R0 ;  /* 0x000000000e001986 */ /* 0x0001e2000c10153c */
[----:B----4-:R-:W-:Y:S01]  /*40f60*/  ISETP.LT.AND P1, PT, R21, R26, !P0 ;  /* 0x0000001a1500720c */ /* 0x010fe20004721270 */
[----:B0-----:R-:W-:-:S03]  /*40f70*/  IMAD.IADD R0, R5, 0x1, R27 ;  /* 0x0000000105007824 */ /* 0x001fc600078e021b */
[----:B------:R-:W0:Y:S01]  /*40f80*/  LDC.64 R14, c[0x0][0x228] ;  /* 0x00008a00ff0e7b82 */ /* 0x000e220000000a00 */
[----:B------:R-:W-:Y:S01]  /*40f90*/  IMAD.WIDE R26, R0, 0x2, R2 ;  /* 0x00000002001a7825 */ /* 0x000fe200078e0202 */
[----:B---3--:R3:W-:Y:S01]  /*40fa0*/  @P6 STG.E.U16 desc[UR60][R24.64], R250 ;  /* 0x000000fa18006986 */ /* 0x0087e2000c10153c */
[----:B------:R-:W-:Y:S02]  /*40fb0*/  PRMT R7, R250, 0x7632, R7 ;  /* 0x00007632fa077816 */ /* 0x000fe40000000007 */
[----:B---3--:R-:W-:-:S04]  /*40fc0*/  IMAD.WIDE R24, R5, 0x2, R246 ;  /* 0x0000000205187825 */ /* 0x008fc800078e02f6 */
[----:B------:R-:W-:Y:S01]  /*40fd0*/  VIADD R5, R16, 0x4b ;  /* 0x0000004b10057836 */ /* 0x000fe20000000000 */
[----:B------:R-:W-:Y:S04]  /*40fe0*/  @P5 STG.E.U16 desc[UR60][R24.64], R7 ;  /* 0x0000000718005986 */ /* 0x000fe8000c10153c */
[----:B------:R-:W-:Y:S02]  /*40ff0*/  ISETP.GE.AND P5, PT, R5, R13, PT ;  /* 0x0000000d0500720c */ /* 0x000fe40003fa6270 */
[----:B------:R-:W-:Y:S01]  /*41000*/  ISETP.LT.AND P6, PT, R20, R11, !P0 ;  /* 0x0000000b1400720c */ /* 0x000fe200047c1270 */
[----:B------:R3:W-:Y:S01]  /*41010*/  @P3 STG.E.U16 desc[UR60][R26.64], R251 ;  /* 0x000000fb1a003986 */ /* 0x0007e2000c10153c */
[----:B------:R-:W-:Y:S01]  /*41020*/  PRMT R5, R251, 0x7632, R5 ;  /* 0x00007632fb057816 */ /* 0x000fe20000000005 */
[----:B------:R-:W4:Y:S02]  /*41030*/  LDC R13, c[0x0][0x248] ;  /* 0x00009200ff0d7b82 */ /* 0x000f240000000800 */
[----:B---3--:R-:W3:Y:S04]  /*41040*/  LDL.LU R251, [R1+0x2a4] ;  /* 0x0002a40001fb7983 */ /* 0x008ee80000300800 */
[----:B------:R-:W4:Y:S01]  /*41050*/  LDL.LU R250, [R1+0x298] ;  /* 0x0002980001fa7983 */ /* 0x000f220000300800 */
[----:B------:R-:W-:-:S04]  /*41060*/  IMAD.WIDE R24, R0, 0x2, R18 ;  /* 0x0000000200187825 */ /* 0x000fc800078e0212 */
[----:B------:R-:W-:Y:S01]  /*41070*/  IMAD.WIDE R26, R0, 0x2, R244 ;  /* 0x00000002001a7825 */ /* 0x000fe200078e02f4 */
[----:B------:R-:W-:Y:S04]  /*41080*/  @P6 STG.E.U16 desc[UR60][R24.64], R5 ;  /* 0x0000000518006986 */ /* 0x000fe8000c10153c */
[----:B--2---:R2:W-:Y:S01]  /*41090*/  @P1 STG.E.U16 desc[UR60][R26.64], R252 ;  /* 0x000000fc1a001986 */ /* 0x0045e2000c10153c */
[----:B------:R-:W-:-:S03]  /*410a0*/  PRMT R7, R252, 0x7632, R7 ;  /* 0x00007632fc077816 */ /* 0x000fc60000000007 */
[----:B--2---:R-:W2:Y:S01]  /*410b0*/  LDL.LU R252, [R1+0x288] ;  /* 0x0002880001fc7983 */ /* 0x004ea20000300800 */
[----:B-1----:R-:W-:Y:S02]  /*410c0*/  ISETP.LT.AND P0, PT, R22, R238, !P0 ;  /* 0x000000ee1600720c */ /* 0x002fe40004701270 */
[----:B------:R-:W1:Y:S01]  /*410d0*/  LDC R238, c[0x0][0x248] ;  /* 0x00009200ffee7b82 */ /* 0x000e620000000800 */
[----:B------:R-:W-:Y:S02]  /*410e0*/  ISETP.LT.AND P3, PT, R17, R10, !P5 ;  /* 0x0000000a1100720c */ /* 0x000fe40006f61270 */
[----:B------:R-:W-:Y:S01]  /*410f0*/  ISETP.LT.AND P1, PT, R20, R9, !P5 ;  /* 0x000000091400720c */ /* 0x000fe20006f21270 */
[----:B------:R-:W-:Y:S01]  /*41100*/  IMAD.WIDE R24, R0, 0x2, R246 ;  /* 0x0000000200187825 */ /* 0x000fe200078e02f6 */
[----:B------:R-:W-:-:S03]  /*41110*/  ISETP.LT.AND P6, PT, R21, R239, !P5 ;  /* 0x000000ef1500720c */ /* 0x000fc60006fc1270 */
[----:B------:R-:W3:Y:S01]  /*41120*/  LDC R9, c[0x0][0x228] ;  /* 0x00008a00ff097b82 */ /* 0x000ee20000000800 */
[----:B------:R-:W-:Y:S02]  /*41130*/  IMAD.IADD R0, R0, 0x1, R236 ;  /* 0x0000000100007824 */ /* 0x000fe400078e02ec */
[----:B------:R-:W-:-:S05]  /*41140*/  VIADD R5, R16, 0x4c ;  /* 0x0000004c10057836 */ /* 0x000fca0000000000 */
[----:B------:R-:W3:Y:S01]  /*41150*/  LDC R239, c[0x0][0x228] ;  /* 0x00008a00ffef7b82 */ /* 0x000ee20000000800 */
[----:B------:R0:W-:Y:S01]  /*41160*/  @P0 STG.E.U16 desc[UR60][R24.64], R7 ;  /* 0x0000000718000986 */ /* 0x0001e2000c10153c */
[----:B------:R-:W-:Y:S01]  /*41170*/  ISETP.LT.AND P5, PT, R22, R237, !P5 ;  /* 0x000000ed1600720c */ /* 0x000fe20006fa1270 */
[----:B------:R-:W-:-:S05]  /*41180*/  IMAD.WIDE R26, R0, 0x2, R18 ;  /* 0x00000002001a7825 */ /* 0x000fca00078e0212 */
[----:B------:R-:W4:Y:S01]  /*41190*/  LDC.64 R10, c[0x0][0x228] ;  /* 0x00008a00ff0a7b82 */ /* 0x000f220000000a00 */
[----:B0-----:R-:W-:Y:S01]  /*411a0*/  ISETP.GE.AND P0, PT, R5, R15, PT ;  /* 0x0000000f0500720c */ /* 0x001fe20003f06270 */
[----:B------:R-:W-:Y:S01]  /*411b0*/  IMAD.WIDE R24, R0, 0x2, R2 ;  /* 0x0000000200187825 */ /* 0x000fe200078e0202 */
[----:B------:R-:W-:-:S05]  /*411c0*/  PRMT R7, R249, 0x7632, R7 ;  /* 0x00007632f9077816 */ /* 0x000fca0000000007 */
[----:B------:R-:W0:Y:S01]  /*411d0*/  LDC R15, c[0x0][0x228] ;  /* 0x00008a00ff0f7b82 */ /* 0x000e220000000800 */
[C---:B------:R-:W-:Y:S01]  /*411e0*/  IMAD.WIDE R236, R0.reuse, 0x2, R244 ;  /* 0x0000000200ec7825 */ /* 0x040fe200078e02f4 */
[----:B------:R1:W-:Y:S04]  /*411f0*/  @P3 STG.E.U16 desc[UR60][R24.64], R249 ;  /* 0x000000f918003986 */ /* 0x0003e8000c10153c */
[----:B------:R3:W-:Y:S01]  /*41200*/  @P1 STG.E.U16 desc[UR60][R26.64], R7 ;  /* 0x000000071a001986 */ /* 0x0007e2000c10153c */
[----:B------:R-:W-:Y:S01]  /*41210*/  ISETP.LT.AND P1, PT, R17, R4, !P0 ;  /* 0x000000041100720c */ /* 0x000fe20004721270 */
[----:B-1----:R-:W-:-:S04]  /*41220*/  IMAD.WIDE R24, R0, 0x2, R246 ;  /* 0x0000000200187825 */ /* 0x002fc800078e02f6 */
[----:B------:R-:W-:Y:S02]  /*41230*/  IMAD.IADD R0, R0, 0x1, R238 ;  /* 0x0000000100007824 */ /* 0x000fe400078e02ee */
[----:B------:R-:W-:Y:S01]  /*41240*/  VIADD R5, R16, 0x4d ;  /* 0x0000004d10057836 */ /* 0x000fe20000000000 */
[----:B------:R-:W1:Y:S01]  /*41250*/  LDC R238, c[0x0][0x248] ;  /* 0x00009200ffee7b82 */ /* 0x000e620000000800 */
[----:B---3--:R3:W-:Y:S01]  /*41260*/  @P6 STG.E.U16 desc[UR60][R236.64], R251 ;  /* 0x000000fbec006986 */ /* 0x0087e2000c10153c */
[----:B------:R-:W-:Y:S02]  /*41270*/  PRMT R7, R251, 0x7632, R7 ;  /* 0x00007632fb077816 */ /* 0x000fe40000000007 */
[----:B------:R-:W-:-:S03]  /*41280*/  ISETP.LT.AND P6, PT, R20, R9, !P0 ;  /* 0x000000091400720c */ /* 0x000fc600047c1270 */
[----:B------:R0:W-:Y:S04]  /*41290*/  @P5 STG.E.U16 desc[UR60][R24.64], R7 ;  /* 0x0000000718005986 */ /* 0x0001e8000c10153c */
[----:B---3--:R-:W3:Y:S01]  /*412a0*/  LDL.LU R251, [R1+0x2b8] ;  /* 0x0002b80001fb7983 */ /* 0x008ee20000300800 */
[----:B------:R-:W-:Y:S01]  /*412b0*/  ISETP.LT.AND P5, PT, R22, R241, !P0 ;  /* 0x000000f11600720c */ /* 0x000fe200047a1270 */
[C---:B------:R-:W-:Y:S01]  /*412c0*/  IMAD.WIDE R26, R0.reuse, 0x2, R18 ;  /* 0x00000002001a7825 */ /* 0x040fe200078e0212 */
[----:B------:R-:W-:Y:S01]  /*412d0*/  ISETP.LT.AND P0, PT, R21, R239, !P0 ;  /* 0x000000ef1500720c */ /* 0x000fe20004701270 */
[----:B------:R-:W1:Y:S02]  /*412e0*/  LDC.64 R236, c[0x0][0x228] ;  /* 0x00008a00ffec7b82 */ /* 0x000e640000000a00 */
[----:B0-----:R-:W-:Y:S01]  /*412f0*/  IMAD.WIDE R24, R0, 0x2, R2 ;  /* 0x0000000200187825 */ /* 0x001fe200078e0202 */
[----:B----4-:R-:W-:-:S02]  /*41300*/  PRMT R7, R250, 0x7632, R7 ;  /* 0x00007632fa077816 */ /* 0x010fc40000000007 */
[----:B------:R-:W-:Y:S02]  /*41310*/  ISETP.GE.AND P3, PT, R5, R11, PT ;  /* 0x0000000b0500720c */ /* 0x000fe40003f66270 */
[----:B------:R0:W-:Y:S01]  /*41320*/  @P1 STG.E.U16 desc[UR60][R24.64], R250 ;  /* 0x000000fa18001986 */ /* 0x0001e2000c10153c */
[----:B------:R-:W4:Y:S01]  /*41330*/  LDC.64 R4, c[0x0][0x228] ;  /* 0x00008a00ff047b82 */ /* 0x000f220000000a00 */
[----:B------:R-:W-:Y:S01]  /*41340*/  ISETP.LT.AND P1, PT, R17, R8, !P3 ;  /* 0x000000081100720c */ /* 0x000fe20005f21270 */
[----:B------:R-:W-:-:S06]  /*41350*/  IMAD.WIDE R8, R0, 0x2, R244 ;  /* 0x0000000200087825 */ /* 0x000fcc00078e02f4 */
[----:B------:R-:W1:Y:S01]  /*41360*/  LDC R239, c[0x0][0x228] ;  /* 0x00008a00ffef7b82 */ /* 0x000e620000000800 */
[----:B0-----:R-:W3:Y:S04]  /*41370*/  LDL.LU R250, [R1+0x2a8] ;  /* 0x0002a80001fa7983 */ /* 0x001ee80000300800 */
[----:B------:R-:W-:Y:S03]  /*41380*/  @P6 STG.E.U16 desc[UR60][R26.64], R7 ;  /* 0x000000071a006986 */ /* 0x000fe6000c10153c */
[----:B------:R-:W0:Y:S01]  /*41390*/  LDC R241, c[0x0][0x228] ;  /* 0x00008a00fff17b82 */ /* 0x000e220000000800 */
[----:B--2---:R-:W-:Y:S01]  /*413a0*/  PRMT R11, R252, 0x7632, R11 ;  /* 0x00007632fc0b7816 */ /* 0x004fe2000000000b */
[----:B------:R2:W-:Y:S04]  /*413b0*/  @P0 STG.E.U16 desc[UR60][R8.64], R252 ;  /* 0x000000fc08000986 */ /* 0x0005e8000c10153c */
[----:B--2---:R-:W2:Y:S01]  /*413c0*/  LDL.LU R252, [R1+0x29c] ;  /* 0x00029c0001fc7983 */ /* 0x004ea20000300800 */
[----:B------:R-:W-:-:S04]  /*413d0*/  IMAD.WIDE R24, R0, 0x2, R246 ;  /* 0x0000000200187825 */ /* 0x000fc800078e02f6 */
[----:B------:R-:W-:Y:S01]  /*413e0*/  IMAD.IADD R0, R0, 0x1, R13 ;  /* 0x0000000100007824 */ /* 0x000fe200078e020d */
[----:B------:R-:W-:Y:S01]  /*413f0*/  ISETP.LT.AND P6, PT, R20, R242, !P3 ;  /* 0x000000f21400720c */ /* 0x000fe20005fc1270 */
[----:B------:R-:W-:Y:S01]  /*41400*/  VIADD R7, R16, 0x4f ;  /* 0x0000004f10077836 */ /* 0x000fe20000000000 */
[----:B------:R1:W-:Y:S01]  /*41410*/  @P5 STG.E.U16 desc[UR60][R24.64], R11 ;  /* 0x0000000b18005986 */ /* 0x0003e2000c10153c */
[----:B------:R-:W-:Y:S01]  /*41420*/  IMAD.WIDE R8, R0, 0x2, R2 ;  /* 0x0000000200087825 */ /* 0x000fe200078e0202 */
[----:B------:R-:W-:Y:S01]  /*41430*/  ISETP.LT.AND P5, PT, R21, R15, !P3 ;  /* 0x0000000f1500720c */ /* 0x000fe20005fa1270 */
[----:B------:R-:W0:Y:S01]  /*41440*/  LDC R13, c[0x0][0x228] ;  /* 0x00008a00ff0d7b82 */ /* 0x000e220000000800 */
[----:B----4-:R-:W-:Y:S01]  /*41450*/  ISETP.GE.AND P0, PT, R7, R5, PT ;  /* 0x000000050700720c */ /* 0x010fe20003f06270 */
[----:B------:R-:W-:Y:S02]  /*41460*/  VIADD R5, R16, 0x4e ;  /* 0x0000004e10057836 */ /* 0x000fe40000000000 */
[----:B------:R-:W-:-:S04]  /*41470*/  IMAD.WIDE R26, R0, 0x2, R244 ;  /* 0x00000002001a7825 */ /* 0x000fc800078e02f4 */
[----:B------:R-:W4:Y:S01]  /*41480*/  LDC R242, c[0x0][0x228] ;  /* 0x00008a00fff27b82 */ /* 0x000f220000000800 */
[----:B-1----:R-:W-:Y:S01]  /*41490*/  IMAD.WIDE R24, R0, 0x2, R18 ;  /* 0x0000000200187825 */ /* 0x002fe200078e0212 */
[----:B------:R-:W-:-:S06]  /*414a0*/  ISETP.LT.AND P3, PT, R22, R239, !P3 ;  /* 0x000000ef1600720c */ /* 0x000fcc0005f61270 */
[----:B------:R-:W1:Y:S08]  /*414b0*/  LDC R11, c[0x0][0x228] ;  /* 0x00008a00ff0b7b82 */ /* 0x000e700000000800 */
[----:B------:R-:W4:Y:S08]  /*414c0*/  LDC R15, c[0x0][0x228] ;  /* 0x00008a00ff0f7b82 */ /* 0x000f300000000800 */
[----:B------:R-:W4:Y:S01]  /*414d0*/  LDC R239, c[0x0][0x248] ;  /* 0x00009200ffef7b82 */ /* 0x000f220000000800 */
[----:B---3--:R-:W-:Y:S01]  /*414e0*/  PRMT R7, R251, 0x7632, R7 ;  /* 0x00007632fb077816 */ /* 0x008fe20000000007 */
[----:B------:R3:W-:Y:S01]  /*414f0*/  @P1 STG.E.U16 desc[UR60][R8.64], R251 ;  /* 0x000000fb08001986 */ /* 0x0007e2000c10153c */
[----:B------:R-:W-:Y:S01]  /*41500*/  ISETP.GE.AND P1, PT, R5, R237, PT ;  /* 0x000000ed0500720c */ /* 0x000fe20003f26270 */
[----:B------:R-:W-:-:S04]  /*41510*/  IMAD.IADD R5, R0, 0x1, R238 ;  /* 0x0000000100057824 */ /* 0x000fc800078e02ee */
[----:B------:R-:W4:Y:S01]  /*41520*/  LDC R237, c[0x0][0x248] ;  /* 0x00009200ffed7b82 */ /* 0x000f220000000800 */
[----:B------:R0:W-:Y:S04]  /*41530*/  @P6 STG.E.U16 desc[UR60][R24.64], R7 ;  /* 0x0000000718006986 */ /* 0x0001e8000c10153c */
[----:B---3--:R-:W3:Y:S01]  /*41540*/  LDL.LU R251, [R1+0x28c] ;  /* 0x00028c0001fb7983 */ /* 0x008ee20000300800 */
[----:B------:R-:W-:Y:S01]  /*41550*/  ISETP.LT.AND P6, PT, R17, R240, !P1 ;  /* 0x000000f01100720c */ /* 0x000fe20004fc1270 */
[----:B------:R-:W-:Y:S01]  /*41560*/  IMAD.WIDE R8, R0, 0x2, R246 ;  /* 0x0000000200087825 */ /* 0x000fe200078e02f6 */
[----:B------:R-:W3:Y:S01]  /*41570*/  LDC R238, c[0x0][0x228] ;  /* 0x00008a00ffee7b82 */ /* 0x000ee20000000800 */
[----:B------:R-:W-:Y:S01]  /*41580*/  PRMT R0, R250, 0x7632, R0 ;  /* 0x00007632fa007816 */ /* 0x000fe20000000000 */
[----:B------:R1:W-:Y:S06]  /*41590*/  @P5 STG.E.U16 desc[UR60][R26.64], R250 ;  /* 0x000000fa1a005986 */ /* 0x0003ec000c10153c */
[----:B0-----:R-:W0:Y:S08]  /*415a0*/  LDC R7, c[0x0][0x228] ;  /* 0x00008a00ff077b82 */ /* 0x001e300000000800 */
[----:B------:R-:W3:Y:S01]  /*415b0*/  LDC.64 R24, c[0x0][0x228] ;  /* 0x00008a00ff187b82 */ /* 0x000ee20000000a00 */
[----:B-1----:R-:W3:Y:S01]  /*415c0*/  LDL.LU R250, [R1+0x2bc] ;  /* 0x0002bc0001fa7983 */ /* 0x002ee20000300800 */
[----:B------:R-:W-:-:S03]  /*415d0*/  IMAD.WIDE R26, R5, 0x2, R2 ;  /* 0x00000002051a7825 */ /* 0x000fc600078e0202 */
[----:B------:R2:W-:Y:S03]  /*415e0*/  @P3 STG.E.U16 desc[UR60][R8.64], R0 ;  /* 0x0000000008003986 */ /* 0x0005e6000c10153c */
[----:B------:R-:W1:Y:S01]  /*415f0*/  LDC R240, c[0x0][0x228] ;  /* 0x00008a00fff07b82 */ /* 0x000e620000000800 */
[----:B--2---:R-:W-:Y:S01]  /*41600*/  PRMT R0, R252, 0x7632, R0 ;  /* 0x00007632fc007816 */ /* 0x004fe20000000000 */
[----:B------:R2:W-:Y:S04]  /*41610*/  @P6 STG.E.U16 desc[UR60][R26.64], R252 ;  /* 0x000000fc1a006986 */ /* 0x0005e8000c10153c */
[----:B--2---:R-:W2:Y:S01]  /*41620*/  LDL.LU R252, [R1+0x2ac] ;  /* 0x0002ac0001fc7983 */ /* 0x004ea20000300800 */
[----:B------:R-:W-:-:S02]  /*41630*/  ISETP.LT.AND P5, PT, R20, R241, !P1 ;  /* 0x000000f11400720c */ /* 0x000fc40004fa1270 */
[----:B------:R-:W1:Y:S01]  /*41640*/  LDC R241, c[0x0][0x228] ;  /* 0x00008a00fff17b82 */ /* 0x000e620000000800 */
[----:B------:R-:W-:Y:S01]  /*41650*/  ISETP.LT.AND P3, PT, R21, R11, !P1 ;  /* 0x0000000b1500720c */ /* 0x000fe20004f61270 */
[----:B------:R-:W-:Y:S01]  /*41660*/  IMAD.WIDE R8, R5, 0x2, R18 ;  /* 0x0000000205087825 */ /* 0x000fe200078e0212 */
[----:B------:R-:W-:Y:S02]  /*41670*/  ISETP.LT.AND P6, PT, R17, R12, !P0 ;  /* 0x0000000c1100720c */ /* 0x000fe400047c1270 */
[----:B------:R-:W-:Y:S01]  /*41680*/  ISETP.LT.AND P1, PT, R22, R13, !P1 ;  /* 0x0000000d1600720c */ /* 0x000fe20004f21270 */
[----:B------:R-:W-:-:S05]  /*41690*/  IMAD.WIDE R12, R5, 0x2, R244 ;  /* 0x00000002050c7825 */ /* 0x000fca00078e02f4 */
[----:B------:R4:W-:Y:S01]  /*416a0*/  @P5 STG.E.U16 desc[UR60][R8.64], R0 ;  /* 0x0000000008005986 */ /* 0x0009e2000c10153c */
[----:B0-----:R-:W-:Y:S01]  /*416b0*/  ISETP.LT.AND P5, PT, R20, R7, !P0 ;  /* 0x000000071400720c */ /* 0x001fe200047a1270 */
[C---:B----4-:R-:W-:Y:S02]  /*416c0*/  IMAD.IADD R7, R5.reuse, 0x1, R237 ;  /* 0x0000000105077824 */ /* 0x050fe400078e02ed */
[----:B------:R-:W-:Y:S01]  /*416d0*/  IMAD.WIDE R26, R5, 0x2, R246 ;  /* 0x00000002051a7825 */ /* 0x000fe200078e02f6 */
[----:B------:R-:W0:Y:S03]  /*416e0*/  LDC R237, c[0x0][0x228] ;  /* 0x00008a00ffed7b82 */ /* 0x000e260000000800 */
[----:B------:R-:W-:-:S05]  /*416f0*/  VIADD R0, R16, 0x50 ;  /* 0x0000005010007836 */ /* 0x000fca0000000000 */
[----:B------:R-:W4:Y:S01]  /*41700*/  LDC.64 R8, c[0x0][0x228] ;  /* 0x00008a00ff087b82 */ /* 0x000f220000000a00 */
[----:B---3--:R-:W-:Y:S01]  /*41710*/  PRMT R11, R251, 0x7632, R11 ;  /* 0x00007632fb0b7816 */ /* 0x008fe2000000000b */
[----:B------:R3:W-:Y:S01]  /*41720*/  @P3 STG.E.U16 desc[UR60][R12.64], R251 ;  /* 0x000000fb0c003986 */ /* 0x0007e2000c10153c */
[----:B------:R-:W-:Y:S01]  /*41730*/  ISETP.GE.AND P3, PT, R0, R25, PT ;  /* 0x000000190000720c */ /* 0x000fe20003f66270 */
[----:B------:R-:W-:-:S04]  /*41740*/  VIADD R5, R16, 0x51 ;  /* 0x0000005110057836 */ /* 0x000fc80000000000 */
[----:B------:R-:W0:Y:S01]  /*41750*/  LDC R25, c[0x0][0x228] ;  /* 0x00008a00ff197b82 */ /* 0x000e220000000800 */
[----:B------:R4:W-:Y:S04]  /*41760*/  @P1 STG.E.U16 desc[UR60][R26.64], R11 ;  /* 0x0000000b1a001986 */ /* 0x0009e8000c10153c */
[----:B---3--:R-:W3:Y:S01]  /*41770*/  LDL.LU R251, [R1+0x2e0] ;  /* 0x0002e00001fb7983 */ /* 0x008ee20000300800 */
[----:B------:R-:W-:Y:S01]  /*41780*/  IMAD.WIDE R12, R7, 0x2, R2 ;  /* 0x00000002070c7825 */ /* 0x000fe200078e0202 */
[----:B-1----:R-:W-:-:S03]  /*41790*/  ISETP.LT.AND P1, PT, R21, R241, !P0 ;  /* 0x000000f11500720c */ /* 0x002fc60004721270 */
[C---:B----4-:R-:W-:Y:S01]  /*417a0*/  IMAD.WIDE R26, R7.reuse, 0x2, R18 ;  /* 0x00000002071a7825 */ /* 0x050fe200078e0212 */
[----:B------:R-:W-:Y:S01]  /*417b0*/  PRMT R0, R250, 0x7632, R0 ;  /* 0x00007632fa007816 */ /* 0x000fe20000000000 */
[----:B------:R1:W-:Y:S01]  /*417c0*/  @P6 STG.E.U16 desc[UR60][R12.64], R250 ;  /* 0x000000fa0c006986 */ /* 0x0003e2000c10153c */
[----:B------:R-:W4:Y:S03]  /*417d0*/  LDC R241, c[0x0][0x228] ;  /* 0x00008a00fff17b82 */ /* 0x000f260000000800 */
[----:B-1----:R-:W4:Y:S01]  /*417e0*/  LDL.LU R250, [R1+0x2d0] ;  /* 0x0002d00001fa7983 */ /* 0x002f220000300800 */
[----:B------:R-:W-:-:S03]  /*417f0*/  IMAD.WIDE R12, R7, 0x2, R244 ;  /* 0x00000002070c7825 */ /* 0x000fc600078e02f4 */
[----:B------:R-:W-:Y:S01]  /*41800*/  @P5 STG.E.U16 desc[UR60][R26.64], R0 ;  /* 0x000000001a005986 */ /* 0x000fe2000c10153c */
[----:B--2---:R-:W-:-:S03]  /*41810*/  PRMT R11, R252, 0x7632, R11 ;  /* 0x00007632fc0b7816 */ /* 0x004fc6000000000b */
[----:B------:R1:W-:Y:S04]  /*41820*/  @P1 STG.E.U16 desc[UR60][R12.64], R252 ;  /* 0x000000fc0c001986 */ /* 0x0003e8000c10153c */
[----:B-1----:R-:W2:Y:S01]  /*41830*/  LDL.LU R252, [R1+0x2c0] ;  /* 0x0002c00001fc7983 */ /* 0x002ea20000300800 */
[----:B------:R-:W-:Y:S02]  /*41840*/  ISETP.LT.AND P0, PT, R22, R15, !P0 ;  /* 0x0000000f1600720c */ /* 0x000fe40004701270 */
[----:B------:R-:W-:Y:S02]  /*41850*/  ISETP.LT.AND P6, PT, R17, R14, !P3 ;  /* 0x0000000e1100720c */ /* 0x000fe40005fc1270 */
[----:B------:R-:W-:Y:S01]  /*41860*/  ISETP.LT.AND P5, PT, R20, R238, !P3 ;  /* 0x000000ee1400720c */ /* 0x000fe20005fa1270 */
[C---:B------:R-:W-:Y:S01]  /*41870*/  IMAD.IADD R0, R7.reuse, 0x1, R239 ;  /* 0x0000000107007824 */ /* 0x040fe200078e02ef */
[----:B------:R-:W1:Y:S01]  /*41880*/  LDC R238, c[0x0][0x248] ;  /* 0x00009200ffee7b82 */ /* 0x000e620000000800 */
[----:B------:R-:W-:Y:S01]  /*41890*/  IMAD.WIDE R14, R7, 0x2, R246 ;  /* 0x00000002070e7825 */ /* 0x000fe200078e02f6 */
[----:B------:R-:W-:-:S03]  /*418a0*/  ISETP.LT.AND P1, PT, R21, R240, !P3 ;  /* 0x000000f01500720c */ /* 0x000fc60005f21270 */
[----:B------:R-:W-:Y:S02]  /*418b0*/  IMAD.WIDE R26, R0, 0x2, R2 ;  /* 0x00000002001a7825 */ /* 0x000fe400078e0202 */
[----:B------:R0:W-:Y:S01]  /*418c0*/  @P0 STG.E.U16 desc[UR60][R14.64], R11 ;  /* 0x0000000b0e000986 */ /* 0x0001e2000c10153c */
[----:B------:R-:W-:Y:S01]  /*418d0*/  ISETP.GE.AND P0, PT, R5, R9, PT ;  /* 0x000000090500720c */ /* 0x000fe20003f06270 */
[----:B------:R-:W2:Y:S01]  /*418e0*/  LDC.64 R12, c[0x0][0x228] ;  /* 0x00008a00ff0c7b82 */ /* 0x000ea20000000a00 */
[----:B0-----:R-:W-:-:S07]  /*418f0*/  ISETP.LT.AND P3, PT, R22, R237, !P3 ;  /* 0x000000ed1600720c */ /* 0x001fce0005f61270 */
[----:B------:R-:W0:Y:S01]  /*41900*/  LDC R239, c[0x0][0x228] ;  /* 0x00008a00ffef7b82 */ /* 0x000e220000000800 */
[----:B------:R-:W-:-:S07]  /*41910*/  IMAD.WIDE R14, R0, 0x2, R18 ;  /* 0x00000002000e7825 */ /* 0x000fce00078e0212 */
[----:B------:R-:W0:Y:S01]  /*41920*/  LDC R237, c[0x0][0x248] ;  /* 0x00009200ffed7b82 */ /* 0x000e220000000800 */
[----:B------:R-:W-:-:S07]  /*41930*/  VIADD R7, R16, 0x52 ;  /* 0x0000005210077836 */ /* 0x000fce0000000000 */
[----:B------:R-:W0:Y:S01]  /*41940*/  LDC R240, c[0x0][0x228] ;  /* 0x00008a00fff07b82 */ /* 0x000e220000000800 */
[----:B---3--:R3:W-:Y:S01]  /*41950*/  @P6 STG.E.U16 desc[UR60][R26.64], R251 ;  /* 0x000000fb1a006986 */ /* 0x0087e2000c10153c */
[----:B------:R-:W-:Y:S02]  /*41960*/  PRMT R5, R251, 0x7632, R5 ;  /* 0x00007632fb057816 */ /* 0x000fe40000000005 */
[----:B------:R-:W-:Y:S01]  /*41970*/  ISETP.LT.AND P6, PT, R17, R10, !P0 ;  /* 0x0000000a1100720c */ /* 0x000fe200047c1270 */
[----:B------:R-:W-:Y:S01]  /*41980*/  IMAD.WIDE R10, R0, 0x2, R244 ;  /* 0x00000002000a7825 */ /* 0x000fe200078e02f4 */
[----:B---3--:R-:W3:Y:S04]  /*41990*/  LDL.LU R251, [R1+0x270] ;  /* 0x0002700001fb7983 */ /* 0x008ee80000300800 */
[----:B------:R1:W-:Y:S04]  /*419a0*/  @P5 STG.E.U16 desc[UR60][R14.64], R5 ;  /* 0x000000050e005986 */ /* 0x0003e8000c10153c */
[----:B----4-:R4:W-:Y:S01]  /*419b0*/  @P1 STG.E.U16 desc[UR60][R10.64], R250 ;  /* 0x000000fa0a001986 */ /* 0x0109e2000c10153c */
[----:B------:R-:W-:Y:S01]  /*419c0*/  PRMT R9, R250, 0x7632, R9 ;  /* 0x00007632fa097816 */ /* 0x000fe20000000009 */
[----:B-1----:R-:W-:-:S02]  /*419d0*/  IMAD.IADD R5, R0, 0x1, R238 ;  /* 0x0000000100057824 */ /* 0x002fc400078e02ee */
[----:B------:R-:W-:Y:S01]  /*419e0*/  IMAD.WIDE R14, R0, 0x2, R246 ;  /* 0x00000002000e7825 */ /* 0x000fe200078e02f6 */
[----:B------:R-:W-:Y:S01]  /*419f0*/  ISETP.LT.AND P5, PT, R20, R25, !P0 ;  /* 0x000000191400720c */ /* 0x000fe200047a1270 */
[----:B------:R-:W1:Y:S01]  /*41a00*/  LDC R238, c[0x0][0x228] ;  /* 0x00008a00ffee7b82 */ /* 0x000e620000000800 */
[----:B----4-:R-:W4:Y:S01]  /*41a10*/  LDL.LU R250, [R1+0x2e4] ;  /* 0x0002e40001fa7983 */ /* 0x010f220000300800 */
[----:B------:R-:W-:-:S03]  /*41a20*/  IMAD.WIDE R26, R5, 0x2, R2 ;  /* 0x00000002051a7825 */ /* 0x000fc600078e0202 */
[----:B------:R0:W-:Y:S03]  /*41a30*/  @P3 STG.E.U16 desc[UR60][R14.64], R9 ;  /* 0x000000090e003986 */ /* 0x0001e6000c10153c */
[----:B------:R-:W1:Y:S01]  /*41a40*/  LDC.64 R10, c[0x0][0x228] ;  /* 0x00008a00ff0a7b82 */ /* 0x000e620000000a00 */
[----:B------:R-:W-:-:S07]  /*41a50*/  ISETP.LT.AND P1, PT, R21, R242, !P0 ;  /* 0x000000f21500720c */ /* 0x000fce0004721270 */
[----:B------:R-:W4:Y:S01]  /*41a60*/  LDC R25, c[0x0][0x248] ;  /* 0x00009200ff197b82 */ /* 0x000f220000000800 */
[----:B--2---:R2:W-:Y:S01]  /*41a70*/  @P6 STG.E.U16 desc[UR60][R26.64], R252 ;  /* 0x000000fc1a006986 */ /* 0x0045e2000c10153c */
[----:B------:R-:W-:Y:S01]  /*41a80*/  PRMT R0, R252, 0x7632, R0 ;  /* 0x00007632fc007816 */ /* 0x000fe20000000000 */
[----:B0-----:R-:W-:Y:S01]  /*41a90*/  IMAD.WIDE R14, R5, 0x2, R18 ;  /* 0x00000002050e7825 */ /* 0x001fe200078e0212 */
[----:B------:R-:W-:-:S04]  /*41aa0*/  ISETP.GE.AND P3, PT, R7, R13, PT ;  /* 0x0000000d0700720c */ /* 0x000fc80003f66270 */
[----:B------:R-:W0:Y:S01]  /*41ab0*/  LDC R242, c[0x0][0x228] ;  /* 0x00008a00fff27b82 */ /* 0x000e220000000800 */
[----:B--2---:R-:W2:Y:S01]  /*41ac0*/  LDL.LU R252, [R1+0x2d4] ;  /* 0x0002d40001fc7983 */ /* 0x004ea20000300800 */
[----:B------:R-:W-:Y:S01]  /*41ad0*/  IMAD.WIDE R26, R5, 0x2, R244 ;  /* 0x00000002051a7825 */ /* 0x000fe200078e02f4 */
[----:B------:R-:W-:-:S05]  /*41ae0*/  ISETP.LT.AND P0, PT, R22, R239, !P0 ;  /* 0x000000ef1600720c */ /* 0x000fca0004701270 */
[----:B------:R-:W0:Y:S01]  /*41af0*/  LDC R13, c[0x0][0x228] ;  /* 0x00008a00ff0d7b82 */ /* 0x000e220000000800 */
[----:B------:R-:W-:Y:S01]  /*41b00*/  ISETP.LT.AND P6, PT, R17, R236, !P3 ;  /* 0x000000ec1100720c */ /* 0x000fe20005fc1270 */
[----:B------:R1:W-:Y:S01]  /*41b10*/  @P5 STG.E.U16 desc[UR60][R14.64], R0 ;  /* 0x000000000e005986 */ /* 0x0003e2000c10153c */
[----:B------:R-:W-:Y:S01]  /*41b20*/  VIADD R7, R16, 0x53 ;  /* 0x0000005310077836 */ /* 0x000fe20000000000 */
[----:B------:R-:W-:-:S04]  /*41b30*/  ISETP.LT.AND P5, PT, R20, R240, !P3 ;  /* 0x000000f01400720c */ /* 0x000fc80005fa1270 */
[----:B------:R-:W0:Y:S01]  /*41b40*/  LDC R239, c[0x0][0x228] ;  /* 0x00008a00ffef7b82 */ /* 0x000e220000000800 */
[----:B-1----:R-:W-:-:S07]  /*41b50*/  IMAD.IADD R0, R5, 0x1, R237 ;  /* 0x0000000105007824 */ /* 0x002fce00078e02ed */
[----:B------:R-:W1:Y:S01]  /*41b60*/  LDC.64 R14, c[0x0][0x228] ;  /* 0x00008a00ff0e7b82 */ /* 0x000e620000000a00 */
[----:B------:R-:W-:-:S07]  /*41b70*/  IMAD.WIDE R236, R0, 0x2, R2 ;  /* 0x0000000200ec7825 */ /* 0x000fce00078e0202 */
[----:B------:R-:W1:Y:S01]  /*41b80*/  LDC R240, c[0x0][0x228] ;  /* 0x00008a00fff07b82 */ /* 0x000e620000000800 */
[----:B---3--:R3:W-:Y:S01]  /*41b90*/  @P1 STG.E.U16 desc[UR60][R26.64], R251 ;  /* 0x000000fb1a001986 */ /* 0x0087e2000c10153c */
[----:B------:R-:W-:Y:S02]  /*41ba0*/  PRMT R9, R251, 0x7632, R9 ;  /* 0x00007632fb097816 */ /* 0x000fe40000000009 */
[----:B------:R-:W-:Y:S01]  /*41bb0*/  ISETP.LT.AND P1, PT, R21, R241, !P3 ;  /* 0x000000f11500720c */ /* 0x000fe20005f21270 */
[----:B---3--:R-:W3:Y:S01]  /*41bc0*/  LDL.LU R251, [R1+0x2c4] ;  /* 0x0002c40001fb7983 */ /* 0x008ee20000300800 */
[----:B------:R-:W-:Y:S02]  /*41bd0*/  IMAD.WIDE R26, R5, 0x2, R246 ;  /* 0x00000002051a7825 */ /* 0x000fe400078e02f6 */
[----:B------:R-:W1:Y:S03]  /*41be0*/  LDC R241, c[0x0][0x228] ;  /* 0x00008a00fff17b82 */ /* 0x000e660000000800 */
[----:B------:R0:W-:Y:S01]  /*41bf0*/  @P0 STG.E.U16 desc[UR60][R26.64], R9 ;  /* 0x000000091a000986 */ /* 0x0001e2000c10153c */
[----:B------:R-:W-:-:S03]  /*41c00*/  ISETP.GE.AND P0, PT, R7, R11, PT ;  /* 0x0000000b0700720c */ /* 0x000fc60003f06270 */
[----:B----4-:R4:W-:Y:S01]  /*41c10*/  @P6 STG.E.U16 desc[UR60][R236.64], R250 ;  /* 0x000000faec006986 */ /* 0x0109e2000c10153c */
[----:B------:R-:W-:Y:S02]  /*41c20*/  PRMT R7, R250, 0x7632, R7 ;  /* 0x00007632fa077816 */ /* 0x000fe40000000007 */
[----:B------:R-:W-:Y:S01]  /*41c30*/  ISETP.LT.AND P6, PT, R17, R4, !P0 ;  /* 0x000000041100720c */ /* 0x000fe200047c1270 */
[----:B------:R-:W-:-:S04]  /*41c40*/  IMAD.WIDE R4, R0, 0x2, R244 ;  /* 0x0000000200047825 */ /* 0x000fc800078e02f4 */
[----:B0-----:R-:W-:Y:S01]  /*41c50*/  IMAD.WIDE R26, R0, 0x2, R18 ;  /* 0x00000002001a7825 */ /* 0x001fe200078e0212 */
[----:B----4-:R-:W4:Y:S01]  /*41c60*/  LDL.LU R250, [R1+0x274] ;  /* 0x0002740001fa7983 */ /* 0x010f220000300800 */
[----:B------:R-:W-:Y:S01]  /*41c70*/  ISETP.LT.AND P3, PT, R22, R238, !P3 ;  /* 0x000000ee1600720c */ /* 0x000fe20005f61270 */
[----:B------:R-:W0:Y:S02]  /*41c80*/  LDC.64 R236, c[0x0][0x228] ;  /* 0x00008a00ffec7b82 */ /* 0x000e240000000a00 */
[----:B------:R-:W-:Y:S06]  /*41c90*/  @P5 STG.E.U16 desc[UR60][R26.64], R7 ;  /* 0x000000071a005986 */ /* 0x000fec000c10153c */
[----:B------:R-:W0:Y:S01]  /*41ca0*/  LDC R238, c[0x0][0x228] ;  /* 0x00008a00ffee7b82 */ /* 0x000e220000000800 */
[----:B--2---:R2:W-:Y:S01]  /*41cb0*/  @P1 STG.E.U16 desc[UR60][R4.64], R252 ;  /* 0x000000fc04001986 */ /* 0x0045e2000c10153c */
[----:B------:R-:W-:-:S03]  /*41cc0*/  PRMT R11, R252, 0x7632, R11 ;  /* 0x00007632fc0b7816 */ /* 0x000fc6000000000b */
[----:B--2---:R-:W2:Y:S01]  /*41cd0*/  LDL.LU R252, [R1+0x2e8] ;  /* 0x0002e80001fc7983 */ /* 0x004ea20000300800 */
[----:B------:R-:W-:Y:S02]  /*41ce0*/  ISETP.LT.AND P5, PT, R20, R239, !P0 ;  /* 0x000000ef1400720c */ /* 0x000fe400047a1270 */
[----:B------:R-:W1:Y:S01]  /*41cf0*/  LDC R239, c[0x0][0x248] ;  /* 0x00009200ffef7b82 */ /* 0x000e620000000800 */
[C---:B------:R-:W-:Y:S02]  /*41d00*/  IMAD.IADD R7, R0.reuse, 0x1, R25 ;  /* 0x0000000100077824 */ /* 0x040fe400078e0219 */
[----:B------:R-:W-:Y:S01]  /*41d10*/  IMAD.WIDE R4, R0, 0x2, R246 ;  /* 0x0000000200047825 */ /* 0x000fe200078e02f6 */
[----:B------:R-:W-:-:S03]  /*41d20*/  ISETP.LT.AND P1, PT, R21, R242, !P0 ;  /* 0x000000f21500720c */ /* 0x000fc60004721270 */
[----:B------:R-:W-:Y:S01]  /*41d30*/  IMAD.WIDE R26, R7, 0x2, R2 ;  /* 0x00000002071a7825 */ /* 0x000fe200078e0202 */
[----:B------:R0:W-:Y:S01]  /*41d40*/  @P3 STG.E.U16 desc[UR60][R4.64], R11 ;  /* 0x0000000b04003986 */ /* 0x0001e2000c10153c */
[----:B------:R-:W-:Y:S01]  /*41d50*/  ISETP.LT.AND P0, PT, R22, R13, !P0 ;  /* 0x0000000d1600720c */ /* 0x000fe20004701270 */
[----:B------:R-:W2:Y:S01]  /*41d60*/  LDC R242, c[0x0][0x248] ;  /* 0x00009200fff27b82 */ /* 0x000ea20000000800 */
[----:B------:R-:W-:-:S07]  /*41d70*/  VIADD R9, R16, 0x55 ;  /* 0x0000005510097836 */ /* 0x000fce0000000000 */
[----:B------:R-:W2:Y:S01]  /*41d80*/  LDC R13, c[0x0][0x248] ;  /* 0x00009200ff0d7b82 */ /* 0x000ea20000000800 */
[----:B0-----:R-:W-:Y:S01]  /*41d90*/  IMAD.WIDE R4, R7, 0x2, R18 ;  /* 0x0000000207047825 */ /* 0x001fe200078e0212 */
[----:B---3--:R0:W-:Y:S01]  /*41da0*/  @P6 STG.E.U16 desc[UR60][R26.64], R251 ;  /* 0x000000fb1a006986 */ /* 0x0081e2000c10153c */
[----:B------:R-:W-:Y:S02]  /*41db0*/  PRMT R0, R251, 0x7632, R0 ;  /* 0x00007632fb007816 */ /* 0x000fe40000000000 */
[----:B------:R-:W-:Y:S01]  /*41dc0*/  ISETP.LT.AND P6, PT, R17, R24, !P4 ;  /* 0x000000181100720c */ /* 0x000fe200067c1270 */
[C---:B------:R-:W-:Y:S01]  /*41dd0*/  IMAD.WIDE R24, R7.reuse, 0x2, R244 ;  /* 0x0000000207187825 */ /* 0x040fe200078e02f4 */
[----:B0-----:R-:W3:Y:S04]  /*41de0*/  LDL.LU R251, [R1+0x2d8] ;  /* 0x0002d80001fb7983 */ /* 0x001ee80000300800 */
[----:B------:R1:W-:Y:S04]  /*41df0*/  @P5 STG.E.U16 desc[UR60][R4.64], R0 ;  /* 0x0000000004005986 */ /* 0x0003e8000c10153c */
[----:B----4-:R0:W-:Y:S01]  /*41e00*/  @P1 STG.E.U16 desc[UR60][R24.64], R250 ;  /* 0x000000fa18001986 */ /* 0x0101e2000c10153c */
[----:B------:R-:W-:Y:S01]  /*41e10*/  PRMT R11, R250, 0x7632, R11 ;  /* 0x00007632fa0b7816 */ /* 0x000fe2000000000b */
[----:B-1----:R-:W-:Y:S01]  /*41e20*/  IMAD.IADD R0, R7, 0x1, R239 ;  /* 0x0000000107007824 */ /* 0x002fe200078e02ef */
[----:B------:R-:W-:Y:S01]  /*41e30*/  ISETP.GE.AND P3, PT, R9, R15, PT ;  /* 0x0000000f0900720c */ /* 0x000fe20003f66270 */
[----:B------:R-:W1:Y:S01]  /*41e40*/  LDC R239, c[0x0][0x228] ;  /* 0x00008a00ffef7b82 */ /* 0x000e620000000800 */
[----:B0-----:R-:W4:Y:S01]  /*41e50*/  LDL.LU R250, [R1+0x2c8] ;  /* 0x0002c80001fa7983 */ /* 0x001f220000300800 */
[----:B------:R-:W-:-:S06]  /*41e60*/  IMAD.WIDE R24, R7, 0x2, R246 ;  /* 0x0000000207187825 */ /* 0x000fcc00078e02f6 */
[----:B------:R-:W0:Y:S01]  /*41e70*/  LDC R15, c[0x0][0x228] ;  /* 0x00008a00ff0f7b82 */ /* 0x000e220000000800 */
[----:B------:R-:W-:Y:S01]  /*41e80*/  IMAD.WIDE R26, R0, 0x2, R2 ;  /* 0x00000002001a7825 */ /* 0x000fe200078e0202 */
[----:B------:R-:W-:Y:S06]  /*41e90*/  @P0 STG.E.U16 desc[UR60][R24.64], R11 ;  /* 0x0000000b18000986 */ /* 0x000fec000c10153c */
[----:B------:R-:W1:Y:S01]  /*41ea0*/  LDC.64 R4, c[0x0][0x228] ;  /* 0x00008a00ff047b82 */ /* 0x000e620000000a00 */
[----:B--2---:R2:W-:Y:S01]  /*41eb0*/  @P6 STG.E.U16 desc[UR60][R26.64], R252 ;  /* 0x000000fc1a006986 */ /* 0x0045e2000c10153c */
[----:B------:R-:W-:-:S03]  /*41ec0*/  PRMT R7, R252, 0x7632, R7 ;  /* 0x00007632fc077816 */ /* 0x000fc60000000007 */
[----:B--2---:R-:W2:Y:S01]  /*41ed0*/  LDL.LU R252, [R1+0x278] ;  /* 0x0002780001fc7983 */ /* 0x004ea20000300800 */
[----:B------:R-:W-:Y:S01]  /*41ee0*/  ISETP.LT.AND P5, PT, R20, R241, !P4 ;  /* 0x000000f11400720c */ /* 0x000fe200067a1270 */
[----:B------:R-:W-:Y:S01]  /*41ef0*/  VIADD R9, R16, 0x5a ;  /* 0x0000005a10097836 */ /* 0x000fe20000000000 */
[----:B------:R-:W-:Y:S01]  /*41f00*/  ISETP.LT.AND P1, PT, R21, R240, !P4 ;  /* 0x000000f01500720c */ /* 0x000fe20006721270 */
[C---:B------:R-:W-:Y:S01]  /*41f10*/  IMAD.WIDE R24, R0.reuse, 0x2, R244 ;  /* 0x0000000200187825 */ /* 0x040fe200078e02f4 */
[----:B------:R-:W-:Y:S01]  /*41f20*/  ISETP.LT.AND P6, PT, R17, R8, !P3 ;  /* 0x000000081100720c */ /* 0x000fe20005fc1270 */
[----:B------:R-:W2:Y:S01]  /*41f30*/  LDC R241, c[0x0][0x228] ;  /* 0x00008a00fff17b82 */ /* 0x000ea20000000800 */
[----:B------:R-:W-:Y:S01]  /*41f40*/  ISETP.GE.AND P0, PT, R9, R237, PT ;  /* 0x000000ed0900720c */ /* 0x000fe20003f06270 */
[----:B------:R-:W-:Y:S01]  /*41f50*/  IMAD.WIDE R8, R0, 0x2, R18 ;  /* 0x0000000200087825 */ /* 0x000fe200078e0212 */
[----:B------:R-:W-:-:S05]  /*41f60*/  ISETP.LT.AND P4, PT, R22, R238, !P4 ;  /* 0x000000ee1600720c */ /* 0x000fca0006781270 */
[----:B------:R1:W-:Y:S01]  /*41f70*/  @P5 STG.E.U16 desc[UR60][R8.64], R7 ;  /* 0x0000000708005986 */ /* 0x0003e2000c10153c */
[----:B0-----:R-:W-:Y:S01]  /*41f80*/  ISETP.LT.AND P5, PT, R20, R15, !P3 ;  /* 0x0000000f1400720c */ /* 0x001fe20005fa1270 */
[----:B------:R-:W0:Y:S08]  /*41f90*/  LDC R238, c[0x0][0x248] ;  /* 0x00009200ffee7b82 */ /* 0x000e300000000800 */
[----:B------:R-:W0:Y:S01]  /*41fa0*/  LDC R240, c[0x0][0x228] ;  /* 0x00008a00fff07b82 */ /* 0x000e220000000800 */
[----:B-1----:R-:W-:-:S04]  /*41fb0*/  IMAD.IADD R7, R0, 0x1, R13 ;  /* 0x0000000100077824 */ /* 0x002fc800078e020d */
[----:B------:R-:W-:-:S03]  /*41fc0*/  IMAD.WIDE R26, R7, 0x2, R2 ;  /* 0x00000002071a7825 */ /* 0x000fc600078e0202 */
[----:B------:R-:W1:Y:S08]  /*41fd0*/  LDC.64 R8, c[0x0][0x228] ;  /* 0x00008a00ff087b82 */ /* 0x000e700000000a00 */
[----:B------:R-:W1:Y:S08]  /*41fe0*/  LDC R15, c[0x0][0x228] ;  /* 0x00008a00ff0f7b82 */ /* 0x000e700000000800 */
[----:B------:R-:W1:Y:S01]  /*41ff0*/  LDC R237, c[0x0][0x228] ;  /* 0x00008a00ffed7b82 */ /* 0x000e620000000800 */
[----:B---3--:R3:W-:Y:S01]  /*42000*/  @P1 STG.E.U16 desc[UR60][R24.64], R251 ;  /* 0x000000fb18001986 */ /* 0x0087e2000c10153c */
[----:B------:R-:W-:-:S02]  /*42010*/  PRMT R11, R251, 0x7632, R11 ;  /* 0x00007632fb0b7816 */ /* 0x000fc4000000000b */
[----:B------:R-:W-:-:S04]  /*42020*/  ISETP.LT.AND P1, PT, R21, R239, !P3 ;  /* 0x000000ef1500720c */ /* 0x000fc80005f21270 */
[----:B------:R-:W1:Y:S01]  /*42030*/  LDC R239, c[0x0][0x228] ;  /* 0x00008a00ffef7b82 */ /* 0x000e620000000800 */
[----:B---3--:R-:W3:Y:S01]  /*42040*/  LDL.LU R251, [R1+0x2ec] ;  /* 0x0002ec0001fb7983 */ /* 0x008ee20000300800 */
[----:B------:R-:W-:-:S04]  /*42050*/  IMAD.WIDE R24, R0, 0x2, R246 ;  /* 0x0000000200187825 */ /* 0x000fc800078e02f6 */
[----:B------:R-:W-:Y:S01]  /*42060*/  VIADD R0, R16, 0x56 ;  /* 0x0000005610007836 */ /* 0x000fe20000000000 */
[----:B------:R0:W-:Y:S04]  /*42070*/  @P4 STG.E.U16 desc[UR60][R24.64], R11 ;  /* 0x0000000b18004986 */ /* 0x0001e8000c10153c */
[----:B------:R-:W-:Y:S01]  /*42080*/  ISETP.GE.AND P4, PT, R0, R5, PT ;  /* 0x000000050000720c */ /* 0x000fe20003f86270 */
[----:B----4-:R4:W-:Y:S01]  /*42090*/  @P6 STG.E.U16 desc[UR60][R26.64], R250 ;  /* 0x000000fa1a006986 */ /* 0x0109e2000c10153c */
[----:B------:R-:W-:Y:S02]  /*420a0*/  PRMT R0, R250, 0x7632, R0 ;  /* 0x00007632fa007816 */ /* 0x000fe40000000000 */
[----:B------:R-:W-:Y:S01]  /*420b0*/  ISETP.LT.AND P6, PT, R17, R12, !P4 ;  /* 0x0000000c1100720c */ /* 0x000fe200067c1270 */
[----:B------:R-:W-:-:S04]  /*420c0*/  IMAD.WIDE R12, R7, 0x2, R244 ;  /* 0x00000002070c7825 */ /* 0x000fc800078e02f4 */
[----:B0-----:R-:W-:Y:S01]  /*420d0*/  IMAD.WIDE R24, R7, 0x2, R18 ;  /* 0x0000000207187825 */ /* 0x001fe200078e0212 */
[----:B----4-:R-:W4:Y:S04]  /*420e0*/  LDL.LU R250, [R1+0x2dc] ;  /* 0x0002dc0001fa7983 */ /* 0x010f280000300800 */
[----:B------:R-:W-:Y:S04]  /*420f0*/  @P5 STG.E.U16 desc[UR60][R24.64], R0 ;  /* 0x0000000018005986 */ /* 0x000fe8000c10153c */
[----:B--2---:R0:W-:Y:S01]  /*42100*/  @P1 STG.E.U16 desc[UR60][R12.64], R252 ;  /* 0x000000fc0c001986 */ /* 0x0041e2000c10153c */
[----:B------:R-:W-:-:S03]  /*42110*/  PRMT R11, R252, 0x7632, R11 ;  /* 0x00007632fc0b7816 */ /* 0x000fc6000000000b */
[----:B0-----:R-:W2:Y:S01]  /*42120*/  LDL.LU R252, [R1+0x2cc] ;  /* 0x0002cc0001fc7983 */ /* 0x001ea20000300800 */
[----:B------:R-:W-:Y:S01]  /*42130*/  ISETP.LT.AND P3, PT, R22, R241, !P3 ;  /* 0x000000f11600720c */ /* 0x000fe20005f61270 */
[C---:B------:R-:W-:Y:S01]  /*42140*/  IMAD.IADD R0, R7.reuse, 0x1, R238 ;  /* 0x0000000107007824 */ /* 0x040fe200078e02ee */
[----:B------:R-:W0:Y:S01]  /*42150*/  LDC.64 R12, c[0x0][0x228] ;  /* 0x00008a00ff0c7b82 */ /* 0x000e220000000a00 */
[----:B------:R-:W-:Y:S02]  /*42160*/  VIADD R5, R16, 0x57 ;  /* 0x0000005710057836 */ /* 0x000fe40000000000 */
[----:B------:R-:W-:-:S04]  /*42170*/  IMAD.WIDE R26, R7, 0x2, R246 ;  /* 0x00000002071a7825 */ /* 0x000fc800078e02f6 */
[----:B------:R-:W-:Y:S01]  /*42180*/  IMAD.WIDE R24, R0, 0x2, R2 ;  /* 0x0000000200187825 */ /* 0x000fe200078e0202 */
[----:B------:R-:W-:Y:S01]  /*42190*/  ISETP.LT.AND P5, PT, R20, R240, !P4 ;  /* 0x000000f01400720c */ /* 0x000fe200067a1270 */
[----:B------:R-:W0:Y:S01]  /*421a0*/  LDC R238, c[0x0][0x228] ;  /* 0x00008a00ffee7b82 */ /* 0x000e220000000800 */
[----:B-1----:R-:W-:Y:S01]  /*421b0*/  ISETP.GE.AND P1, PT, R5, R9, PT ;  /* 0x000000090500720c */ /* 0x002fe20003f26270 */
[----:B------:R1:W-:Y:S01]  /*421c0*/  @P3 STG.E.U16 desc[UR60][R26.64], R11 ;  /* 0x0000000b1a003986 */ /* 0x0003e2000c10153c */
[----:B------:R-:W-:Y:S02]  /*421d0*/  ISETP.LT.AND P3, PT, R21, R239, !P4 ;  /* 0x000000ef1500720c */ /* 0x000fe40006761270 */
[----:B------:R-:W-:-:S03]  /*421e0*/  ISETP.LT.AND P4, PT, R22, R15, !P4 ;  /* 0x0000000f1600720c */ /* 0x000fc60006781270 */
[----:B------:R-:W2:Y:S01]  /*421f0*/  LDC R241, c[0x0][0x228] ;  /* 0x00008a00fff17b82 */ /* 0x000ea20000000800 */
[----:B-1----:R-:W-:-:S07]  /*42200*/  IMAD.WIDE R26, R0, 0x2, R18 ;  /* 0x00000002001a7825 */ /* 0x002fce00078e0212 */
[----:B------:R-:W1:Y:S08]  /*42210*/  LDC R9, c[0x0][0x228] ;  /* 0x00008a00ff097b82 */ /* 0x000e700000000800 */
[----:B------:R-:W1:Y:S08]  /*42220*/  LDC R240, c[0x0][0x248] ;  /* 0x00009200fff07b82 */ /* 0x000e700000000800 */
[----:B------:R-:W1:Y:S08]  /*42230*/  LDC R239, c[0x0][0x228] ;  /* 0x00008a00ffef7b82 */ /* 0x000e700000000800 */
[----:B------:R-:W1:Y:S01]  /*42240*/  LDC R15, c[0x0][0x228] ;  /* 0x00008a00ff0f7b82 */ /* 0x000e620000000800 */
[----:B---3--:R-:W-:Y:S01]  /*42250*/  PRMT R5, R251, 0x7632, R5 ;  /* 0x00007632fb057816 */ /* 0x008fe20000000005 */
[----:B------:R3:W-:Y:S01]  /*42260*/  @P6 STG.E.U16 desc[UR60][R24.64], R251 ;  /* 0x000000fb18006986 */ /* 0x0007e2000c10153c */
[----:B------:R-:W-:Y:S01]  /*42270*/  ISETP.LT.AND P6, PT, R17, R10, !P1 ;  /* 0x0000000a1100720c */ /* 0x000fe20004fc1270 */
[----:B------:R-:W-:-:S02]  /*42280*/  IMAD.WIDE R10, R0, 0x2, R244 ;  /* 0x00000002000a7825 */ /* 0x000fc400078e02f4 */
[----:B---3--:R-:W3:Y:S02]  /*42290*/  LDL.LU R251, [R1+0x27c] ;  /* 0x00027c0001fb7983 */ /* 0x008ee40000300800 */
[C---:B------:R-:W-:Y:S02]  /*422a0*/  IMAD.WIDE R24, R0.reuse, 0x2, R246 ;  /* 0x0000000200187825 */ /* 0x040fe400078e02f6 */
[----:B------:R0:W-:Y:S02]  /*422b0*/  @P5 STG.E.U16 desc[UR60][R26.64], R5 ;  /* 0x000000051a005986 */ /* 0x0001e4000c10153c */
[----:B------:R-:W-:Y:S01]  /*422c0*/  IMAD.IADD R0, R0, 0x1, R242 ;  /* 0x0000000100007824 */ /* 0x000fe200078e02f2 */
[----:B----4-:R-:W-:Y:S01]  /*422d0*/  PRMT R7, R250, 0x7632, R7 ;  /* 0x00007632fa077816 */ /* 0x010fe20000000007 */
[----:B------:R4:W-:Y:S01]  /*422e0*/  @P3 STG.E.U16 desc[UR60][R10.64], R250 ;  /* 0x000000fa0a003986 */ /* 0x0009e2000c10153c */
[----:B0-----:R-:W-:-:S03]  /*422f0*/  VIADD R5, R16, 0x58 ;  /* 0x0000005810057836 */ /* 0x001fc60000000000 */
[----:B------:R0:W-:Y:S01]  /*42300*/  @P4 STG.E.U16 desc[UR60][R24.64], R7 ;  /* 0x0000000718004986 */ /* 0x0001e2000c10153c */
[----:B------:R-:W-:Y:S01]  /*42310*/  ISETP.LT.AND P5, PT, R20, R237, !P1 ;  /* 0x000000ed1400720c */ /* 0x000fe20004fa1270 */
[----:B------:R-:W3:Y:S02]  /*42320*/  LDC R242, c[0x0][0x228] ;  /* 0x00008a00fff27b82 */ /* 0x000ee40000000800 */
[----:B----4-:R-:W4:Y:S01]  /*42330*/  LDL.LU R250, [R1+0x400] ;  /* 0x0004000001fa7983 */ /* 0x010f220000300800 */
[----:B------:R-:W-:-:S05]  /*42340*/  ISETP.GE.AND P3, PT, R5, R13, PT ;  /* 0x0000000d0500720c */ /* 0x000fca0003f66270 */
[----:B------:R-:W3:Y:S01]  /*42350*/  LDC.64 R10, c[0x0][0x228] ;  /* 0x00008a00ff0a7b82 */ /* 0x000ee20000000a00 */
[----:B0-----:R-:W-:Y:S01]  /*42360*/  IMAD.WIDE R24, R0, 0x2, R2 ;  /* 0x0000000200187825 */ /* 0x001fe200078e0202 */
[----:B------:R-:W-:-:S06]  /*42370*/  ISETP.LT.AND P4, PT, R22, R238, !P1 ;  /* 0x000000ee1600720c */ /* 0x000fcc0004f81270 */
[----:B------:R-:W0:Y:S01]  /*42380*/  LDC R13, c[0x0][0x228] ;  /* 0x00008a00ff0d7b82 */ /* 0x000e220000000800 */
[----:B------:R-:W-:-:S07]  /*42390*/  IMAD.WIDE R26, R0, 0x2, R18 ;  /* 0x00000002001a7825 */ /* 0x000fce00078e0212 */
[----:B------:R-:W4:Y:S01]  /*423a0*/  LDC R237, c[0x0][0x248] ;  /* 0x00009200ffed7b82 */ /* 0x000f220000000800 */
[----:B--2---:R-:W-:Y:S01]  /*423b0*/  PRMT R5, R252, 0x7632, R5 ;  /* 0x00007632fc057816 */ /* 0x004fe20000000005 */
[----:B------:R2:W-:Y:S06]  /*423c0*/  @P6 STG.E.U16 desc[UR60][R24.64], R252 ;  /* 0x000000fc18006986 */ /* 0x0005ec000c10153c */
[----:B------:R-:W4:Y:S01]  /*423d0*/  LDC R238, c[0x0][0x228] ;  /* 0x00008a00ffee7b82 */ /* 0x000f220000000800 */
[----:B--2---:R-:W2:Y:S01]  /*423e0*/  LDL.LU R252, [R1+0x300] ;  /* 0x0003000001fc7983 */ /* 0x004ea20000300800 */
[----:B------:R-:W-:-:S02]  /*423f0*/  ISETP.LT.AND P1, PT, R21, R241, !P1 ;  /* 0x000000f11500720c */ /* 0x000fc40004f21270 */
[----:B------:R-:W-:Y:S01]  /*42400*/  ISETP.LT.AND P6, PT, R17, R6, !P3 ;  /* 0x000000061100720c */ /* 0x000fe20005fc1270 */
[----:B------:R-:W-:Y:S01]  /*42410*/  IMAD.WIDE R6, R0, 0x2, R244 ;  /* 0x0000000200067825 */ /* 0x000fe200078e02f4 */
[----:B------:R0:W-:Y:S01]  /*42420*/  @P5 STG.E.U16 desc[UR60][R26.64], R5 ;  /* 0x000000051a005986 */ /* 0x0001e2000c10153c */
[----:B-1----:R-:W-:Y:S01]  /*42430*/  ISETP.LT.AND P5, PT, R20, R9, !P3 ;  /* 0x000000091400720c */ /* 0x002fe20005fa1270 */
[----:B------:R-:W1:Y:S01]  /*42440*/  LDC R241, c[0x0][0x228] ;  /* 0x00008a00fff17b82 */ /* 0x000e620000000800 */
[----:B------:R-:W-:-:S04]  /*42450*/  IMAD.WIDE R24, R0, 0x2, R246 ;  /* 0x0000000200187825 */ /* 0x000fc800078e02f6 */
[----:B------:R-:W-:-:S03]  /*42460*/  IMAD.IADD R0, R0, 0x1, R240 ;  /* 0x0000000100007824 */ /* 0x000fc600078e02f0 */
[----:B------:R-:W1:Y:S01]  /*42470*/  LDC R240, c[0x0][0x228] ;  /* 0x00008a00fff07b82 */ /* 0x000e620000000800 */
[----:B0-----:R-:W-:Y:S02]  /*42480*/  VIADD R5, R16, 0x59 ;  /* 0x0000005910057836 */ /* 0x001fe40000000000 */
[C---:B------:R-:W-:Y:S01]  /*42490*/  IMAD.WIDE R26, R0.reuse, 0x2, R18 ;  /* 0x00000002001a7825 */ /* 0x040fe200078e0212 */
[----:B---3--:R-:W-:Y:S01]  /*424a0*/  PRMT R9, R251, 0x7632, R9 ;  /* 0x00007632fb097816 */ /* 0x008fe20000000009 */
[----:B------:R0:W-:Y:S04]  /*424b0*/  @P1 STG.E.U16 desc[UR60][R6.64], R251 ;  /* 0x000000fb06001986 */ /* 0x0001e8000c10153c */
[----:B------:R3:W-:Y:S04]  /*424c0*/  @P4 STG.E.U16 desc[UR60][R24.64], R9 ;  /* 0x0000000918004986 */ /* 0x0007e8000c10153c */
[----:B0-----:R-:W2:Y:S01]  /*424d0*/  LDL.LU R251, [R1+0x420] ;  /* 0x0004200001fb7983 */ /* 0x001ea20000300800 */
[----:B------:R-:W-:Y:S01]  /*424e0*/  ISETP.LT.AND P4, PT, R21, R13, !P3 ;  /* 0x0000000d1500720c */ /* 0x000fe20005f81270 */
[----:B------:R-:W0:Y:S01]  /*424f0*/  LDC.64 R6, c[0x0][0x228] ;  /* 0x00008a00ff067b82 */ /* 0x000e220000000a00 */
[----:B---3--:R-:W-:Y:S01]  /*42500*/  IMAD.WIDE R24, R0, 0x2, R2 ;  /* 0x0000000200187825 */ /* 0x008fe200078e0202 */
[----:B------:R-:W-:-:S02]  /*42510*/  ISETP.GE.AND P1, PT, R5, R11, PT ;  /* 0x0000000b0500720c */ /* 0x000fc40003f26270 */
[----:B----4-:R-:W-:Y:S02]  /*42520*/  PRMT R5, R250, 0x7632, R5 ;  /* 0x00007632fa057816 */ /* 0x010fe40000000005 */
[----:B------:R3:W-:Y:S01]  /*42530*/  @P6 STG.E.U16 desc[UR60][R24.64], R250 ;  /* 0x000000fa18006986 */ /* 0x0007e2000c10153c */
[----:B------:R-:W-:Y:S01]  /*42540*/  ISETP.LT.AND P3, PT, R22, R239, !P3 ;  /* 0x000000ef1600720c */ /* 0x000fe20005f61270 */
[----:B------:R-:W4:Y:S02]  /*42550*/  LDC R11, c[0x0][0x228] ;  /* 0x00008a00ff0b7b82 */ /* 0x000f240000000800 */
[----:B------:R2:W-:Y:S01]  /*42560*/  @P5 STG.E.U16 desc[UR60][R26.64], R5 ;  /* 0x000000051a005986 */ /* 0x0005e2000c10153c */
[----:B------:R-:W-:-:S05]  /*42570*/  IMAD.IADD R9, R0, 0x1, R237 ;  /* 0x0000000100097824 */ /* 0x000fca00078e02ed */
[----:B------:R-:W4:Y:S01]  /*42580*/  LDC R13, c[0x0][0x228] ;  /* 0x00008a00ff0d7b82 */ /* 0x000f220000000800 */
[----:B---3--:R-:W3:Y:S01]  /*42590*/  LDL.LU R250, [R1+0x410] ;  /* 0x0004100001fa7983 */ /* 0x008ee20000300800 */
[----:B------:R-:W-:Y:S01]  /*425a0*/  IMAD.WIDE R24, R0, 0x2, R244 ;  /* 0x0000000200187825 */ /* 0x000fe200078e02f4 */
[----:B------:R-:W-:-:S05]  /*425b0*/  ISETP.LT.AND P6, PT, R17, R14, !P1 ;  /* 0x0000000e1100720c */ /* 0x000fca0004fc1270 */
[----:B------:R-:W4:Y:S01]  /*425c0*/  LDC R239, c[0x0][0x228] ;  /* 0x00008a00ffef7b82 */ /* 0x000f220000000800 */
[----:B--2---:R-:W-:Y:S01]  /*425d0*/  PRMT R5, R252, 0x7632, R5 ;  /* 0x00007632fc057816 */ /* 0x004fe20000000005 */
[----:B------:R2:W-:Y:S06]  /*425e0*/  @P4 STG.E.U16 desc[UR60][R24.64], R252 ;  /* 0x000000fc18004986 */ /* 0x0005ec000c10153c */
[----:B------:R-:W4:Y:S01]  /*425f0*/  LDC R26, c[0x0][0x248] ;  /* 0x00009200ff1a7b82 */ /* 0x000f220000000800 */
[----:B------:R-:W-:-:S07]  /*42600*/  ISETP.LT.AND P5, PT, R20, R15, !P1 ;  /* 0x0000000f1400720c */ /* 0x000fce0004fa1270 */
[----:B------:R-:W4:Y:S01]  /*42610*/  LDC R237, c[0x0][0x228] ;  /* 0x00008a00ffed7b82 */ /* 0x000f220000000800 */
[----:B--2---:R-:W2:Y:S01]  /*42620*/  LDL.LU R252, [R1+0x404] ;  /* 0x0004040001fc7983 */ /* 0x004ea20000300800 */
[----:B------:R-:W-:-:S04]  /*42630*/  IMAD.WIDE R14, R0, 0x2, R246 ;  /* 0x00000002000e7825 */ /* 0x000fc800078e02f6 */
[----:B------:R-:W-:Y:S01]  /*42640*/  VIADD R0, R16, 0x64 ;  /* 0x0000006410007836 */ /* 0x000fe20000000000 */
[----:B------:R0:W-:Y:S01]  /*42650*/  @P3 STG.E.U16 desc[UR60][R14.64], R5 ;  /* 0x000000050e003986 */ /* 0x0001e2000c10153c */
[----:B------:R-:W-:Y:S01]  /*42660*/  IMAD.WIDE R24, R9, 0x2, R2 ;  /* 0x0000000209187825 */ /* 0x000fe200078e0202 */
[----:B-1----:R-:W-:Y:S02]  /*42670*/  ISETP.LT.AND P4, PT, R21, R240, !P1 ;  /* 0x000000f01500720c */ /* 0x002fe40004f81270 */
[----:B0-----:R-:W-:Y:S01]  /*42680*/  ISETP.GE.AND P3, PT, R0, R7, PT ;  /* 0x000000070000720c */ /* 0x001fe20003f66270 */
[----:B------:R-:W0:Y:S08]  /*42690*/  LDC R240, c[0x0][0x228] ;  /* 0x00008a00fff07b82 */ /* 0x000e300000000800 */
[----:B------:R-:W1:Y:S01]  /*426a0*/  LDC.64 R14, c[0x0][0x228] ;  /* 0x00008a00ff0e7b82 */ /* 0x000e620000000a00 */
[----:B------:R-:W-:Y:S01]  /*426b0*/  ISETP.LT.AND P1, PT, R22, R238, !P1 ;  /* 0x000000ee1600720c */ /* 0x000fe20004f21270 */
[----:B------:R-:W-:-:S06]  /*426c0*/  VIADD R7, R16, 0x5b ;  /* 0x0000005b10077836 */ /* 0x000fcc0000000000 */
[----:B------:R-:W0:Y:S01]  /*426d0*/  LDC R238, c[0x0][0x228] ;  /* 0x00008a00ffee7b82 */ /* 0x000e220000000800 */
[----:B------:R4:W-:Y:S01]  /*426e0*/  @P6 STG.E.U16 desc[UR60][R24.64], R251 ;  /* 0x000000fb18006986 */ /* 0x0009e2000c10153c */
[----:B------:R-:W-:Y:S02]  /*426f0*/  PRMT R0, R251, 0x7632, R0 ;  /* 0x00007632fb007816 */ /* 0x000fe40000000000 */
[----:B------:R-:W-:Y:S01]  /*42700*/  ISETP.LT.AND P6, PT, R17, R4, !P0 ;  /* 0x000000041100720c */ /* 0x000fe200047c1270 */
[C---:B------:R-:W-:Y:S01]  /*42710*/  IMAD.WIDE R4, R9.reuse, 0x2, R18 ;  /* 0x0000000209047825 */ /* 0x040fe200078e0212 */
[----:B----4-:R-:W4:Y:S03]  /*42720*/  LDL.LU R251, [R1+0x304] ;  /* 0x0003040001fb7983 */ /* 0x010f260000300800 */
[C---:B------:R-:W-:Y:S01]  /*42730*/  IMAD.WIDE R24, R9.reuse, 0x2, R244 ;  /* 0x0000000209187825 */ /* 0x040fe200078e02f4 */
[----:B------:R1:W-:Y:S04]  /*42740*/  @P5 STG.E.U16 desc[UR60][R4.64], R0 ;  /* 0x0000000004005986 */ /* 0x0003e8000c10153c */
[----:B------:R-:W4:Y:S04]  /*42750*/  LDL.LU R249, [R1+0x424] ;  /* 0x0004240001f97983 */ /* 0x000f280000300800 */
[----:B---3--:R3:W-:Y:S01]  /*42760*/  @P4 STG.E.U16 desc[UR60][R24.64], R250 ;  /* 0x000000fa18004986 */ /* 0x0087e2000c10153c */
[----:B------:R-:W-:Y:S01]  /*42770*/  ISETP.LT.AND P4, PT, R20, R11, !P0 ;  /* 0x0000000b1400720c */ /* 0x000fe20004781270 */
[----:B-1----:R-:W-:Y:S01]  /*42780*/  IMAD.IADD R0, R9, 0x1, R26 ;  /* 0x0000000109007824 */ /* 0x002fe200078e021a */
[----:B------:R-:W-:Y:S01]  /*42790*/  PRMT R11, R250, 0x7632, R11 ;  /* 0x00007632fa0b7816 */ /* 0x000fe2000000000b */
[----:B------:R-:W1:Y:S02]  /*427a0*/  LDC.64 R4, c[0x0][0x228] ;  /* 0x00008a00ff047b82 */ /* 0x000e640000000a00 */
[----:B------:R-:W-:-:S04]  /*427b0*/  IMAD.WIDE R26, R0, 0x2, R2 ;  /* 0x00000002001a7825 */ /* 0x000fc800078e0202 */
[----:B---3--:R-:W-:-:S05]  /*427c0*/  IMAD.WIDE R24, R9, 0x2, R246 ;  /* 0x0000000209187825 */ /* 0x008fca00078e02f6 */
[----:B------:R-:W-:Y:S01]  /*427d0*/  @P1 STG.E.U16 desc[UR60][R24.64], R11 ;  /* 0x0000000b18001986 */ /* 0x000fe2000c10153c */
[----:B------:R-:W-:Y:S02]  /*427e0*/  ISETP.GE.AND P1, PT, R7, R15, PT ;  /* 0x0000000f0700720c */ /* 0x000fe40003f26270 */
[----:B------:R-:W-:Y:S01]  /*427f0*/  ISETP.LT.AND P5, PT, R21, R13, !P0 ;  /* 0x0000000d1500720c */ /* 0x000fe200047a1270 */
[----:B------:R-:W3:Y:S08]  /*42800*/  LDC R15, c[0x0][0x228] ;  /* 0x00008a00ff0f7b82 */ /* 0x000ef00000000800 */
[----:B------:R-:W1:Y:S01]  /*42810*/  LDC R13, c[0x0][0x248] ;  /* 0x00009200ff0d7b82 */ /* 0x000e620000000800 */
[----:B--2---:R2:W-:Y:S01]  /*42820*/  @P6 STG.E.U16 desc[UR60][R26.64], R252 ;  /* 0x000000fc1a006986 */ /* 0x0045e2000c10153c */
[----:B------:R-:W-:-:S03]  /*42830*/  PRMT R7, R252, 0x7632, R7 ;  /* 0x00007632fc077816 */ /* 0x000fc60000000007 */
[----:B--2---:R-:W2:Y:S04]  /*42840*/  LDL.LU R252, [R1+0x414] ;  /* 0x0004140001fc7983 */ /* 0x004ea80000300800 */
[----:B------:R-:W3:Y:S01]  /*42850*/  LDL.LU R250, [R1+0x408] ;  /* 0x0004080001fa7983 */ /* 0x000ee20000300800 */
[C---:B------:R-:W-:Y:S01]  /*42860*/  IMAD.WIDE R24, R0.reuse, 0x2, R18 ;  /* 0x0000000200187825 */ /* 0x040fe200078e0212 */
[----:B------:R-:W-:Y:S02]  /*42870*/  ISETP.LT.AND P6, PT, R17, R8, !P1 ;  /* 0x000000081100720c */ /* 0x000fe40004fc1270 */
[----:B------:R-:W4:Y:S01]  /*42880*/  LDC.64 R8, c[0x0][0x228] ;  /* 0x00008a00ff087b82 */ /* 0x000f220000000a00 */
[----:B------:R-:W-:Y:S01]  /*42890*/  IMAD.WIDE R26, R0, 0x2, R244 ;  /* 0x00000002001a7825 */ /* 0x000fe200078e02f4 */
[----:B------:R1:W-:Y:S01]  /*428a0*/  @P4 STG.E.U16 desc[UR60][R24.64], R7 ;  /* 0x0000000718004986 */ /* 0x0003e2000c10153c */
[----:B------:R-:W-:-:S02]  /*428b0*/  ISETP.LT.AND P0, PT, R22, R239, !P0 ;  /* 0x000000ef1600720c */ /* 0x000fc40004701270 */
[----:B0-----:R-:W-:-:S03]  /*428c0*/  ISETP.LT.AND P4, PT, R21, R240, !P1 ;  /* 0x000000f01500720c */ /* 0x001fc60004f81270 */
[----:B------:R-:W0:Y:S01]  /*428d0*/  LDC R240, c[0x0][0x228] ;  /* 0x00008a00fff07b82 */ /* 0x000e220000000800 */
[----:B-1----:R-:W-:-:S04]  /*428e0*/  IMAD.WIDE R24, R0, 0x2, R246 ;  /* 0x0000000200187825 */ /* 0x002fc800078e02f6 */
[----:B------:R-:W-:Y:S02]  /*428f0*/  VIADD R7, R16, 0x5c ;  /* 0x0000005c10077836 */ /* 0x000fe40000000000 */
[----:B------:R-:W-:Y:S01]  /*42900*/  IMAD.IADD R0, R0, 0x1, R13 ;  /* 0x0000000100007824 */ /* 0x000fe200078e020d */
[----:B----4-:R1:W-:Y:S01]  /*42910*/  @P5 STG.E.U16 desc[UR60][R26.64], R251 ;  /* 0x000000fb1a005986 */ /* 0x0103e2000c10153c */
[----:B------:R-:W-:Y:S02]  /*42920*/  PRMT R11, R251, 0x7632, R11 ;  /* 0x00007632fb0b7816 */ /* 0x000fe4000000000b */
[----:B------:R-:W-:Y:S01]  /*42930*/  ISETP.LT.AND P5, PT, R20, R237, !P1 ;  /* 0x000000ed1400720c */ /* 0x000fe20004fa1270 */
[----:B-1----:R-:W4:Y:S01]  /*42940*/  LDL.LU R251, [R1+0x308] ;  /* 0x0003080001fb7983 */ /* 0x002f220000300800 */
[----:B------:R-:W-:Y:S01]  /*42950*/  ISETP.LT.AND P1, PT, R22, R238, !P1 ;  /* 0x000000ee1600720c */ /* 0x000fe20004f21270 */
[----:B------:R-:W-:Y:S01]  /*42960*/  IMAD.WIDE R26, R0, 0x2, R18 ;  /* 0x00000002001a7825 */ /* 0x000fe200078e0212 */
[----:B------:R-:W1:Y:S01]  /*42970*/  LDC R237, c[0x0][0x248] ;  /* 0x00009200ffed7b82 */ /* 0x000e620000000800 */
[----:B------:R0:W-:Y:S01]  /*42980*/  @P0 STG.E.U16 desc[UR60][R24.64], R11 ;  /* 0x0000000b18000986 */ /* 0x0001e2000c10153c */
[----:B------:R-:W-:Y:S01]  /*42990*/  ISETP.GE.AND P0, PT, R7, R5, PT ;  /* 0x000000050700720c */ /* 0x000fe20003f06270 */
[----:B------:R-:W-:Y:S01]  /*429a0*/  VIADD R5, R16, 0x5d ;  /* 0x0000005d10057836 */ /* 0x000fe20000000000 */
[----:B------:R-:W-:Y:S01]  /*429b0*/  PRMT R7, R249, 0x7632, R7 ;  /* 0x00007632f9077816 */ /* 0x000fe20000000007 */
[----:B------:R-:W-:-:S04]  /*429c0*/  IMAD.WIDE R238, R0, 0x2, R244 ;  /* 0x0000000200ee7825 */ /* 0x000fc800078e02f4 */
[----:B0-----:R-:W-:Y:S01]  /*429d0*/  IMAD.WIDE R24, R0, 0x2, R2 ;  /* 0x0000000200187825 */ /* 0x001fe200078e0202 */
[----:B------:R-:W0:Y:S04]  /*429e0*/  LDC R11, c[0x0][0x228] ;  /* 0x00008a00ff0b7b82 */ /* 0x000e280000000800 */
[----:B------:R-:W-:Y:S01]  /*429f0*/  @P6 STG.E.U16 desc[UR60][R24.64], R249 ;  /* 0x000000f918006986 */ /* 0x000fe2000c10153c */
[----:B------:R-:W-:-:S03]  /*42a00*/  ISETP.GE.AND P6, PT, R5, R9, PT ;  /* 0x000000090500720c */ /* 0x000fc60003fc6270 */
[----:B------:R-:W-:Y:S01]  /*42a10*/  @P5 STG.E.U16 desc[UR60][R26.64], R7 ;  /* 0x000000071a005986 */ /* 0x000fe2000c10153c */
[----:B------:R-:W0:Y:S03]  /*42a20*/  LDC R9, c[0x0][0x248] ;  /* 0x00009200ff097b82 */ /* 0x000e260000000800 */
[----:B--2---:R2:W-:Y:S01]  /*42a30*/  @P4 STG.E.U16 desc[UR60][R238.64], R252 ;  /* 0x000000fcee004986 */ /* 0x0045e2000c10153c */
[----:B------:R-:W-:-:S03]  /*42a40*/  PRMT R5, R252, 0x7632, R5 ;  /* 0x00007632fc057816 */ /* 0x000fc60000000005 */
[----:B--2---:R-:W2:Y:S01]  /*42a50*/  LDL.LU R252, [R1+0x428] ;  /* 0x0004280001fc7983 */ /* 0x004ea20000300800 */
[----:B------:R-:W-:Y:S01]  /*42a60*/  ISETP.LT.AND P5, PT, R17, R12, !P0 ;  /* 0x0000000c1100720c */ /* 0x000fe200047a1270 */
[----:B------:R-:W-:Y:S01]  /*42a70*/  IMAD.WIDE R24, R0, 0x2, R246 ;  /* 0x0000000200187825 */ /* 0x000fe200078e02f6 */
[----:B---3--:R-:W-:Y:S01]  /*42a80*/  ISETP.LT.AND P4, PT, R20, R15, !P0 ;  /* 0x0000000f1400720c */ /* 0x008fe20004781270 */
[----:B------:R-:W3:Y:S02]  /*42a90*/  LDC.64 R12, c[0x0][0x228] ;  /* 0x00008a00ff0c7b82 */ /* 0x000ee40000000a00 */
[----:B-1----:R-:W-:Y:S01]  /*42aa0*/  IMAD.IADD R0, R0, 0x1, R237 ;  /* 0x0000000100007824 */ /* 0x002fe200078e02ed */
[----:B------:R1:W-:Y:S01]  /*42ab0*/  @P1 STG.E.U16 desc[UR60][R24.64], R5 ;  /* 0x0000000518001986 */ /* 0x0003e2000c10153c */
[----:B------:R-:W-:Y:S02]  /*42ac0*/  ISETP.LT.AND P1, PT, R22, R241, !P0 ;  /* 0x000000f11600720c */ /* 0x000fe40004721270 */
[----:B------:R-:W-:Y:S01]  /*42ad0*/  ISETP.LT.AND P0, PT, R21, R240, !P0 ;  /* 0x000000f01500720c */ /* 0x000fe20004701270 */
[C---:B------:R-:W-:Y:S01]  /*42ae0*/  IMAD.WIDE R26, R0.reuse, 0x2, R18 ;  /* 0x00000002001a7825 */ /* 0x040fe200078e0212 */
[----:B------:R-:W3:Y:S03]  /*42af0*/  LDC R15, c[0x0][0x228] ;  /* 0x00008a00ff0f7b82 */ /* 0x000ee60000000800 */
[----:B-1----:R-:W-:Y:S01]  /*42b00*/  IMAD.WIDE R24, R0, 0x2, R2 ;  /* 0x0000000200187825 */ /* 0x002fe200078e0202 */
[----:B------:R-:W-:-:S04]  /*42b10*/  PRMT R5, R250, 0x7632, R5 ;  /* 0x00007632fa057816 */ /* 0x000fc80000000005 */
[----:B------:R-:W1:Y:S01]  /*42b20*/  LDC.64 R238, c[0x0][0x228] ;  /* 0x00008a00ffee7b82 */ /* 0x000e620000000a00 */
[----:B------:R0:W-:Y:S01]  /*42b30*/  @P5 STG.E.U16 desc[UR60][R24.64], R250 ;  /* 0x000000fa18005986 */ /* 0x0001e2000c10153c */
[----:B------:R-:W-:-:S03]  /*42b40*/  ISETP.LT.AND P5, PT, R17, R10, !P6 ;  /* 0x0000000a1100720c */ /* 0x000fc600077a1270 */
[----:B------:R4:W-:Y:S01]  /*42b50*/  @P4 STG.E.U16 desc[UR60][R26.64], R5 ;  /* 0x000000051a004986 */ /* 0x0009e2000c10153c */
[----:B0-----:R-:W-:Y:S01]  /*42b60*/  ISETP.LT.AND P4, PT, R20, R11, !P6 ;  /* 0x0000000b1400720c */ /* 0x001fe20007781270 */
[C---:B------:R-:W-:Y:S01]  /*42b70*/  IMAD.WIDE R10, R0.reuse, 0x2, R244 ;  /* 0x00000002000a7825 */ /* 0x040fe200078e02f4 */
[----:B------:R-:W0:Y:S01]  /*42b80*/  LDC R240, c[0x0][0x228] ;  /* 0x00008a00fff07b82 */ /* 0x000e220000000800 */
[----:B------:R-:W3:Y:S02]  /*42b90*/  LDL.LU R250, [R1+0x418] ;  /* 0x0004180001fa7983 */ /* 0x000ee40000300800 */
[----:B------:R-:W-:-:S05]  /*42ba0*/  IMAD.WIDE R24, R0, 0x2, R246 ;  /* 0x0000000200187825 */ /* 0x000fca00078e02f6 */
[----:B------:R-:W1:Y:S01]  /*42bb0*/  LDC R237, c[0x0][0x248] ;  /* 0x00009200ffed7b82 */ /* 0x000e620000000800 */
[----:B------:R-:W-:-:S07]  /*42bc0*/  IMAD.IADD R0, R0, 0x1, R9 ;  /* 0x0000000100007824 */ /* 0x000fce00078e0209 */
[----:B------:R-:W1:Y:S01]  /*42bd0*/  LDC R241, c[0x0][0x228] ;  /* 0x00008a00fff17b82 */ /* 0x000e620000000800 */
[----:B----4-:R-:W-:Y:S01]  /*42be0*/  PRMT R7, R251, 0x7632, R7 ;  /* 0x00007632fb077816 */ /* 0x010fe20000000007 */
[----:B------:R4:W-:Y:S01]  /*42bf0*/  @P0 STG.E.U16 desc[UR60][R10.64], R251 ;  /* 0x000000fb0a000986 */ /* 0x0009e2000c10153c */
[----:B------:R-:W-:-:S05]  /*42c00*/  VIADD R5, R16, 0x5f ;  /* 0x0000005f10057836 */ /* 0x000fca0000000000 */
[----:B------:R-:W1:Y:S01]  /*42c10*/  LDC R9, c[0x0][0x228] ;  /* 0x00008a00ff097b82 */ /* 0x000e620000000800 */
[----:B----4-:R-:W4:Y:S01]  /*42c20*/  LDL.LU R251, [R1+0x40c] ;  /* 0x00040c0001fb7983 */ /* 0x010f220000300800 */
[----:B------:R-:W-:-:S03]  /*42c30*/  IMAD.WIDE R10, R0, 0x2, R2 ;  /* 0x00000002000a7825 */ /* 0x000fc600078e0202 */
[----:B------:R2:W-:Y:S02]  /*42c40*/  @P1 STG.E.U16 desc[UR60][R24.64], R7 ;  /* 0x0000000718001986 */ /* 0x0005e4000c10153c */
[----:B--2---:R-:W-:Y:S02]  /*42c50*/  PRMT R7, R252, 0x7632, R7 ;  /* 0x00007632fc077816 */ /* 0x004fe40000000007 */
[----:B------:R2:W-:Y:S04]  /*42c60*/  @P5 STG.E.U16 desc[UR60][R10.64], R252 ;  /* 0x000000fc0a005986 */ /* 0x0005e8000c10153c */
[----:B--2---:R-:W2:Y:S01]  /*42c70*/  LDL.LU R252, [R1+0x30c] ;  /* 0x00030c0001fc7983 */ /* 0x004ea20000300800 */
[----:B---3--:R-:W-:Y:S02]  /*42c80*/  ISETP.LT.AND P1, PT, R21, R15, !P6 ;  /* 0x0000000f1500720c */ /* 0x008fe40007721270 */
[----:B------:R-:W-:Y:S01]  /*42c90*/  ISETP.GE.AND P0, PT, R5, R13, PT ;  /* 0x0000000d0500720c */ /* 0x000fe20003f06270 */
[----:B------:R-:W-:-:S02]  /*42ca0*/  VIADD R5, R16, 0x5e ;  /* 0x0000005e10057836 */ /* 0x000fc40000000000 */
[----:B------:R-:W-:Y:S01]  /*42cb0*/  IMAD.WIDE R24, R0, 0x2, R18 ;  /* 0x0000000200187825 */ /* 0x000fe200078e0212 */
[----:B0-----:R-:W-:Y:S01]  /*42cc0*/  ISETP.LT.AND P6, PT, R22, R240, !P6 ;  /* 0x000000f01600720c */ /* 0x001fe200077c1270 */
[----:B------:R-:W0:Y:S01]  /*42cd0*/  LDC R15, c[0x0][0x228] ;  /* 0x00008a00ff0f7b82 */ /* 0x000e220000000800 */
[----:B-1----:R-:W-:Y:S01]  /*42ce0*/  ISETP.GE.AND P5, PT, R5, R239, PT ;  /* 0x000000ef0500720c */ /* 0x002fe20003fa6270 */
[C---:B------:R-:W-:Y:S01]  /*42cf0*/  IMAD.WIDE R26, R0.reuse, 0x2, R244 ;  /* 0x00000002001a7825 */ /* 0x040fe200078e02f4 */
[----:B------:R1:W-:Y:S02]  /*42d00*/  @P4 STG.E.U16 desc[UR60][R24.64], R7 ;  /* 0x0000000718004986 */ /* 0x0003e4000c10153c */
[----:B------:R-:W-:Y:S01]  /*42d10*/  ISETP.LT.AND P4, PT, R17, R236, !P5 ;  /* 0x000000ec1100720c */ /* 0x000fe20006f81270 */
[C---:B------:R-:W-:Y:S02]  /*42d20*/  IMAD.IADD R5, R0.reuse, 0x1, R237 ;  /* 0x0000000100057824 */ /* 0x040fe400078e02ed */
[----:B------:R-:W-:Y:S01]  /*42d30*/  IMAD.WIDE R10, R0, 0x2, R246 ;  /* 0x00000002000a7825 */ /* 0x000fe200078e02f6 */
[----:B------:R-:W3:Y:S01]  /*42d40*/  LDC R236, c[0x0][0x248] ;  /* 0x00009200ffec7b82 */ /* 0x000ee20000000800 */
[----:B------:R-:W-:Y:S01]  /*42d50*/  PRMT R0, R250, 0x7632, R0 ;  /* 0x00007632fa007816 */ /* 0x000fe20000000000 */
[----:B------:R1:W-:Y:S06]  /*42d60*/  @P1 STG.E.U16 desc[UR60][R26.64], R250 ;  /* 0x000000fa1a001986 */ /* 0x0003ec000c10153c */
[----:B-1----:R-:W1:Y:S08]  /*42d70*/  LDC R7, c[0x0][0x228] ;  /* 0x00008a00ff077b82 */ /* 0x002e700000000800 */
[----:B------:R-:W3:Y:S01]  /*42d80*/  LDC.64 R24, c[0x0][0x228] ;  /* 0x00008a00ff187b82 */ /* 0x000ee20000000a00 */
[----:B------:R-:W3:Y:S01]  /*42d90*/  LDL.LU R250, [R1+0x42c] ;  /* 0x00042c0001fa7983 */ /* 0x000ee20000300800 */
[----:B------:R-:W-:-:S03]  /*42da0*/  IMAD.WIDE R26, R5, 0x2, R2 ;  /* 0x00000002051a7825 */ /* 0x000fc600078e0202 */
[----:B------:R4:W-:Y:S01]  /*42db0*/  @P6 STG.E.U16 desc[UR60][R10.64], R0 ;  /* 0x000000000a006986 */ /* 0x0009e2000c10153c */
[----:B------:R-:W-:Y:S02]  /*42dc0*/  ISETP.LT.AND P1, PT, R20, R241, !P5 ;  /* 0x000000f11400720c */ /* 0x000fe40006f21270 */
[----:B------:R-:W3:Y:S01]  /*42dd0*/  LDC R13, c[0x0][0x228] ;  /* 0x00008a00ff0d7b82 */ /* 0x000ee20000000800 */
[----:B------:R-:W-:Y:S02]  /*42de0*/  ISETP.LT.AND P6, PT, R21, R9, !P5 ;  /* 0x000000091500720c */ /* 0x000fe40006fc1270 */
[----:B0-----:R-:W-:-:S05]  /*42df0*/  ISETP.LT.AND P5, PT, R22, R15, !P5 ;  /* 0x0000000f1600720c */ /* 0x001fca0006fa1270 */
[----:B------:R-:W0:Y:S08]  /*42e00*/  LDC R241, c[0x0][0x228] ;  /* 0x00008a00fff17b82 */ /* 0x000e300000000800 */
[----:B------:R-:W0:Y:S01]  /*42e10*/  LDC R239, c[0x0][0x248] ;  /* 0x00009200ffef7b82 */ /* 0x000e220000000800 */
[----:B----4-:R-:W-:Y:S01]  /*42e20*/  PRMT R0, R251, 0x7632, R0 ;  /* 0x00007632fb007816 */ /* 0x010fe20000000000 */
[----:B------:R4:W-:Y:S06]  /*42e30*/  @P4 STG.E.U16 desc[UR60][R26.64], R251 ;  /* 0x000000fb1a004986 */ /* 0x0009ec000c10153c */
[----:B------:R-:W0:Y:S08]  /*42e40*/  LDC R237, c[0x0][0x228] ;  /* 0x00008a00ffed7b82 */ /* 0x000e300000000800 */
[----:B------:R-:W0:Y:S01]  /*42e50*/  LDC R240, c[0x0][0x228] ;  /* 0x00008a00fff07b82 */ /* 0x000e220000000800 */
[----:B----4-:R-:W4:Y:S01]  /*42e60*/  LDL.LU R251, [R1+0x41c] ;  /* 0x00041c0001fb7983 */ /* 0x010f220000300800 */
[----:B------:R-:W-:Y:S01]  /*42e70*/  IMAD.WIDE R10, R5, 0x2, R18 ;  /* 0x00000002050a7825 */ /* 0x000fe200078e0212 */
[----:B------:R-:W-:-:S03]  /*42e80*/  ISETP.LT.AND P4, PT, R17, R14, !P0 ;  /* 0x0000000e1100720c */ /* 0x000fc60004781270 */
[----:B------:R-:W-:Y:S01]  /*42e90*/  IMAD.WIDE R14, R5, 0x2, R244 ;  /* 0x00000002050e7825 */ /* 0x000fe200078e02f4 */
[----:B------:R1:W-:Y:S01]  /*42ea0*/  @P1 STG.E.U16 desc[UR60][R10.64], R0 ;  /* 0x000000000a001986 */ /* 0x0003e2000c10153c */
[----:B--2---:R-:W-:-:S03]  /*42eb0*/  PRMT R9, R252, 0x7632, R9 ;  /* 0x00007632fc097816 */ /* 0x004fc60000000009 */
[----:B------:R2:W-:Y:S01]  /*42ec0*/  @P6 STG.E.U16 desc[UR60][R14.64], R252 ;  /* 0x000000fc0e006986 */ /* 0x0005e2000c10153c */
[C---:B------:R-:W-:Y:S01]  /*42ed0*/  IMAD.WIDE R26, R5.reuse, 0x2, R246 ;  /* 0x00000002051a7825 */ /* 0x040fe200078e02f6 */
[----:B-1----:R-:W1:Y:S02]  /*42ee0*/  LDC.64 R10, c[0x0][0x228] ;  /* 0x00008a00ff0a7b82 */ /* 0x002e640000000a00 */
[----:B--2---:R-:W2:Y:S01]  /*42ef0*/  LDL.LU R252, [R1+0x450] ;  /* 0x0004500001fc7983 */ /* 0x004ea20000300800 */
[----:B------:R-:W-:Y:S01]  /*42f00*/  ISETP.LT.AND P1, PT, R20, R7, !P0 ;  /* 0x000000071400720c */ /* 0x000fe20004721270 */
[----:B---3--:R-:W-:Y:S02]  /*42f10*/  IMAD.IADD R7, R5, 0x1, R236 ;  /* 0x0000000105077824 */ /* 0x008fe400078e02ec */
[----:B------:R-:W-:Y:S01]  /*42f20*/  VIADD R0, R16, 0x60 ;  /* 0x0000006010007836 */ /* 0x000fe20000000000 */
[----:B------:R3:W-:Y:S01]  /*42f30*/  @P5 STG.E.U16 desc[UR60][R26.64], R9 ;  /* 0x000000091a005986 */ /* 0x0007e2000c10153c */
[----:B------:R-:W-:Y:S01]  /*42f40*/  IMAD.WIDE R14, R7, 0x2, R2 ;  /* 0x00000002070e7825 */ /* 0x000fe200078e0202 */
[----:B0-----:R-:W-:Y:S01]  /*42f50*/  ISETP.LT.AND P5, PT, R21, R241, !P0 ;  /* 0x000000f11500720c */ /* 0x001fe200047a1270 */
[----:B------:R-:W0:Y:S01]  /*42f60*/  LDC R236, c[0x0][0x228] ;  /* 0x00008a00ffec7b82 */ /* 0x000e220000000800 */
[----:B------:R-:W-:-:S02]  /*42f70*/  ISETP.GE.AND P6, PT, R0, R25, PT ;  /* 0x000000190000720c */ /* 0x000fc40003fc6270 */
[----:B------:R-:W-:-:S05]  /*42f80*/  ISETP.LT.AND P0, PT, R22, R13, !P0 ;  /* 0x0000000d1600720c */ /* 0x000fca0004701270 */
[----:B------:R-:W0:Y:S01]  /*42f90*/  LDC R25, c[0x0][0x228] ;  /* 0x00008a00ff197b82 */ /* 0x000e220000000800 */
[----:B---3--:R-:W-:Y:S01]  /*42fa0*/  IMAD.WIDE R26, R7, 0x2, R18 ;  /* 0x00000002071a7825 */ /* 0x008fe200078e0212 */
[----:B------:R-:W-:Y:S01]  /*42fb0*/  PRMT R0, R250, 0x7632, R0 ;  /* 0x00007632fa007816 */ /* 0x000fe20000000000 */
[----:B------:R3:W-:Y:S01]  /*42fc0*/  @P4 STG.E.U16 desc[UR60][R14.64], R250 ;  /* 0x000000fa0e004986 */ /* 0x0007e2000c10153c */
[----:B------:R-:W-:Y:S01]  /*42fd0*/  ISETP.LT.AND P4, PT, R17, R4, !P6 ;  /* 0x000000041100720c */ /* 0x000fe20007781270 */
[----:B------:R-:W-:-:S03]  /*42fe0*/  IMAD.WIDE R4, R7, 0x2, R244 ;  /* 0x0000000207047825 */ /* 0x000fc600078e02f4 */
[----:B------:R-:W0:Y:S01]  /*42ff0*/  LDC R241, c[0x0][0x228] ;  /* 0x00008a00fff17b82 */ /* 0x000e220000000800 */
[----:B---3--:R-:W3:Y:S04]  /*43000*/  LDL.LU R250, [R1+0x440] ;  /* 0x0004400001fa7983 */ /* 0x008ee80000300800 */
[----:B------:R-:W-:Y:S01]  /*43010*/  @P1 STG.E.U16 desc[UR60][R26.64], R0 ;  /* 0x000000001a001986 */ /* 0x000fe2000c10153c */
[----:B------:R-:W-:Y:S01]  /*43020*/  IMAD.WIDE R14, R7, 0x2, R246 ;  /* 0x00000002070e7825 */ /* 0x000fe200078e02f6 */
[----:B----4-:R-:W-:Y:S02]  /*43030*/  PRMT R13, R251, 0x7632, R13 ;  /* 0x00007632fb0d7816 */ /* 0x010fe4000000000d */
[----:B------:R4:W-:Y:S04]  /*43040*/  @P5 STG.E.U16 desc[UR60][R4.64], R251 ;  /* 0x000000fb04005986 */ /* 0x0009e8000c10153c */
[----:B----4-:R-:W4:Y:S01]  /*43050*/  LDL.LU R251, [R1+0x430] ;  /* 0x0004300001fb7983 */ /* 0x010f220000300800 */
[----:B------:R-:W-:Y:S01]  /*43060*/  IMAD.IADD R0, R7, 0x1, R239 ;  /* 0x0000000107007824 */ /* 0x000fe200078e02ef */
[----:B------:R-:W-:Y:S01]  /*43070*/  ISETP.LT.AND P1, PT, R20, R237, !P6 ;  /* 0x000000ed1400720c */ /* 0x000fe20007721270 */
[----:B------:R-:W-:Y:S01]  /*43080*/  VIADD R9, R16, 0x61 ;  /* 0x0000006110097836 */ /* 0x000fe20000000000 */
[----:B------:R1:W-:Y:S01]  /*43090*/  @P0 STG.E.U16 desc[UR60][R14.64], R13 ;  /* 0x0000000d0e000986 */ /* 0x0003e2000c10153c */
[----:B------:R-:W-:Y:S01]  /*430a0*/  IMAD.WIDE R26, R0, 0x2, R2 ;  /* 0x00000002001a7825 */ /* 0x000fe200078e0202 */
[----:B------:R-:W0:Y:S01]  /*430b0*/  LDC R237, c[0x0][0x248] ;  /* 0x00009200ffed7b82 */ /* 0x000e220000000800 */
[----:B------:R-:W-:-:S07]  /*430c0*/  ISETP.LT.AND P5, PT, R21, R240, !P6 ;  /* 0x000000f01500720c */ /* 0x000fce00077a1270 */
[----:B------:R-:W3:Y:S08]  /*430d0*/  LDC.64 R4, c[0x0][0x228] ;  /* 0x00008a00ff047b82 */ /* 0x000ef00000000a00 */
[----:B------:R-:W4:Y:S01]  /*430e0*/  LDC R239, c[0x0][0x228] ;  /* 0x00008a00ffef7b82 */ /* 0x000f220000000800 */
[----:B--2---:R2:W-:Y:S01]  /*430f0*/  @P4 STG.E.U16 desc[UR60][R26.64], R252 ;  /* 0x000000fc1a004986 */ /* 0x0045e2000c10153c */
[----:B------:R-:W-:Y:S01]  /*43100*/  PRMT R7, R252, 0x7632, R7 ;  /* 0x00007632fc077816 */ /* 0x000fe20000000007 */
[----:B-1----:R-:W-:Y:S01]  /*43110*/  IMAD.WIDE R14, R0, 0x2, R18 ;  /* 0x00000002000e7825 */ /* 0x002fe200078e0212 */
[----:B------:R-:W-:-:S04]  /*43120*/  ISETP.GE.AND P0, PT, R9, R11, PT ;  /* 0x0000000b0900720c */ /* 0x000fc80003f06270 */
[----:B------:R-:W1:Y:S01]  /*43130*/  LDC R240, c[0x0][0x228] ;  /* 0x00008a00fff07b82 */ /* 0x000e620000000800 */
[----:B--2---:R-:W2:Y:S01]  /*43140*/  LDL.LU R252, [R1+0x2f0] ;  /* 0x0002f00001fc7983 */ /* 0x004ea20000300800 */
[----:B------:R-:W-:Y:S01]  /*43150*/  ISETP.LT.AND P4, PT, R17, R8, !P0 ;  /* 0x000000081100720c */ /* 0x000fe20004781270 */
[----:B------:R-:W-:Y:S01]  /*43160*/  IMAD.WIDE R8, R0, 0x2, R244 ;  /* 0x0000000200087825 */ /* 0x000fe200078e02f4 */
[----:B0-----:R-:W-:Y:S01]  /*43170*/  ISETP.LT.AND P6, PT, R22, R236, !P6 ;  /* 0x000000ec1600720c */ /* 0x001fe200077c1270 */
[----:B------:R0:W-:Y:S03]  /*43180*/  @P1 STG.E.U16 desc[UR60][R14.64], R7 ;  /* 0x000000070e001986 */ /* 0x0001e6000c10153c */
[----:B------:R-:W1:Y:S01]  /*43190*/  LDC R236, c[0x0][0x248] ;  /* 0x00009200ffec7b82 */ /* 0x000e620000000800 */
[C---:B0-----:R-:W-:Y:S02]  /*431a0*/  IMAD.IADD R7, R0.reuse, 0x1, R237 ;  /* 0x0000000100077824 */ /* 0x041fe400078e02ed */
[----:B------:R-:W-:Y:S01]  /*431b0*/  IMAD.WIDE R14, R0, 0x2, R246 ;  /* 0x00000002000e7825 */ /* 0x000fe200078e02f6 */
[----:B---3--:R0:W-:Y:S01]  /*431c0*/  @P5 STG.E.U16 desc[UR60][R8.64], R250 ;  /* 0x000000fa08005986 */ /* 0x0081e2000c10153c */
[----:B------:R-:W-:-:S02]  /*431d0*/  PRMT R13, R250, 0x7632, R13 ;  /* 0x00007632fa0d7816 */ /* 0x000fc4000000000d */
[----:B------:R-:W-:Y:S01]  /*431e0*/  IMAD.WIDE R26, R7, 0x2, R2 ;  /* 0x00000002071a7825 */ /* 0x000fe200078e0202 */
[----:B0-----:R-:W3:Y:S01]  /*431f0*/  LDL.LU R250, [R1+0x454] ;  /* 0x0004540001fa7983 */ /* 0x001ee20000300800 */
[----:B------:R-:W-:Y:S02]  /*43200*/  ISETP.LT.AND P1, PT, R20, R25, !P0 ;  /* 0x000000191400720c */ /* 0x000fe40004721270 */
[----:B------:R-:W-:Y:S01]  /*43210*/  VIADD R11, R16, 0x62 ;  /* 0x00000062100b7836 */ /* 0x000fe20000000000 */
[----:B------:R-:W-:Y:S01]  /*43220*/  ISETP.LT.AND P5, PT, R21, R242, !P0 ;  /* 0x000000f21500720c */ /* 0x000fe200047a1270 */
[----:B------:R0:W-:Y:S01]  /*43230*/  @P6 STG.E.U16 desc[UR60][R14.64], R13 ;  /* 0x0000000d0e006986 */ /* 0x0001e2000c10153c */
[----:B------:R-:W1:Y:S02]  /*43240*/  LDC.64 R8, c[0x0][0x228] ;  /* 0x00008a00ff087b82 */ /* 0x000e640000000a00 */
[----:B------:R-:W-:Y:S02]  /*43250*/  ISETP.GE.AND P6, PT, R11, R5, PT ;  /* 0x000000050b00720c */ /* 0x000fe40003fc6270 */
[----:B----4-:R-:W-:Y:S01]  /*43260*/  PRMT R0, R251, 0x7632, R0 ;  /* 0x00007632fb007816 */ /* 0x010fe20000000000 */
[----:B------:R4:W-:Y:S03]  /*43270*/  @P4 STG.E.U16 desc[UR60][R26.64], R251 ;  /* 0x000000fb1a004986 */ /* 0x0009e6000c10153c */
[----:B0-----:R-:W0:Y:S08]  /*43280*/  LDC R13, c[0x0][0x228] ;  /* 0x00008a00ff0d7b82 */ /* 0x001e300000000800 */
[----:B------:R-:W3:Y:S01]  /*43290*/  LDC R25, c[0x0][0x248] ;  /* 0x00009200ff197b82 */ /* 0x000ee20000000800 */
[----:B----4-:R-:W4:Y:S01]  /*432a0*/  LDL.LU R251, [R1+0x444] ;  /* 0x0004440001fb7983 */ /* 0x010f220000300800 */
[----:B------:R-:W-:-:S04]  /*432b0*/  IMAD.WIDE R14, R7, 0x2, R18 ;  /* 0x00000002070e7825 */ /* 0x000fc800078e0212 */
[----:B------:R-:W-:Y:S01]  /*432c0*/  IMAD.WIDE R26, R7, 0x2, R244 ;  /* 0x00000002071a7825 */ /* 0x000fe200078e02f4 */
[----:B------:R1:W-:Y:S01]  /*432d0*/  @P1 STG.E.U16 desc[UR60][R14.64], R0 ;  /* 0x000000000e001986 */ /* 0x0003e2000c10153c */
[----:B------:R-:W4:Y:S01]  /*432e0*/  LDC R242, c[0x0][0x228] ;  /* 0x00008a00fff27b82 */ /* 0x000f220000000800 */
[----:B--2---:R-:W-:Y:S02]  /*432f0*/  PRMT R11, R252, 0x7632, R11 ;  /* 0x00007632fc0b7816 */ /* 0x004fe4000000000b */
[----:B------:R2:W-:Y:S01]  /*43300*/  @P5 STG.E.U16 desc[UR60][R26.64], R252 ;  /* 0x000000fc1a005986 */ /* 0x0005e2000c10153c */
[----:B------:R-:W-:Y:S02]  /*43310*/  ISETP.LT.AND P0, PT, R22, R239, !P0 ;  /* 0x000000ef1600720c */ /* 0x000fe40004701270 */
[----:B------:R-:W-:Y:S01]  /*43320*/  ISETP.LT.AND P4, PT, R17, R238, !P6 ;  /* 0x000000ee1100720c */ /* 0x000fe20007781270 */
[C---:B-1----:R-:W-:Y:S01]  /*43330*/  IMAD.IADD R0, R7.reuse, 0x1, R236 ;  /* 0x0000000107007824 */ /* 0x042fe200078e02ec */
[----:B------:R-:W1:Y:S01]  /*43340*/  LDC.64 R14, c[0x0][0x228] ;  /* 0x00008a00ff0e7b82 */ /* 0x000e620000000a00 */
[----:B--2---:R-:W2:Y:S01]  /*43350*/  LDL.LU R252, [R1+0x434] ;  /* 0x0004340001fc7983 */ /* 0x004ea20000300800 */
[----:B------:R-:W-:Y:S01]  /*43360*/  IMAD.WIDE R26, R7, 0x2, R246 ;  /* 0x00000002071a7825 */ /* 0x000fe200078e02f6 */
[----:B------:R-:W-:-:S05]  /*43370*/  ISETP.LT.AND P1, PT, R20, R240, !P6 ;  /* 0x000000f01400720c */ /* 0x000fca0007721270 */
[----:B------:R-:W1:Y:S01]  /*43380*/  LDC R238, c[0x0][0x228] ;  /* 0x00008a00ffee7b82 */ /* 0x000e620000000800 */
[----:B------:R-:W-:Y:S02]  /*43390*/  VIADD R5, R16, 0x63 ;  /* 0x0000006310057836 */ /* 0x000fe40000000000 */
[----:B------:R-:W-:Y:S01]  /*433a0*/  IMAD.WIDE R236, R0, 0x2, R2 ;  /* 0x0000000200ec7825 */ /* 0x000fe200078e0202 */
[----:B------:R-:W-:Y:S01]  /*433b0*/  ISETP.LT.AND P5, PT, R21, R241, !P6 ;  /* 0x000000f11500720c */ /* 0x000fe200077a1270 */
[----:B------:R3:W-:Y:S01]  /*433c0*/  @P0 STG.E.U16 desc[UR60][R26.64], R11 ;  /* 0x0000000b1a000986 */ /* 0x0007e2000c10153c */
[----:B------:R-:W-:Y:S02]  /*433d0*/  ISETP.GE.AND P0, PT, R5, R9, PT ;  /* 0x000000090500720c */ /* 0x000fe40003f06270 */
[----:B------:R-:W1:Y:S01]  /*433e0*/  LDC R239, c[0x0][0x228] ;  /* 0x00008a00ffef7b82 */ /* 0x000e620000000800 */
[----:B0-----:R-:W-:-:S07]  /*433f0*/  ISETP.LT.AND P6, PT, R22, R13, !P6 ;  /* 0x0000000d1600720c */ /* 0x001fce00077c1270 */
[----:B------:R-:W0:Y:S01]  /*43400*/  LDC R240, c[0x0][0x248] ;  /* 0x00009200fff07b82 */ /* 0x000e220000000800 */
[----:B---3--:R3:W-:Y:S01]  /*43410*/  @P4 STG.E.U16 desc[UR60][R236.64], R250 ;  /* 0x000000faec004986 */ /* 0x0087e2000c10153c */
[----:B------:R-:W-:Y:S01]  /*43420*/  PRMT R5, R250, 0x7632, R5 ;  /* 0x00007632fa057816 */ /* 0x000fe20000000005 */
[----:B------:R-:W-:Y:S01]  /*43430*/  IMAD.WIDE R26, R0, 0x2, R18 ;  /* 0x00000002001a7825 */ /* 0x000fe200078e0212 */
[----:B------:R-:W-:-:S04]  /*43440*/  ISETP.LT.AND P4, PT, R17, R12, !P0 ;  /* 0x0000000c1100720c */ /* 0x000fc80004781270 */
[----:B------:R-:W0:Y:S01]  /*43450*/  LDC R11, c[0x0][0x228] ;  /* 0x00008a00ff0b7b82 */ /* 0x000e220000000800 */
[----:B------:R-:W-:Y:S01]  /*43460*/  IMAD.WIDE R12, R0, 0x2, R244 ;  /* 0x00000002000c7825 */ /* 0x000fe200078e02f4 */
[----:B---3--:R-:W3:Y:S06]  /*43470*/  LDL.LU R250, [R1+0x2f4] ;  /* 0x0002f40001fa7983 */ /* 0x008eec0000300800 */
[----:B------:R-:W3:Y:S01]  /*43480*/  LDC R241, c[0x0][0x228] ;  /* 0x00008a00fff17b82 */ /* 0x000ee20000000800 */
[----:B------:R1:W-:Y:S01]  /*43490*/  @P1 STG.E.U16 desc[UR60][R26.64], R5 ;  /* 0x000000051a001986 */ /* 0x0003e2000c10153c */
[----:B------:R-:W-:-:S06]  /*434a0*/  VIADD R7, R16, 0x65 ;  /* 0x0000006510077836 */ /* 0x000fcc0000000000 */
[----:B------:R-:W3:Y:S01]  /*434b0*/  LDC.64 R236, c[0x0][0x228] ;  /* 0x00008a00ffec7b82 */ /* 0x000ee20000000a00 */
[----:B-1----:R-:W-:Y:S01]  /*434c0*/  IMAD.IADD R5, R0, 0x1, R25 ;  /* 0x0000000100057824 */ /* 0x002fe200078e0219 */
[----:B----4-:R1:W-:Y:S01]  /*434d0*/  @P5 STG.E.U16 desc[UR60][R12.64], R251 ;  /* 0x000000fb0c005986 */ /* 0x0103e2000c10153c */
[----:B------:R-:W-:-:S03]  /*434e0*/  PRMT R9, R251, 0x7632, R9 ;  /* 0x00007632fb097816 */ /* 0x000fc60000000009 */
[----:B-1----:R-:W4:Y:S01]  /*434f0*/  LDL.LU R251, [R1+0x458] ;  /* 0x0004580001fb7983 */ /* 0x002f220000300800 */
[----:B------:R-:W-:-:S04]  /*43500*/  IMAD.WIDE R12, R0, 0x2, R246 ;  /* 0x00000002000c7825 */ /* 0x000fc800078e02f6 */
[----:B------:R-:W-:Y:S01]  /*43510*/  IMAD.WIDE R26, R5, 0x2, R2 ;  /* 0x00000002051a7825 */ /* 0x000fe200078e0202 */
[----:B------:R-:W-:Y:S04]  /*43520*/  @P6 STG.E.U16 desc[UR60][R12.64], R9 ;  /* 0x000000090c006986 */ /* 0x000fe8000c10153c */
[----:B--2---:R1:W-:Y:S01]  /*43530*/  @P4 STG.E.U16 desc[UR60][R26.64], R252 ;  /* 0x000000fc1a004986 */ /* 0x0043e2000c10153c */
[----:B------:R-:W-:-:S03]  /*43540*/  PRMT R0, R252, 0x7632, R0 ;  /* 0x00007632fc007816 */ /* 0x000fc60000000000 */
[----:B-1----:R-:W2:Y:S01]  /*43550*/  LDL.LU R252, [R1+0x448] ;  /* 0x0004480001fc7983 */ /* 0x002ea20000300800 */
[----:B------:R-:W-:Y:S02]  /*43560*/  ISETP.LT.AND P1, PT, R20, R238, !P0 ;  /* 0x000000ee1400720c */ /* 0x000fe40004721270 */
[----:B------:R-:W-:Y:S01]  /*43570*/  ISETP.LT.AND P5, PT, R21, R239, !P0 ;  /* 0x000000ef1500720c */ /* 0x000fe200047a1270 */
[----:B------:R-:W-:Y:S01]  /*43580*/  IMAD.WIDE R12, R5, 0x2, R18 ;  /* 0x00000002050c7825 */ /* 0x000fe200078e0212 */
[----:B------:R-:W-:Y:S01]  /*43590*/  ISETP.LT.AND P4, PT, R17, R24, !P3 ;  /* 0x000000181100720c */ /* 0x000fe20005f81270 */
[----:B------:R-:W1:Y:S02]  /*435a0*/  LDC R239, c[0x0][0x228] ;  /* 0x00008a00ffef7b82 */ /* 0x000e640000000800 */
[----:B------:R-:W-:Y:S01]  /*435b0*/  IMAD.WIDE R24, R5, 0x2, R244 ;  /* 0x0000000205187825 */ /* 0x000fe200078e02f4 */
[----:B0-----:R-:W-:-:S05]  /*435c0*/  ISETP.LT.AND P0, PT, R22, R11, !P0 ;  /* 0x0000000b1600720c */ /* 0x001fca0004701270 */
[----:B------:R0:W-:Y:S01]  /*435d0*/  @P1 STG.E.U16 desc[UR60][R12.64], R0 ;  /* 0x000000000c001986 */ /* 0x0001e2000c10153c */
[----:B---3--:R-:W-:-:S03]  /*435e0*/  PRMT R9, R250, 0x7632, R9 ;  /* 0x00007632fa097816 */ /* 0x008fc60000000009 */
[----:B------:R3:W-:Y:S01]  /*435f0*/  @P5 STG.E.U16 desc[UR60][R24.64], R250 ;  /* 0x000000fa18005986 */ /* 0x0007e2000c10153c */
[----:B------:R-:W-:Y:S01]  /*43600*/  ISETP.GE.AND P6, PT, R7, R15, PT ;  /* 0x0000000f0700720c */ /* 0x000fe20003fc6270 */
[----:B0-----:R-:W-:Y:S01]  /*43610*/  IMAD.IADD R0, R5, 0x1, R240 ;  /* 0x0000000105007824 */ /* 0x001fe200078e02f0 */
[----:B------:R-:W0:Y:S03]  /*43620*/  LDC R238, c[0x0][0x228] ;  /* 0x00008a00ffee7b82 */ /* 0x000e260000000800 */
[----:B------:R-:W-:-:S05]  /*43630*/  IMAD.WIDE R26, R0, 0x2, R2 ;  /* 0x00000002001a7825 */ /* 0x000fca00078e0202 */
[----:B------:R-:W0:Y:S01]  /*43640*/  LDC.64 R12, c[0x0][0x228] ;  /* 0x00008a00ff0c7b82 */ /* 0x000e220000000a00 */
[----:B---3--:R-:W3:Y:S01]  /*43650*/  LDL.LU R250, [R1+0x438] ;  /* 0x0004380001fa7983 */ /* 0x008ee20000300800 */
[----:B------:R-:W-:-:S05]  /*43660*/  IMAD.WIDE R24, R5, 0x2, R246 ;  /* 0x0000000205187825 */ /* 0x000fca00078e02f6 */
[----:B------:R1:W-:Y:S01]  /*43670*/  @P0 STG.E.U16 desc[UR60][R24.64], R9 ;  /* 0x0000000918000986 */ /* 0x0003e2000c10153c */
[----:B------:R-:W-:Y:S01]  /*43680*/  ISETP.LT.AND P1, PT, R20, R242, !P3 ;  /* 0x000000f21400720c */ /* 0x000fe20005f21270 */
[----:B------:R-:W0:Y:S01]  /*43690*/  LDC R15, c[0x0][0x248] ;  /* 0x00009200ff0f7b82 */ /* 0x000e220000000800 */
[----:B------:R-:W-:-:S07]  /*436a0*/  ISETP.LT.AND P5, PT, R21, R241, !P3 ;  /* 0x000000f11500720c */ /* 0x000fce0005fa1270 */
[----:B------:R-:W0:Y:S01]  /*436b0*/  LDC R240, c[0x0][0x228] ;  /* 0x00008a00fff07b82 */ /* 0x000e220000000800 */
[----:B------:R-:W-:-:S07]  /*436c0*/  VIADD R7, R16, 0x6a ;  /* 0x0000006a10077836 */ /* 0x000fce0000000000 */
[----:B-1----:R-:W1:Y:S01]  /*436d0*/  LDC R9, c[0x0][0x228] ;  /* 0x00008a00ff097b82 */ /* 0x002e620000000800 */
[----:B----4-:R4:W-:Y:S01]  /*436e0*/  @P4 STG.E.U16 desc[UR60][R26.64], R251 ;  /* 0x000000fb1a004986 */ /* 0x0109e2000c10153c */
[----:B------:R-:W-:Y:S01]  /*436f0*/  PRMT R5, R251, 0x7632, R5 ;  /* 0x00007632fb057816 */ /* 0x000fe20000000005 */
[----:B------:R-:W-:-:S05]  /*43700*/  IMAD.WIDE R24, R0, 0x2, R244 ;  /* 0x0000000200187825 */ /* 0x000fca00078e02f4 */
[----:B------:R-:W1:Y:S01]  /*43710*/  LDC R241, c[0x0][0x228] ;  /* 0x00008a00fff17b82 */ /* 0x000e620000000800 */
[----:B----4-:R-:W4:Y:S01]  /*43720*/  LDL.LU R251, [R1+0x2f8] ;  /* 0x0002f80001fb7983 */ /* 0x010f220000300800 */
[----:B------:R-:W-:Y:S01]  /*43730*/  ISETP.LT.AND P4, PT, R17, R10, !P6 ;  /* 0x0000000a1100720c */ /* 0x000fe20007781270 */
[----:B------:R-:W-:-:S05]  /*43740*/  IMAD.WIDE R10, R0, 0x2, R18 ;  /* 0x00000002000a7825 */ /* 0x000fca00078e0212 */
[----:B------:R-:W4:Y:S01]  /*43750*/  LDC R242, c[0x0][0x248] ;  /* 0x00009200fff27b82 */ /* 0x000f220000000800 */
[----:B------:R2:W-:Y:S01]  /*43760*/  @P1 STG.E.U16 desc[UR60][R10.64], R5 ;  /* 0x000000050a001986 */ /* 0x0005e2000c10153c */
[----:B------:R-:W-:Y:S02]  /*43770*/  ISETP.LT.AND P3, PT, R22, R239, !P3 ;  /* 0x000000ef1600720c */ /* 0x000fe40005f61270 */
[----:B--2---:R-:W-:Y:S01]  /*43780*/  PRMT R5, R252, 0x7632, R5 ;  /* 0x00007632fc057816 */ /* 0x004fe20000000005 */
[----:B------:R2:W-:Y:S01]  /*43790*/  @P5 STG.E.U16 desc[UR60][R24.64], R252 ;  /* 0x000000fc18005986 */ /* 0x0005e2000c10153c */
[----:B------:R-:W-:Y:S02]  /*437a0*/  ISETP.GE.AND P0, PT, R7, R237, PT ;  /* 0x000000ed0700720c */ /* 0x000fe40003f06270 */
[----:B------:R-:W4:Y:S01]  /*437b0*/  LDC.64 R10, c[0x0][0x228] ;  /* 0x00008a00ff0a7b82 */ /* 0x000f220000000a00 */
[----:B0-----:R-:W-:-:S07]  /*437c0*/  ISETP.LT.AND P1, PT, R20, R238, !P6 ;  /* 0x000000ee1400720c */ /* 0x001fce0007721270 */
[----:B------:R-:W0:Y:S01]  /*437d0*/  LDC R239, c[0x0][0x228] ;  /* 0x00008a00ffef7b82 */ /* 0x000e220000000800 */
[----:B--2---:R-:W2:Y:S01]  /*437e0*/  LDL.LU R252, [R1+0x45c] ;  /* 0x00045c0001fc7983 */ /* 0x004ea20000300800 */
[C---:B------:R-:W-:Y:S02]  /*437f0*/  IMAD.IADD R7, R0.reuse, 0x1, R15 ;  /* 0x0000000100077824 */ /* 0x040fe400078e020f */
[----:B------:R-:W-:Y:S01]  /*43800*/  IMAD.WIDE R24, R0, 0x2, R246 ;  /* 0x0000000200187825 */ /* 0x000fe200078e02f6 */
[----:B------:R-:W-:-:S03]  /*43810*/  ISETP.LT.AND P5, PT, R21, R240, !P6 ;  /* 0x000000f01500720c */ /* 0x000fc600077a1270 */
[----:B------:R-:W0:Y:S01]  /*43820*/  LDC R237, c[0x0][0x248] ;  /* 0x00009200ffed7b82 */ /* 0x000e220000000800 */
[----:B------:R-:W-:Y:S02]  /*43830*/  VIADD R0, R16, 0x66 ;  /* 0x0000006610007836 */ /* 0x000fe40000000000 */
[C---:B------:R-:W-:Y:S01]  /*43840*/  IMAD.WIDE R26, R7.reuse, 0x2, R2 ;  /* 0x00000002071a7825 */ /* 0x040fe200078e0202 */
[----:B------:R1:W-:Y:S02]  /*43850*/  @P3 STG.E.U16 desc[UR60][R24.64], R5 ;  /* 0x0000000518003986 */ /* 0x0003e4000c10153c */
[----:B------:R-:W-:Y:S02]  /*43860*/  ISETP.GE.AND P3, PT, R0, R13, PT ;  /* 0x0000000d0000720c */ /* 0x000fe40003f66270 */
[----:B------:R-:W2:Y:S08]  /*43870*/  LDC R240, c[0x0][0x228] ;  /* 0x00008a00fff07b82 */ /* 0x000eb00000000800 */
[----:B------:R-:W2:Y:S01]  /*43880*/  LDC R15, c[0x0][0x228] ;  /* 0x00008a00ff0f7b82 */ /* 0x000ea20000000800 */
[----:B---3--:R3:W-:Y:S01]  /*43890*/  @P4 STG.E.U16 desc[UR60][R26.64], R250 ;  /* 0x000000fa1a004986 */ /* 0x0087e2000c10153c */
[----:B------:R-:W-:Y:S01]  /*438a0*/  PRMT R0, R250, 0x7632, R0 ;  /* 0x00007632fa007816 */ /* 0x000fe20000000000 */
[----:B-1----:R-:W-:Y:S01]  /*438b0*/  IMAD.WIDE R24, R7, 0x2, R18 ;  /* 0x0000000207187825 */ /* 0x002fe200078e0212 */
[----:B------:R-:W-:-:S03]  /*438c0*/  ISETP.LT.AND P4, PT, R17, R4, !P3 ;  /* 0x000000041100720c */ /* 0x000fc60005f81270 */
[C---:B------:R-:W-:Y:S01]  /*438d0*/  IMAD.WIDE R4, R7.reuse, 0x2, R244 ;  /* 0x0000000207047825 */ /* 0x040fe200078e02f4 */
[----:B------:R-:W1:Y:S01]  /*438e0*/  LDC R238, c[0x0][0x228] ;  /* 0x00008a00ffee7b82 */ /* 0x000e620000000800 */
[----:B---3--:R-:W3:Y:S04]  /*438f0*/  LDL.LU R250, [R1+0x44c] ;  /* 0x00044c0001fa7983 */ /* 0x008ee80000300800 */
[----:B------:R0:W-:Y:S01]  /*43900*/  @P1 STG.E.U16 desc[UR60][R24.64], R0 ;  /* 0x0000000018001986 */ /* 0x0001e2000c10153c */
[----:B------:R-:W-:Y:S01]  /*43910*/  ISETP.LT.AND P6, PT, R22, R241, !P6 ;  /* 0x000000f11600720c */ /* 0x000fe200077c1270 */
[----:B------:R-:W-:Y:S01]  /*43920*/  IMAD.WIDE R26, R7, 0x2, R246 ;  /* 0x00000002071a7825 */ /* 0x000fe200078e02f6 */
[----:B----4-:R-:W-:Y:S01]  /*43930*/  PRMT R13, R251, 0x7632, R13 ;  /* 0x00007632fb0d7816 */ /* 0x010fe2000000000d */
[----:B------:R4:W-:Y:S02]  /*43940*/  @P5 STG.E.U16 desc[UR60][R4.64], R251 ;  /* 0x000000fb04005986 */ /* 0x0009e4000c10153c */
[----:B0-----:R-:W-:Y:S01]  /*43950*/  IMAD.IADD R0, R7, 0x1, R237 ;  /* 0x0000000107007824 */ /* 0x001fe200078e02ed */
[----:B------:R-:W-:Y:S01]  /*43960*/  ISETP.LT.AND P1, PT, R20, R9, !P3 ;  /* 0x000000091400720c */ /* 0x000fe20005f21270 */
[----:B------:R-:W0:Y:S01]  /*43970*/  LDC R241, c[0x0][0x228] ;  /* 0x00008a00fff17b82 */ /* 0x000e220000000800 */
[----:B----4-:R-:W4:Y:S01]  /*43980*/  LDL.LU R251, [R1+0x43c] ;  /* 0x00043c0001fb7983 */ /* 0x010f220000300800 */
[----:B------:R-:W-:-:S06]  /*43990*/  IMAD.WIDE R24, R0, 0x2, R2 ;  /* 0x0000000200187825 */ /* 0x000fcc00078e0202 */
[----:B------:R-:W0:Y:S01]  /*439a0*/  LDC.64 R4, c[0x0][0x228] ;  /* 0x00008a00ff047b82 */ /* 0x000e220000000a00 */
[----:B------:R1:W-:Y:S01]  /*439b0*/  @P6 STG.E.U16 desc[UR60][R26.64], R13 ;  /* 0x0000000d1a006986 */ /* 0x0003e2000c10153c */
[----:B--2---:R-:W-:-:S03]  /*439c0*/  PRMT R7, R252, 0x7632, R7 ;  /* 0x00007632fc077816 */ /* 0x004fc60000000007 */
[----:B------:R2:W-:Y:S01]  /*439d0*/  @P4 STG.E.U16 desc[UR60][R24.64], R252 ;  /* 0x000000fc18004986 */ /* 0x0005e2000c10153c */
[----:B------:R-:W-:Y:S02]  /*439e0*/  VIADD R9, R16, 0x67 ;  /* 0x0000006710097836 */ /* 0x000fe40000000000 */
[----:B------:R-:W4:Y:S08]  /*439f0*/  LDC R237, c[0x0][0x228] ;  /* 0x00008a00ffed7b82 */ /* 0x000f300000000800 */
[----:B-1----:R-:W1:Y:S01]  /*43a00*/  LDC R13, c[0x0][0x228] ;  /* 0x00008a00ff0d7b82 */ /* 0x002e620000000800 */
[----:B--2---:R-:W2:Y:S01]  /*43a10*/  LDL.LU R252, [R1+0x2fc] ;  /* 0x0002fc0001fc7983 */ /* 0x004ea20000300800 */
[----:B------:R-:W-:-:S02]  /*43a20*/  ISETP.LT.AND P6, PT, R21, R240, !P3 ;  /* 0x000000f01500720c */ /* 0x000fc40005fc1270 */
[----:B------:R-:W-:Y:S02]  /*43a30*/  ISETP.LT.AND P3, PT, R22, R15, !P3 ;  /* 0x0000000f1600720c */ /* 0x000fe40005f61270 */
[----:B------:R-:W-:Y:S01]  /*43a40*/  ISETP.GE.AND P5, PT, R9, R11, PT ;  /* 0x0000000b0900720c */ /* 0x000fe20003fa6270 */
[C---:B------:R-:W-:Y:S01]  /*43a50*/  IMAD.WIDE R26, R0.reuse, 0x2, R18 ;  /* 0x00000002001a7825 */ /* 0x040fe200078e0212 */
[----:B------:R-:W1:Y:S02]  /*43a60*/  LDC R15, c[0x0][0x228] ;  /* 0x00008a00ff0f7b82 */ /* 0x000e640000000800 */
[----:B------:R-:W-:Y:S01]  /*43a70*/  ISETP.LT.AND P4, PT, R17, R8, !P5 ;  /* 0x000000081100720c */ /* 0x000fe20006f81270 */
[C---:B------:R-:W-:Y:S01]  /*43a80*/  IMAD.WIDE R8, R0.reuse, 0x2, R244 ;  /* 0x0000000200087825 */ /* 0x040fe200078e02f4 */
[----:B------:R0:W-:Y:S03]  /*43a90*/  @P1 STG.E.U16 desc[UR60][R26.64], R7 ;  /* 0x000000071a001986 */ /* 0x0001e6000c10153c */
[C---:B------:R-:W-:Y:S01]  /*43aa0*/  IMAD.WIDE R24, R0.reuse, 0x2, R246 ;  /* 0x0000000200187825 */ /* 0x040fe200078e02f6 */
[----:B------:R-:W1:Y:S03]  /*43ab0*/  LDC R240, c[0x0][0x228] ;  /* 0x00008a00fff07b82 */ /* 0x000e660000000800 */
[----:B------:R-:W-:Y:S01]  /*43ac0*/  IMAD.IADD R0, R0, 0x1, R242 ;  /* 0x0000000100007824 */ /* 0x000fe200078e02f2 */
[----:B---3--:R-:W-:Y:S01]  /*43ad0*/  PRMT R11, R250, 0x7632, R11 ;  /* 0x00007632fa0b7816 */ /* 0x008fe2000000000b */
[----:B------:R3:W-:Y:S01]  /*43ae0*/  @P6 STG.E.U16 desc[UR60][R8.64], R250 ;  /* 0x000000fa08006986 */ /* 0x0007e2000c10153c */
[----:B0-----:R-:W-:Y:S01]  /*43af0*/  VIADD R7, R16, 0x68 ;  /* 0x0000006810077836 */ /* 0x001fe20000000000 */
[----:B------:R-:W-:Y:S01]  /*43b00*/  ISETP.LT.AND P1, PT, R20, R238, !P5 ;  /* 0x000000ee1400720c */ /* 0x000fe20006f21270 */
[----:B------:R-:W0:Y:S01]  /*43b10*/  LDC R242, c[0x0][0x228] ;  /* 0x00008a00fff27b82 */ /* 0x000e220000000800 */
[----:B------:R3:W-:Y:S02]  /*43b20*/  @P3 STG.E.U16 desc[UR60][R24.64], R11 ;  /* 0x0000000b18003986 */ /* 0x0007e4000c10153c */
[----:B------:R-:W-:Y:S01]  /*43b30*/  ISETP.GE.AND P6, PT, R7, R5, PT ;  /* 0x000000050700720c */ /* 0x000fe20003fc6270 */
[----:B------:R-:W-:-:S04]  /*43b40*/  IMAD.WIDE R26, R0, 0x2, R18 ;  /* 0x00000002001a7825 */ /* 0x000fc800078e0212 */
[----:B------:R-:W1:Y:S01]  /*43b50*/  LDC R238, c[0x0][0x248] ;  /* 0x00009200ffee7b82 */ /* 0x000e620000000800 */
[----:B---3--:R-:W3:Y:S01]  /*43b60*/  LDL.LU R250, [R1+0x480] ;  /* 0x0004800001fa7983 */ /* 0x008ee20000300800 */
[----:B------:R-:W-:Y:S01]  /*43b70*/  IMAD.WIDE R24, R0, 0x2, R2 ;  /* 0x0000000200187825 */ /* 0x000fe200078e0202 */
[----:B------:R-:W-:Y:S02]  /*43b80*/  ISETP.LT.AND P3, PT, R22, R239, !P5 ;  /* 0x000000ef1600720c */ /* 0x000fe40006f61270 */
[----:B------:R-:W-:-:S03]  /*43b90*/  ISETP.LT.AND P5, PT, R21, R241, !P5 ;  /* 0x000000f11500720c */ /* 0x000fc60006fa1270 */
[----:B------:R-:W0:Y:S08]  /*43ba0*/  LDC.64 R8, c[0x0][0x228] ;  /* 0x00008a00ff087b82 */ /* 0x000e300000000a00 */
[----:B------:R-:W3:Y:S08]  /*43bb0*/  LDC R239, c[0x0][0x228] ;  /* 0x00008a00ffef7b82 */ /* 0x000ef00000000800 */
[----:B------:R-:W3:Y:S01]  /*43bc0*/  LDC R241, c[0x0][0x228] ;  /* 0x00008a00fff17b82 */ /* 0x000ee20000000800 */
[----:B----4-:R-:W-:Y:S01]  /*43bd0*/  PRMT R5, R251, 0x7632, R5 ;  /* 0x00007632fb057816 */ /* 0x010fe20000000005 */
[----:B------:R4:W-:Y:S04]  /*43be0*/  @P4 STG.E.U16 desc[UR60][R24.64], R251 ;  /* 0x000000fb18004986 */ /* 0x0009e8000c10153c */
[----:B----4-:R-:W4:Y:S01]  /*43bf0*/  LDL.LU R251, [R1+0x470] ;  /* 0x0004700001fb7983 */ /* 0x010f220000300800 */
[----:B------:R-:W-:Y:S01]  /*43c00*/  ISETP.LT.AND P4, PT, R17, R6, !P6 ;  /* 0x000000061100720c */ /* 0x000fe20007781270 */
[----:B------:R-:W-:-:S02]  /*43c10*/  IMAD.WIDE R6, R0, 0x2, R244 ;  /* 0x0000000200067825 */ /* 0x000fc400078e02f4 */
[----:B------:R-:W-:Y:S01]  /*43c20*/  @P1 STG.E.U16 desc[UR60][R26.64], R5 ;  /* 0x000000051a001986 */ /* 0x000fe2000c10153c */
[----:B--2---:R-:W-:-:S03]  /*43c30*/  PRMT R11, R252, 0x7632, R11 ;  /* 0x00007632fc0b7816 */ /* 0x004fc6000000000b */
[----:B------:R2:W-:Y:S04]  /*43c40*/  @P5 STG.E.U16 desc[UR60][R6.64], R252 ;  /* 0x000000fc06005986 */ /* 0x0005e8000c10153c */
[----:B--2---:R-:W2:Y:S01]  /*43c50*/  LDL.LU R252, [R1+0x4a0] ;  /* 0x0004a00001fc7983 */ /* 0x004ea20000300800 */
[----:B------:R-:W-:Y:S01]  /*43c60*/  IMAD.WIDE R24, R0, 0x2, R246 ;  /* 0x0000000200187825 */ /* 0x000fe200078e02f6 */
[----:B------:R-:W-:Y:S01]  /*43c70*/  ISETP.LT.AND P1, PT, R20, R237, !P6 ;  /* 0x000000ed1400720c */ /* 0x000fe20007721270 */
[----:B------:R-:W4:Y:S02]  /*43c80*/  LDC.64 R6, c[0x0][0x228] ;  /* 0x00008a00ff067b82 */ /* 0x000f240000000a00 */
[----:B-1----:R-:W-:Y:S01]  /*43c90*/  IMAD.IADD R0, R0, 0x1, R238 ;  /* 0x0000000100007824 */ /* 0x002fe200078e02ee */
[----:B------:R1:W-:Y:S01]  /*43ca0*/  @P3 STG.E.U16 desc[UR60][R24.64], R11 ;  /* 0x0000000b18003986 */ /* 0x0003e2000c10153c */
[----:B------:R-:W-:Y:S01]  /*43cb0*/  VIADD R5, R16, 0x69 ;  /* 0x0000006910057836 */ /* 0x000fe20000000000 */
[----:B------:R-:W-:-:S03]  /*43cc0*/  ISETP.LT.AND P3, PT, R21, R13, !P6 ;  /* 0x0000000d1500720c */ /* 0x000fc60007761270 */
[----:B------:R-:W4:Y:S01]  /*43cd0*/  LDC R237, c[0x0][0x248] ;  /* 0x00009200ffed7b82 */ /* 0x000f220000000800 */
[----:B0-----:R-:W-:Y:S01]  /*43ce0*/  ISETP.GE.AND P5, PT, R5, R9, PT ;  /* 0x000000090500720c */ /* 0x001fe20003fa6270 */
[----:B-1----:R-:W-:-:S06]  /*43cf0*/  IMAD.WIDE R24, R0, 0x2, R2 ;  /* 0x0000000200187825 */ /* 0x002fcc00078e0202 */
[----:B------:R-:W0:Y:S01]  /*43d00*/  LDC R238, c[0x0][0x228] ;  /* 0x00008a00ffee7b82 */ /* 0x000e220000000800 */
[----:B---3--:R-:W-:Y:S01]  /*43d10*/  PRMT R5, R250, 0x7632, R5 ;  /* 0x00007632fa057816 */ /* 0x008fe20000000005 */
[----:B------:R1:W-:Y:S01]  /*43d20*/  @P4 STG.E.U16 desc[UR60][R24.64], R250 ;  /* 0x000000fa18004986 */ /* 0x0003e2000c10153c */
[----:B------:R-:W-:-:S05]  /*43d30*/  IMAD.WIDE R26, R0, 0x2, R18 ;  /* 0x00000002001a7825 */ /* 0x000fca00078e0212 */
[----:B------:R-:W3:Y:S01]  /*43d40*/  LDC R11, c[0x0][0x228] ;  /* 0x00008a00ff0b7b82 */ /* 0x000ee20000000800 */
[----:B------:R4:W-:Y:S04]  /*43d50*/  @P1 STG.E.U16 desc[UR60][R26.64], R5 ;  /* 0x000000051a001986 */ /* 0x0009e8000c10153c */
[----:B-1----:R-:W3:Y:S01]  /*43d60*/  LDL.LU R250, [R1+0x490] ;  /* 0x0004900001fa7983 */ /* 0x002ee20000300800 */
[----:B------:R-:W-:Y:S01]  /*43d70*/  IMAD.WIDE R24, R0, 0x2, R244 ;  /* 0x0000000200187825 */ /* 0x000fe200078e02f4 */
[----:B------:R-:W-:Y:S02]  /*43d80*/  ISETP.LT.AND P6, PT, R22, R239, !P6 ;  /* 0x000000ef1600720c */ /* 0x000fe400077c1270 */
[----:B------:R-:W-:Y:S01]  /*43d90*/  ISETP.LT.AND P4, PT, R17, R14, !P5 ;  /* 0x0000000e1100720c */ /* 0x000fe20006f81270 */
[----:B------:R-:W1:Y:S01]  /*43da0*/  LDC R239, c[0x0][0x228] ;  /* 0x00008a00ffef7b82 */ /* 0x000e620000000800 */
[----:B----4-:R-:W-:Y:S01]  /*43db0*/  IMAD.IADD R5, R0, 0x1, R237 ;  /* 0x0000000100057824 */ /* 0x010fe200078e02ed */
[----:B------:R-:W-:Y:S01]  /*43dc0*/  ISETP.LT.AND P1, PT, R20, R15, !P5 ;  /* 0x0000000f1400720c */ /* 0x000fe20006f21270 */
[----:B------:R-:W-:-:S04]  /*43dd0*/  IMAD.WIDE R14, R0, 0x2, R246 ;  /* 0x00000002000e7825 */ /* 0x000fc800078e02f6 */
[----:B------:R-:W-:Y:S01]  /*43de0*/  VIADD R0, R16, 0x74 ;  /* 0x0000007410007836 */ /* 0x000fe20000000000 */
[----:B------:R-:W4:Y:S08]  /*43df0*/  LDC R27, c[0x0][0x248] ;  /* 0x00009200ff1b7b82 */ /* 0x000f300000000800 */
[----:B------:R-:W1:Y:S01]  /*43e00*/  LDC R26, c[0x0][0x228] ;  /* 0x00008a00ff1a7b82 */ /* 0x000e620000000800 */
[----:B------:R-:W-:Y:S01]  /*43e10*/  PRMT R9, R251, 0x7632, R9 ;  /* 0x00007632fb097816 */ /* 0x000fe20000000009 */
[----:B------:R0:W-:Y:S06]  /*43e20*/  @P3 STG.E.U16 desc[UR60][R24.64], R251 ;  /* 0x000000fb18003986 */ /* 0x0001ec000c10153c */
[----:B------:R-:W3:Y:S01]  /*43e30*/  LDC R237, c[0x0][0x248] ;  /* 0x00009200ffed7b82 */ /* 0x000ee20000000800 */
[----:B0-----:R-:W3:Y:S01]  /*43e40*/  LDL.LU R251, [R1+0x484] ;  /* 0x0004840001fb7983 */ /* 0x001ee20000300800 */
[----:B------:R-:W-:-:S03]  /*43e50*/  IMAD.WIDE R24, R5, 0x2, R2 ;  /* 0x0000000205187825 */ /* 0x000fc600078e0202 */
[----:B------:R0:W-:Y:S01]  /*43e60*/  @P6 STG.E.U16 desc[UR60][R14.64], R9 ;  /* 0x000000090e006986 */ /* 0x0001e2000c10153c */
[----:B------:R-:W-:Y:S02]  /*43e70*/  ISETP.GE.AND P6, PT, R0, R7, PT ;  /* 0x000000070000720c */ /* 0x000fe40003fc6270 */
[----:B------:R-:W-:Y:S01]  /*43e80*/  ISETP.LT.AND P3, PT, R21, R240, !P5 ;  /* 0x000000f01500720c */ /* 0x000fe20006f61270 */
[----:B0-----:R-:W0:Y:S08]  /*43e90*/  LDC.64 R14, c[0x0][0x228] ;  /* 0x00008a00ff0e7b82 */ /* 0x001e300000000a00 */
[----:B------:R-:W0:Y:S01]  /*43ea0*/  LDC R9, c[0x0][0x228] ;  /* 0x00008a00ff097b82 */ /* 0x000e220000000800 */
[----:B--2---:R2:W-:Y:S01]  /*43eb0*/  @P4 STG.E.U16 desc[UR60][R24.64], R252 ;  /* 0x000000fc18004986 */ /* 0x0045e2000c10153c */
[----:B------:R-:W-:-:S06]  /*43ec0*/  PRMT R0, R252, 0x7632, R0 ;  /* 0x00007632fc007816 */ /* 0x000fcc0000000000 */
[----:B------:R-:W0:Y:S01]  /*43ed0*/  LDC R240, c[0x0][0x228] ;  /* 0x00008a00fff07b82 */ /* 0x000e220000000800 */
[----:B--2---:R-:W2:Y:S01]  /*43ee0*/  LDL.LU R252, [R1+0x474] ;  /* 0x0004740001fc7983 */ /* 0x004ea20000300800 */
[----:B------:R-:W-:Y:S01]  /*43ef0*/  ISETP.LT.AND P4, PT, R17, R12, !P0 ;  /* 0x0000000c1100720c */ /* 0x000fe20004781270 */
[C---:B------:R-:W-:Y:S01]  /*43f00*/  IMAD.WIDE R12, R5.reuse, 0x2, R18 ;  /* 0x00000002050c7825 */ /* 0x040fe200078e0212 */
[----:B------:R-:W-:Y:S01]  /*43f10*/  ISETP.LT.AND P5, PT, R22, R238, !P5 ;  /* 0x000000ee1600720c */ /* 0x000fe20006fa1270 */
[----:B------:R-:W2:Y:S03]  /*43f20*/  LDL.LU R249, [R1+0x4a4] ;  /* 0x0004a40001f97983 */ /* 0x000ea60000300800 */
[----:B------:R-:W2:Y:S01]  /*43f30*/  LDC R238, c[0x0][0x228] ;  /* 0x00008a00ffee7b82 */ /* 0x000ea20000000800 */
[----:B------:R-:W-:Y:S01]  /*43f40*/  IMAD.WIDE R24, R5, 0x2, R244 ;  /* 0x0000000205187825 */ /* 0x000fe200078e02f4 */
[----:B------:R4:W-:Y:S01]  /*43f50*/  @P1 STG.E.U16 desc[UR60][R12.64], R0 ;  /* 0x000000000c001986 */ /* 0x0009e2000c10153c */
[----:B-1----:R-:W-:-:S02]  /*43f60*/  ISETP.LT.AND P1, PT, R21, R26, !P0 ;  /* 0x0000001a1500720c */ /* 0x002fc40004721270 */
[----:B----4-:R-:W-:-:S03]  /*43f70*/  IMAD.IADD R0, R5, 0x1, R27 ;  /* 0x0000000105007824 */ /* 0x010fc600078e021b */
[----:B------:R-:W1:Y:S01]  /*43f80*/  LDC.64 R12, c[0x0][0x228] ;  /* 0x00008a00ff0c7b82 */ /* 0x000e620000000a00 */
[----:B---3--:R3:W-:Y:S01]  /*43f90*/  @P3 STG.E.U16 desc[UR60][R24.64], R250 ;  /* 0x000000fa18003986 */ /* 0x0087e2000c10153c */
[----:B------:R-:W-:Y:S01]  /*43fa0*/  PRMT R7, R250, 0x7632, R7 ;  /* 0x00007632fa077816 */ /* 0x000fe20000000007 */
[----:B------:R-:W-:-:S04]  /*43fb0*/  IMAD.WIDE R26, R0, 0x2, R2 ;  /* 0x00000002001a7825 */ /* 0x000fc800078e0202 */
[----:B---3--:R-:W-:-:S04]  /*43fc0*/  IMAD.WIDE R24, R5, 0x2, R246 ;  /* 0x0000000205187825 */ /* 0x008fc800078e02f6 */
[----:B------:R-:W-:Y:S01]  /*43fd0*/  VIADD R5, R16, 0x6b ;  /* 0x0000006b10057836 */ /* 0x000fe20000000000 */
[----:B------:R-:W-:Y:S04]  /*43fe0*/  @P5 STG.E.U16 desc[UR60][R24.64], R7 ;  /* 0x0000000718005986 */ /* 0x000fe8000c10153c */
[----:B0-----:R-:W-:Y:S02]  /*43ff0*/  ISETP.GE.AND P5, PT, R5, R15, PT ;  /* 0x0000000f0500720c */ /* 0x001fe40003fa6270 */
[----:B------:R-:W-:Y:S01]  /*44000*/  ISETP.LT.AND P3, PT, R20, R11, !P0 ;  /* 0x0000000b1400720c */ /* 0x000fe20004761270 */
[----:B------:R-:W0:Y:S01]  /*44010*/  LDC R15, c[0x0][0x248] ;  /* 0x00009200ff0f7b82 */ /* 0x000e220000000800 */
[----:B------:R3:W-:Y:S01]  /*44020*/  @P4 STG.E.U16 desc[UR60][R26.64], R251 ;  /* 0x000000fb1a004986 */ /* 0x0007e2000c10153c */
[----:B------:R-:W-:-:S03]  /*44030*/  PRMT R5, R251, 0x7632, R5 ;  /* 0x00007632fb057816 */ /* 0x000fc60000000005 */
        /* <DEDUP_REMOVED lines=8> */
[----:B------:R-:W-:Y:S01]  /*440c0*/  ISETP.LT.AND P0, PT, R22, R239, !P0 ;  /* 0x000000ef1600720c */ /* 0x000fe20004701270 */
[C---:B------:R-:W-:Y:S01]  /*440d0*/  IMAD.WIDE R24, R0.reuse, 0x2, R246 ;  /* 0x0000000200187825 */ /* 0x040fe200078e02f6 */
[----:B------:R-:W-:Y:S02]  /*440e0*/  ISETP.LT.AND P4, PT, R17, R10, !P5 ;  /* 0x0000000a1100720c */ /* 0x000fe40006f81270 */
[----:B------:R-:W-:Y:S01]  /*440f0*/  ISETP.LT.AND P3, PT, R21, R240, !P5 ;  /* 0x000000f01500720c */ /* 0x000fe20006f61270 */
[----:B------:R-:W-:Y:S01]  /*44100*/  IMAD.IADD R0, R0, 0x1, R237 ;  /* 0x0000000100007824 */ /* 0x000fe200078e02ed */
[----:B------:R-:W-:Y:S01]  /*44110*/  ISETP.LT.AND P1, PT, R20, R9, !P5 ;  /* 0x000000091400720c */ /* 0x000fe20006f21270 */
[----:B------:R-:W3:Y:S01]  /*44120*/  LDC R240, c[0x0][0x228] ;  /* 0x00008a00fff07b82 */ /* 0x000ee20000000800 */
[----:B------:R-:W-:-:S07]  /*44130*/  VIADD R5, R16, 0x6c ;  /* 0x0000006c10057836 */ /* 0x000fce0000000000 */
[----:B------:R-:W3:Y:S01]  /*44140*/  LDC R9, c[0x0][0x228] ;  /* 0x00008a00ff097b82 */ /* 0x000ee20000000800 */
[----:B------:R1:W-:Y:S07]  /*44150*/  @P0 STG.E.U16 desc[UR60][R24.64], R7 ;  /* 0x0000000718000986 */ /* 0x0003ee000c10153c */
[----:B------:R-:W3:Y:S01]  /*44160*/  LDC R237, c[0x0][0x228] ;  /* 0x00008a00ffed7b82 */ /* 0x000ee20000000800 */
[----:B------:R-:W-:Y:S01]  /*44170*/  ISETP.LT.AND P5, PT, R22, R238, !P5 ;  /* 0x000000ee1600720c */ /* 0x000fe20006fa1270 */
[----:B------:R-:W-:-:S06]  /*44180*/  IMAD.WIDE R26, R0, 0x2, R18 ;  /* 0x00000002001a7825 */ /* 0x000fcc00078e0212 */
[----:B------:R-:W4:Y:S01]  /*44190*/  LDC.64 R10, c[0x0][0x228] ;  /* 0x00008a00ff0a7b82 */ /* 0x000f220000000a00 */
[C---:B-1----:R-:W-:Y:S01]  /*441a0*/  IMAD.WIDE R24, R0.reuse, 0x2, R2 ;  /* 0x0000000200187825 */ /* 0x042fe200078e0202 */
[----:B------:R-:W-:Y:S02]  /*441b0*/  PRMT R7, R249, 0x7632, R7 ;  /* 0x00007632f9077816 */ /* 0x000fe40000000007 */
[----:B------:R-:W-:Y:S01]  /*441c0*/  ISETP.GE.AND P0, PT, R5, R13, PT ;  /* 0x0000000d0500720c */ /* 0x000fe20003f06270 */
[C---:B------:R-:W-:Y:S01]  /*441d0*/  IMAD.WIDE R238, R0.reuse, 0x2, R244 ;  /* 0x0000000200ee7825 */ /* 0x040fe200078e02f4 */
[----:B------:R1:W-:Y:S02]  /*441e0*/  @P4 STG.E.U16 desc[UR60][R24.64], R249 ;  /* 0x000000f918004986 */ /* 0x0003e4000c10153c */
[----:B------:R-:W2:Y:S02]  /*441f0*/  LDC R13, c[0x0][0x248] ;  /* 0x00009200ff0d7b82 */ /* 0x000ea40000000800 */
[----:B------:R3:W-:Y:S01]  /*44200*/  @P1 STG.E.U16 desc[UR60][R26.64], R7 ;  /* 0x000000071a001986 */ /* 0x0007e2000c10153c */
[----:B------:R-:W-:Y:S01]  /*44210*/  ISETP.LT.AND P1, PT, R17, R4, !P0 ;  /* 0x000000041100720c */ /* 0x000fe20004721270 */
[----:B-1----:R-:W-:-:S04]  /*44220*/  IMAD.WIDE R24, R0, 0x2, R246 ;  /* 0x0000000200187825 */ /* 0x002fc800078e02f6 */
[----:B0-----:R-:W-:Y:S02]  /*44230*/  IMAD.IADD R0, R0, 0x1, R15 ;  /* 0x0000000100007824 */ /* 0x001fe400078e020f */
[----:B------:R-:W-:Y:S01]  /*44240*/  VIADD R5, R16, 0x6d ;  /* 0x0000006d10057836 */ /* 0x000fe20000000000 */
[----:B------:R-:W0:Y:S01]  /*44250*/  LDC R15, c[0x0][0x228] ;  /* 0x00008a00ff0f7b82 */ /* 0x000e220000000800 */
[----:B---3--:R-:W-:Y:S01]  /*44260*/  PRMT R7, R251, 0x7632, R7 ;  /* 0x00007632fb077816 */ /* 0x008fe20000000007 */
[----:B------:R1:W-:Y:S01]  /*44270*/  @P3 STG.E.U16 desc[UR60][R238.64], R251 ;  /* 0x000000fbee003986 */ /* 0x0003e2000c10153c */
[----:B------:R-:W-:-:S03]  /*44280*/  ISETP.LT.AND P3, PT, R20, R9, !P0 ;  /* 0x000000091400720c */ /* 0x000fc60004761270 */
[----:B------:R3:W-:Y:S01]  /*44290*/  @P5 STG.E.U16 desc[UR60][R24.64], R7 ;  /* 0x0000000718005986 */ /* 0x0007e2000c10153c */
[----:B------:R-:W-:-:S03]  /*442a0*/  ISETP.LT.AND P5, PT, R22, R240, !P0 ;  /* 0x000000f01600720c */ /* 0x000fc600047a1270 */
[----:B-1----:R-:W2:Y:S01]  /*442b0*/  LDL.LU R251, [R1+0x4a8] ;  /* 0x0004a80001fb7983 */ /* 0x002ea20000300800 */
[----:B------:R-:W-:Y:S01]  /*442c0*/  ISETP.LT.AND P0, PT, R21, R237, !P0 ;  /* 0x000000ed1500720c */ /* 0x000fe20004701270 */
[C---:B------:R-:W-:Y:S01]  /*442d0*/  IMAD.WIDE R26, R0.reuse, 0x2, R18 ;  /* 0x00000002001a7825 */ /* 0x040fe200078e0212 */
[----:B----4-:R-:W-:Y:S01]  /*442e0*/  ISETP.GE.AND P4, PT, R5, R11, PT ;  /* 0x0000000b0500720c */ /* 0x010fe20003f86270 */
[----:B------:R-:W1:Y:S02]  /*442f0*/  LDC.64 R238, c[0x0][0x228] ;  /* 0x00008a00ffee7b82 */ /* 0x000e640000000a00 */
[----:B---3--:R-:W-:Y:S01]  /*44300*/  IMAD.WIDE R24, R0, 0x2, R2 ;  /* 0x0000000200187825 */ /* 0x008fe200078e0202 */
[----:B------:R-:W-:-:S04]  /*44310*/  PRMT R7, R250, 0x7632, R7 ;  /* 0x00007632fa077816 */ /* 0x000fc80000000007 */
[----:B------:R3:W-:Y:S01]  /*44320*/  @P1 STG.E.U16 desc[UR60][R24.64], R250 ;  /* 0x000000fa18001986 */ /* 0x0007e2000c10153c */
[----:B------:R-:W-:Y:S01]  /*44330*/  ISETP.LT.AND P1, PT, R17, R8, !P4 ;  /* 0x000000081100720c */ /* 0x000fe20006721270 */
[----:B------:R-:W-:Y:S01]  /*44340*/  IMAD.WIDE R8, R0, 0x2, R244 ;  /* 0x0000000200087825 */ /* 0x000fe200078e02f4 */
[----:B------:R-:W4:Y:S08]  /*44350*/  LDC.64 R4, c[0x0][0x228] ;  /* 0x00008a00ff047b82 */ /* 0x000f300000000a00 */
[----:B------:R-:W1:Y:S01]  /*44360*/  LDC R240, c[0x0][0x228] ;  /* 0x00008a00fff07b82 */ /* 0x000e620000000800 */
[----:B---3--:R-:W3:Y:S04]  /*44370*/  LDL.LU R250, [R1+0x498] ;  /* 0x0004980001fa7983 */ /* 0x008ee80000300800 */
[----:B------:R-:W-:Y:S03]  /*44380*/  @P3 STG.E.U16 desc[UR60][R26.64], R7 ;  /* 0x000000071a003986 */ /* 0x000fe6000c10153c */
[----:B------:R-:W1:Y:S01]  /*44390*/  LDC R237, c[0x0][0x248] ;  /* 0x00009200ffed7b82 */ /* 0x000e620000000800 */
[----:B--2---:R-:W-:Y:S01]  /*443a0*/  PRMT R11, R252, 0x7632, R11 ;  /* 0x00007632fc0b7816 */ /* 0x004fe2000000000b */
[----:B------:R2:W-:Y:S04]  /*443b0*/  @P0 STG.E.U16 desc[UR60][R8.64], R252 ;  /* 0x000000fc08000986 */ /* 0x0005e8000c10153c */
[----:B--2---:R-:W2:Y:S01]  /*443c0*/  LDL.LU R252, [R1+0x48c] ;  /* 0x00048c0001fc7983 */ /* 0x004ea20000300800 */
[----:B------:R-:W-:Y:S01]  /*443d0*/  IMAD.WIDE R24, R0, 0x2, R246 ;  /* 0x0000000200187825 */ /* 0x000fe200078e02f6 */
[----:B------:R-:W-:-:S02]  /*443e0*/  ISETP.LT.AND P3, PT, R20, R241, !P4 ;  /* 0x000000f11400720c */ /* 0x000fc40006761270 */
[----:B------:R-:W2:Y:S01]  /*443f0*/  LDC R241, c[0x0][0x228] ;  /* 0x00008a00fff17b82 */ /* 0x000ea20000000800 */
[----:B------:R-:W-:Y:S02]  /*44400*/  IMAD.IADD R0, R0, 0x1, R13 ;  /* 0x0000000100007824 */ /* 0x000fe400078e020d */
[----:B------:R-:W-:Y:S01]  /*44410*/  VIADD R7, R16, 0x6f ;  /* 0x0000006f10077836 */ /* 0x000fe20000000000 */
[----:B------:R1:W-:Y:S01]  /*44420*/  @P5 STG.E.U16 desc[UR60][R24.64], R11 ;  /* 0x0000000b18005986 */ /* 0x0003e2000c10153c */
[----:B------:R-:W-:Y:S01]  /*44430*/  IMAD.WIDE R8, R0, 0x2, R2 ;  /* 0x0000000200087825 */ /* 0x000fe200078e0202 */
[----:B0-----:R-:W-:Y:S02]  /*44440*/  ISETP.LT.AND P5, PT, R21, R15, !P4 ;  /* 0x0000000f1500720c */ /* 0x001fe400067a1270 */
[----:B----4-:R-:W-:Y:S01]  /*44450*/  ISETP.GE.AND P0, PT, R7, R5, PT ;  /* 0x000000050700720c */ /* 0x010fe20003f06270 */
[----:B------:R-:W-:Y:S01]  /*44460*/  VIADD R5, R16, 0x6e ;  /* 0x0000006e10057836 */ /* 0x000fe20000000000 */
[----:B------:R-:W0:Y:S01]  /*44470*/  LDC R13, c[0x0][0x228] ;  /* 0x00008a00ff0d7b82 */ /* 0x000e220000000800 */
[----:B------:R-:W-:-:S04]  /*44480*/  IMAD.WIDE R26, R0, 0x2, R244 ;  /* 0x00000002001a7825 */ /* 0x000fc800078e02f4 */
[----:B-1----:R-:W-:Y:S01]  /*44490*/  IMAD.WIDE R24, R0, 0x2, R18 ;  /* 0x0000000200187825 */ /* 0x002fe200078e0212 */
[----:B------:R-:W-:Y:S02]  /*444a0*/  ISETP.LT.AND P4, PT, R22, R240, !P4 ;  /* 0x000000f01600720c */ /* 0x000fe40006781270 */
[----:B------:R-:W1:Y:S08]  /*444b0*/  LDC R11, c[0x0][0x228] ;  /* 0x00008a00ff0b7b82 */ /* 0x000e700000000800 */
[----:B------:R-:W4:Y:S08]  /*444c0*/  LDC R15, c[0x0][0x228] ;  /* 0x00008a00ff0f7b82 */ /* 0x000f300000000800 */
[----:B------:R-:W0:Y:S01]  /*444d0*/  LDC R240, c[0x0][0x228] ;  /* 0x00008a00fff07b82 */ /* 0x000e220000000800 */
[----:B------:R-:W-:Y:S01]  /*444e0*/  PRMT R7, R251, 0x7632, R7 ;  /* 0x00007632fb077816 */ /* 0x000fe20000000007 */
[----:B------:R1:W-:Y:S01]  /*444f0*/  @P1 STG.E.U16 desc[UR60][R8.64], R251 ;  /* 0x000000fb08001986 */ /* 0x0003e2000c10153c */
[----:B------:R-:W-:Y:S01]  /*44500*/  ISETP.GE.AND P1, PT, R5, R239, PT ;  /* 0x000000ef0500720c */ /* 0x000fe20003f26270 */
[----:B------:R-:W-:-:S04]  /*44510*/  IMAD.IADD R5, R0, 0x1, R237 ;  /* 0x0000000100057824 */ /* 0x000fc800078e02ed */
[----:B------:R-:W0:Y:S01]  /*44520*/  LDC R239, c[0x0][0x248] ;  /* 0x00009200ffef7b82 */ /* 0x000e220000000800 */
[----:B------:R4:W-:Y:S01]  /*44530*/  @P3 STG.E.U16 desc[UR60][R24.64], R7 ;  /* 0x0000000718003986 */ /* 0x0009e2000c10153c */
[----:B------:R-:W-:-:S06]  /*44540*/  ISETP.LT.AND P3, PT, R17, R236, !P1 ;  /* 0x000000ec1100720c */ /* 0x000fcc0004f61270 */
[----:B------:R-:W0:Y:S01]  /*44550*/  LDC R236, c[0x0][0x248] ;  /* 0x00009200ffec7b82 */ /* 0x000e220000000800 */
[----:B-1----:R-:W2:Y:S01]  /*44560*/  LDL.LU R251, [R1+0x47c] ;  /* 0x00047c0001fb7983 */ /* 0x002ea20000300800 */
[----:B------:R-:W-:-:S06]  /*44570*/  IMAD.WIDE R8, R0, 0x2, R246 ;  /* 0x0000000200087825 */ /* 0x000fcc00078e02f6 */
[----:B----4-:R-:W1:Y:S01]  /*44580*/  LDC R7, c[0x0][0x228] ;  /* 0x00008a00ff077b82 */ /* 0x010e620000000800 */
[----:B---3--:R-:W-:Y:S01]  /*44590*/  PRMT R0, R250, 0x7632, R0 ;  /* 0x00007632fa007816 */ /* 0x008fe20000000000 */
[----:B------:R3:W-:Y:S06]  /*445a0*/  @P5 STG.E.U16 desc[UR60][R26.64], R250 ;  /* 0x000000fa1a005986 */ /* 0x0007ec000c10153c */
[----:B------:R-:W4:Y:S01]  /*445b0*/  LDC.64 R24, c[0x0][0x228] ;  /* 0x00008a00ff187b82 */ /* 0x000f220000000a00 */
[----:B---3--:R-:W3:Y:S01]  /*445c0*/  LDL.LU R250, [R1+0x4ac] ;  /* 0x0004ac0001fa7983 */ /* 0x008ee20000300800 */
[----:B------:R-:W-:-:S06]  /*445d0*/  IMAD.WIDE R26, R5, 0x2, R2 ;  /* 0x00000002051a7825 */ /* 0x000fcc00078e0202 */
[----:B------:R-:W3:Y:S01]  /*445e0*/  LDC R237, c[0x0][0x228] ;  /* 0x00008a00ffed7b82 */ /* 0x000ee20000000800 */
[----:B------:R2:W-:Y:S02]  /*445f0*/  @P4 STG.E.U16 desc[UR60][R8.64], R0 ;  /* 0x0000000008004986 */ /* 0x0005e4000c10153c */
[----:B--2---:R-:W-:Y:S02]  /*44600*/  PRMT R0, R252, 0x7632, R0 ;  /* 0x00007632fc007816 */ /* 0x004fe40000000000 */
[----:B------:R2:W-:Y:S04]  /*44610*/  @P3 STG.E.U16 desc[UR60][R26.64], R252 ;  /* 0x000000fc1a003986 */ /* 0x0005e8000c10153c */
[----:B--2---:R-:W2:Y:S01]  /*44620*/  LDL.LU R252, [R1+0x49c] ;  /* 0x00049c0001fc7983 */ /* 0x004ea20000300800 */
[----:B------:R-:W-:-:S02]  /*44630*/  ISETP.LT.AND P5, PT, R20, R241, !P1 ;  /* 0x000000f11400720c */ /* 0x000fc40004fa1270 */
[----:B------:R-:W4:Y:S01]  /*44640*/  LDC R241, c[0x0][0x228] ;  /* 0x00008a00fff17b82 */ /* 0x000f220000000800 */
[----:B------:R-:W-:Y:S01]  /*44650*/  ISETP.LT.AND P4, PT, R21, R11, !P1 ;  /* 0x0000000b1500720c */ /* 0x000fe20004f81270 */
[----:B------:R-:W-:Y:S01]  /*44660*/  IMAD.WIDE R8, R5, 0x2, R18 ;  /* 0x0000000205087825 */ /* 0x000fe200078e0212 */
[----:B------:R-:W-:Y:S02]  /*44670*/  ISETP.LT.AND P1, PT, R22, R15, !P1 ;  /* 0x0000000f1600720c */ /* 0x000fe40004f21270 */
[----:B------:R-:W-:Y:S01]  /*44680*/  ISETP.LT.AND P3, PT, R17, R14, !P0 ;  /* 0x0000000e1100720c */ /* 0x000fe20004761270 */
[----:B------:R-:W-:-:S05]  /*44690*/  IMAD.WIDE R14, R5, 0x2, R244 ;  /* 0x00000002050e7825 */ /* 0x000fca00078e02f4 */
[----:B------:R0:W-:Y:S01]  /*446a0*/  @P5 STG.E.U16 desc[UR60][R8.64], R0 ;  /* 0x0000000008005986 */ /* 0x0001e2000c10153c */
[----:B-1----:R-:W-:Y:S01]  /*446b0*/  ISETP.LT.AND P5, PT, R20, R7, !P0 ;  /* 0x000000071400720c */ /* 0x002fe200047a1270 */
[C---:B0-----:R-:W-:Y:S02]  /*446c0*/  IMAD.IADD R7, R5.reuse, 0x1, R236 ;  /* 0x0000000105077824 */ /* 0x041fe400078e02ec */
[----:B------:R-:W-:Y:S01]  /*446d0*/  IMAD.WIDE R26, R5, 0x2, R246 ;  /* 0x00000002051a7825 */ /* 0x000fe200078e02f6 */
[----:B------:R-:W0:Y:S03]  /*446e0*/  LDC R236, c[0x0][0x228] ;  /* 0x00008a00ffec7b82 */ /* 0x000e260000000800 */
[----:B------:R-:W-:-:S05]  /*446f0*/  VIADD R0, R16, 0x70 ;  /* 0x0000007010007836 */ /* 0x000fca0000000000 */
[----:B------:R-:W1:Y:S01]  /*44700*/  LDC.64 R8, c[0x0][0x228] ;  /* 0x00008a00ff087b82 */ /* 0x000e620000000a00 */
[----:B------:R-:W-:Y:S01]  /*44710*/  PRMT R11, R251, 0x7632, R11 ;  /* 0x00007632fb0b7816 */ /* 0x000fe2000000000b */
[----:B------:R0:W-:Y:S01]  /*44720*/  @P4 STG.E.U16 desc[UR60][R14.64], R251 ;  /* 0x000000fb0e004986 */ /* 0x0001e2000c10153c */
[----:B----4-:R-:W-:Y:S01]  /*44730*/  ISETP.GE.AND P4, PT, R0, R25, PT ;  /* 0x000000190000720c */ /* 0x010fe20003f86270 */
[----:B------:R-:W-:-:S04]  /*44740*/  VIADD R5, R16, 0x71 ;  /* 0x0000007110057836 */ /* 0x000fc80000000000 */
[----:B------:R-:W4:Y:S01]  /*44750*/  LDC R25, c[0x0][0x228] ;  /* 0x00008a00ff197b82 */ /* 0x000f220000000800 */
[----:B------:R1:W-:Y:S01]  /*44760*/  @P1 STG.E.U16 desc[UR60][R26.64], R11 ;  /* 0x0000000b1a001986 */ /* 0x0003e2000c10153c */
[----:B------:R-:W-:-:S03]  /*44770*/  ISETP.LT.AND P1, PT, R21, R241, !P0 ;  /* 0x000000f11500720c */ /* 0x000fc60004721270 */
[----:B0-----:R-:W4:Y:S01]  /*44780*/  LDL.LU R251, [R1+0x4d0] ;  /* 0x0004d00001fb7983 */ /* 0x001f220000300800 */
[C---:B------:R-:W-:Y:S01]  /*44790*/  IMAD.WIDE R14, R7.reuse, 0x2, R2 ;  /* 0x00000002070e7825 */ /* 0x040fe200078e0202 */
[----:B------:R-:W-:Y:S01]  /*447a0*/  ISETP.LT.AND P0, PT, R22, R13, !P0 ;  /* 0x0000000d1600720c */ /* 0x000fe20004701270 */
[----:B------:R-:W0:Y:S02]  /*447b0*/  LDC R241, c[0x0][0x228] ;  /* 0x00008a00fff17b82 */ /* 0x000e240000000800 */
[----:B-1----:R-:W-:Y:S01]  /*447c0*/  IMAD.WIDE R26, R7, 0x2, R18 ;  /* 0x00000002071a7825 */ /* 0x002fe200078e0212 */
[----:B---3--:R-:W-:Y:S01]  /*447d0*/  PRMT R0, R250, 0x7632, R0 ;  /* 0x00007632fa007816 */ /* 0x008fe20000000000 */
[----:B------:R1:W-:Y:S01]  /*447e0*/  @P3 STG.E.U16 desc[UR60][R14.64], R250 ;  /* 0x000000fa0e003986 */ /* 0x0003e2000c10153c */
[----:B------:R-:W-:Y:S01]  /*447f0*/  ISETP.LT.AND P3, PT, R17, R12, !P4 ;  /* 0x0000000c1100720c */ /* 0x000fe20006761270 */
[----:B------:R-:W-:Y:S02]  /*44800*/  IMAD.WIDE R12, R7, 0x2, R244 ;  /* 0x00000002070c7825 */ /* 0x000fe400078e02f4 */
[----:B-1----:R-:W3:Y:S04]  /*44810*/  LDL.LU R250, [R1+0x4c0] ;  /* 0x0004c00001fa7983 */ /* 0x002ee80000300800 */
[----:B------:R-:W-:Y:S01]  /*44820*/  @P5 STG.E.U16 desc[UR60][R26.64], R0 ;  /* 0x000000001a005986 */ /* 0x000fe2000c10153c */
[----:B--2---:R-:W-:-:S03]  /*44830*/  PRMT R11, R252, 0x7632, R11 ;  /* 0x00007632fc0b7816 */ /* 0x004fc6000000000b */
[----:B------:R1:W-:Y:S04]  /*44840*/  @P1 STG.E.U16 desc[UR60][R12.64], R252 ;  /* 0x000000fc0c001986 */ /* 0x0003e8000c10153c */
[----:B-1----:R-:W2:Y:S01]  /*44850*/  LDL.LU R252, [R1+0x4b0] ;  /* 0x0004b00001fc7983 */ /* 0x002ea20000300800 */
[----:B------:R-:W-:Y:S01]  /*44860*/  ISETP.LT.AND P5, PT, R20, R237, !P4 ;  /* 0x000000ed1400720c */ /* 0x000fe200067a1270 */
[C---:B------:R-:W-:Y:S01]  /*44870*/  IMAD.IADD R0, R7.reuse, 0x1, R239 ;  /* 0x0000000107007824 */ /* 0x040fe200078e02ef */
[----:B------:R-:W1:Y:S01]  /*44880*/  LDC R237, c[0x0][0x248] ;  /* 0x00009200ffed7b82 */ /* 0x000e620000000800 */
[----:B------:R-:W-:Y:S01]  /*44890*/  IMAD.WIDE R14, R7, 0x2, R246 ;  /* 0x00000002070e7825 */ /* 0x000fe200078e02f6 */
[----:B------:R-:W-:-:S03]  /*448a0*/  ISETP.LT.AND P1, PT, R21, R240, !P4 ;  /* 0x000000f01500720c */ /* 0x000fc60006721270 */
[----:B------:R-:W-:Y:S01]  /*448b0*/  IMAD.WIDE R26, R0, 0x2, R2 ;  /* 0x00000002001a7825 */ /* 0x000fe200078e0202 */
[----:B------:R0:W-:Y:S01]  /*448c0*/  @P0 STG.E.U16 desc[UR60][R14.64], R11 ;  /* 0x0000000b0e000986 */ /* 0x0001e2000c10153c */
[----:B------:R-:W-:Y:S01]  /*448d0*/  ISETP.GE.AND P0, PT, R5, R9, PT ;  /* 0x000000090500720c */ /* 0x000fe20003f06270 */
[----:B------:R-:W2:Y:S01]  /*448e0*/  LDC R239, c[0x0][0x228] ;  /* 0x00008a00ffef7b82 */ /* 0x000ea20000000800 */
[----:B------:R-:W-:-:S07]  /*448f0*/  ISETP.LT.AND P4, PT, R22, R236, !P4 ;  /* 0x000000ec1600720c */ /* 0x000fce0006781270 */
[----:B------:R-:W2:Y:S01]  /*44900*/  LDC.64 R12, c[0x0][0x228] ;  /* 0x00008a00ff0c7b82 */ /* 0x000ea20000000a00 */
[----:B0-----:R-:W-:-:S07]  /*44910*/  IMAD.WIDE R14, R0, 0x2, R18 ;  /* 0x00000002000e7825 */ /* 0x001fce00078e0212 */
[----:B------:R-:W0:Y:S08]  /*44920*/  LDC R240, c[0x0][0x228] ;  /* 0x00008a00fff07b82 */ /* 0x000e300000000800 */
[----:B------:R-:W0:Y:S01]  /*44930*/  LDC R236, c[0x0][0x248] ;  /* 0x00009200ffec7b82 */ /* 0x000e220000000800 */
[----:B----4-:R4:W-:Y:S01]  /*44940*/  @P3 STG.E.U16 desc[UR60][R26.64], R251 ;  /* 0x000000fb1a003986 */ /* 0x0109e2000c10153c */
[----:B------:R-:W-:-:S02]  /*44950*/  PRMT R5, R251, 0x7632, R5 ;  /* 0x00007632fb057816 */ /* 0x000fc40000000005 */
[----:B------:R-:W-:Y:S01]  /*44960*/  ISETP.LT.AND P3, PT, R17, R10, !P0 ;  /* 0x0000000a1100720c */ /* 0x000fe20004761270 */
[----:B------:R-:W-:Y:S01]  /*44970*/  IMAD.WIDE R10, R0, 0x2, R244 ;  /* 0x00000002000a7825 */ /* 0x000fe200078e02f4 */
[----:B----4-:R-:W4:Y:S04]  /*44980*/  LDL.LU R251, [R1+0x460] ;  /* 0x0004600001fb7983 */ /* 0x010f280000300800 */
[----:B------:R1:W-:Y:S04]  /*44990*/  @P5 STG.E.U16 desc[UR60][R14.64], R5 ;  /* 0x000000050e005986 */ /* 0x0003e8000c10153c */
[----:B---3--:R3:W-:Y:S01]  /*449a0*/  @P1 STG.E.U16 desc[UR60][R10.64], R250 ;  /* 0x000000fa0a001986 */ /* 0x0087e2000c10153c */
[----:B------:R-:W-:Y:S01]  /*449b0*/  PRMT R9, R250, 0x7632, R9 ;  /* 0x00007632fa097816 */ /* 0x000fe20000000009 */
[----:B-1----:R-:W-:-:S02]  /*449c0*/  IMAD.IADD R5, R0, 0x1, R237 ;  /* 0x0000000100057824 */ /* 0x002fc400078e02ed */
[----:B------:R-:W-:Y:S01]  /*449d0*/  IMAD.WIDE R14, R0, 0x2, R246 ;  /* 0x00000002000e7825 */ /* 0x000fe200078e02f6 */
[----:B---3--:R-:W3:Y:S03]  /*449e0*/  LDL.LU R250, [R1+0x4d4] ;  /* 0x0004d40001fa7983 */ /* 0x008ee60000300800 */
[----:B------:R-:W-:Y:S01]  /*449f0*/  IMAD.WIDE R26, R5, 0x2, R2 ;  /* 0x00000002051a7825 */ /* 0x000fe200078e0202 */
[----:B------:R-:W1:Y:S01]  /*44a00*/  LDC.64 R10, c[0x0][0x228] ;  /* 0x00008a00ff0a7b82 */ /* 0x000e620000000a00 */
[----:B------:R-:W-:Y:S04]  /*44a10*/  @P4 STG.E.U16 desc[UR60][R14.64], R9 ;  /* 0x000000090e004986 */ /* 0x000fe8000c10153c */
[----:B--2---:R2:W-:Y:S01]  /*44a20*/  @P3 STG.E.U16 desc[UR60][R26.64], R252 ;  /* 0x000000fc1a003986 */ /* 0x0045e2000c10153c */
[----:B------:R-:W-:-:S03]  /*44a30*/  PRMT R0, R252, 0x7632, R0 ;  /* 0x00007632fc007816 */ /* 0x000fc60000000000 */
[----:B--2---:R-:W2:Y:S01]  /*44a40*/  LDL.LU R252, [R1+0x4c4] ;  /* 0x0004c40001fc7983 */ /* 0x004ea20000300800 */
[----:B------:R-:W-:Y:S01]  /*44a50*/  ISETP.LT.AND P5, PT, R20, R25, !P0 ;  /* 0x000000191400720c */ /* 0x000fe200047a1270 */
[----:B------:R-:W-:Y:S01]  /*44a60*/  VIADD R7, R16, 0x72 ;  /* 0x0000007210077836 */ /* 0x000fe20000000000 */
[----:B------:R-:W-:Y:S01]  /*44a70*/  ISETP.LT.AND P1, PT, R21, R239, !P0 ;  /* 0x000000ef1500720c */ /* 0x000fe20004721270 */
[----:B------:R-:W-:Y:S01]  /*44a80*/  IMAD.WIDE R14, R5, 0x2, R18 ;  /* 0x00000002050e7825 */ /* 0x000fe200078e0212 */
[----:B0-----:R-:W-:Y:S01]  /*44a90*/  ISETP.LT.AND P0, PT, R22, R240, !P0 ;  /* 0x000000f01600720c */ /* 0x001fe20004701270 */
[----:B------:R-:W0:Y:S01]  /*44aa0*/  LDC R239, c[0x0][0x228] ;  /* 0x00008a00ffef7b82 */ /* 0x000e220000000800 */
[----:B------:R-:W-:Y:S01]  /*44ab0*/  ISETP.GE.AND P4, PT, R7, R13, PT ;  /* 0x0000000d0700720c */ /* 0x000fe20003f86270 */
[----:B------:R-:W-:-:S03]  /*44ac0*/  IMAD.WIDE R26, R5, 0x2, R244 ;  /* 0x00000002051a7825 */ /* 0x000fc600078e02f4 */
[----:B------:R-:W-:-:S03]  /*44ad0*/  ISETP.LT.AND P3, PT, R17, R238, !P4 ;  /* 0x000000ee1100720c */ /* 0x000fc60006761270 */
[----:B------:R1:W-:Y:S01]  /*44ae0*/  @P5 STG.E.U16 desc[UR60][R14.64], R0 ;  /* 0x000000000e005986 */ /* 0x0003e2000c10153c */
[----:B------:R-:W-:Y:S01]  /*44af0*/  VIADD R7, R16, 0x73 ;  /* 0x0000007310077836 */ /* 0x000fe20000000000 */
[----:B------:R-:W-:Y:S01]  /*44b00*/  ISETP.LT.AND P5, PT, R20, R241, !P4 ;  /* 0x000000f11400720c */ /* 0x000fe200067a1270 */
[----:B------:R-:W2:Y:S08]  /*44b10*/  LDC R25, c[0x0][0x248] ;  /* 0x00009200ff197b82 */ /* 0x000eb00000000800 */
[----:B------:R-:W2:Y:S01]  /*44b20*/  LDC R238, c[0x0][0x228] ;  /* 0x00008a00ffee7b82 */ /* 0x000ea20000000800 */
[----:B-1----:R-:W-:-:S04]  /*44b30*/  IMAD.IADD R0, R5, 0x1, R236 ;  /* 0x0000000105007824 */ /* 0x002fc800078e02ec */
[----:B------:R-:W-:-:S03]  /*44b40*/  IMAD.WIDE R236, R0, 0x2, R2 ;  /* 0x0000000200ec7825 */ /* 0x000fc600078e0202 */
[----:B------:R-:W1:Y:S08]  /*44b50*/  LDC R13, c[0x0][0x228] ;  /* 0x00008a00ff0d7b82 */ /* 0x000e700000000800 */
[----:B------:R-:W1:Y:S08]  /*44b60*/  LDC.64 R14, c[0x0][0x228] ;  /* 0x00008a00ff0e7b82 */ /* 0x000e700000000a00 */
[----:B------:R-:W1:Y:S08]  /*44b70*/  LDC R241, c[0x0][0x228] ;  /* 0x00008a00fff17b82 */ /* 0x000e700000000800 */
[----:B------:R-:W1:Y:S01]  /*44b80*/  LDC R240, c[0x0][0x228] ;  /* 0x00008a00fff07b82 */ /* 0x000e620000000800 */
[----:B----4-:R4:W-:Y:S01]  /*44b90*/  @P1 STG.E.U16 desc[UR60][R26.64], R251 ;  /* 0x000000fb1a001986 */ /* 0x0109e2000c10153c */
[----:B------:R-:W-:-:S02]  /*44ba0*/  PRMT R9, R251, 0x7632, R9 ;  /* 0x00007632fb097816 */ /* 0x000fc40000000009 */
[----:B------:R-:W-:Y:S01]  /*44bb0*/  ISETP.LT.AND P1, PT, R21, R243, !P4 ;  /* 0x000000f31500720c */ /* 0x000fe20006721270 */
[----:B----4-:R-:W4:Y:S01]  /*44bc0*/  LDL.LU R251, [R1+0x4b4] ;  /* 0x0004b40001fb7983 */ /* 0x010f220000300800 */
[----:B------:R-:W-:-:S05]  /*44bd0*/  IMAD.WIDE R26, R5, 0x2, R246 ;  /* 0x00000002051a7825 */ /* 0x000fca00078e02f6 */
[----:B------:R0:W-:Y:S01]  /*44be0*/  @P0 STG.E.U16 desc[UR60][R26.64], R9 ;  /* 0x000000091a000986 */ /* 0x0001e2000c10153c */
[----:B------:R-:W-:-:S03]  /*44bf0*/  ISETP.GE.AND P0, PT, R7, R11, PT ;  /* 0x0000000b0700720c */ /* 0x000fc60003f06270 */
[----:B---3--:R3:W-:Y:S01]  /*44c00*/  @P3 STG.E.U16 desc[UR60][R236.64], R250 ;  /* 0x000000faec003986 */ /* 0x0087e2000c10153c */
[----:B------:R-:W-:Y:S02]  /*44c10*/  PRMT R7, R250, 0x7632, R7 ;  /* 0x00007632fa077816 */ /* 0x000fe40000000007 */
[----:B------:R-:W-:Y:S01]  /*44c20*/  ISETP.LT.AND P3, PT, R17, R4, !P0 ;  /* 0x000000041100720c */ /* 0x000fe20004761270 */
[----:B------:R-:W-:-:S04]  /*44c30*/  IMAD.WIDE R4, R0, 0x2, R244 ;  /* 0x0000000200047825 */ /* 0x000fc800078e02f4 */
[----:B0-----:R-:W-:Y:S01]  /*44c40*/  IMAD.WIDE R26, R0, 0x2, R18 ;  /* 0x00000002001a7825 */ /* 0x001fe200078e0212 */
[----:B---3--:R-:W3:Y:S01]  /*44c50*/  LDL.LU R250, [R1+0x464] ;  /* 0x0004640001fa7983 */ /* 0x008ee20000300800 */
[----:B------:R-:W-:Y:S01]  /*44c60*/  ISETP.LT.AND P4, PT, R22, R239, !P4 ;  /* 0x000000ef1600720c */ /* 0x000fe20006781270 */
[----:B------:R-:W0:Y:S02]  /*44c70*/  LDC.64 R236, c[0x0][0x228] ;  /* 0x00008a00ffec7b82 */ /* 0x000e240000000a00 */
[----:B------:R-:W-:Y:S06]  /*44c80*/  @P5 STG.E.U16 desc[UR60][R26.64], R7 ;  /* 0x000000071a005986 */ /* 0x000fec000c10153c */
[----:B------:R-:W0:Y:S01]  /*44c90*/  LDC R239, c[0x0][0x248] ;  /* 0x00009200ffef7b82 */ /* 0x000e220000000800 */
[----:B--2---:R2:W-:Y:S01]  /*44ca0*/  @P1 STG.E.U16 desc[UR60][R4.64], R252 ;  /* 0x000000fc04001986 */ /* 0x0045e2000c10153c */
[----:B------:R-:W-:-:S03]  /*44cb0*/  PRMT R11, R252, 0x7632, R11 ;  /* 0x00007632fc0b7816 */ /* 0x000fc6000000000b */
[----:B--2---:R-:W2:Y:S01]  /*44cc0*/  LDL.LU R252, [R1+0x4d8] ;  /* 0x0004d80001fc7983 */ /* 0x004ea20000300800 */
[----:B------:R-:W-:Y:S01]  /*44cd0*/  IMAD.IADD R7, R0, 0x1, R25 ;  /* 0x0000000100077824 */ /* 0x000fe200078e0219 */
[----:B------:R-:W-:Y:S01]  /*44ce0*/  ISETP.LT.AND P5, PT, R20, R238, !P0 ;  /* 0x000000ee1400720c */ /* 0x000fe200047a1270 */
[----:B------:R-:W-:Y:S01]  /*44cf0*/  IMAD.WIDE R4, R0, 0x2, R246 ;  /* 0x0000000200047825 */ /* 0x000fe200078e02f6 */
[----:B------:R-:W-:Y:S01]  /*44d00*/  ISETP.LT.AND P1, PT, R21, R242, !P0 ;  /* 0x000000f21500720c */ /* 0x000fe20004721270 */
[----:B------:R-:W2:Y:S02]  /*44d10*/  LDC R238, c[0x0][0x228] ;  /* 0x00008a00ffee7b82 */ /* 0x000ea40000000800 */
[----:B------:R-:W-:Y:S01]  /*44d20*/  IMAD.WIDE R26, R7, 0x2, R2 ;  /* 0x00000002071a7825 */ /* 0x000fe200078e0202 */
[----:B------:R0:W-:Y:S01]  /*44d30*/  @P4 STG.E.U16 desc[UR60][R4.64], R11 ;  /* 0x0000000b04004986 */ /* 0x0001e2000c10153c */
[----:B-1----:R-:W-:Y:S02]  /*44d40*/  ISETP.LT.AND P0, PT, R22, R13, !P0 ;  /* 0x0000000d1600720c */ /* 0x002fe40004701270 */
[----:B------:R-:W-:-:S02]  /*44d50*/  VIADD R9, R16, 0x75 ;  /* 0x0000007510097836 */ /* 0x000fc40000000000 */
[----:B------:R-:W1:Y:S01]  /*44d60*/  LDC R13, c[0x0][0x248] ;  /* 0x00009200ff0d7b82 */ /* 0x000e620000000800 */
[----:B0-----:R-:W-:-:S07]  /*44d70*/  IMAD.WIDE R4, R7, 0x2, R18 ;  /* 0x0000000207047825 */ /* 0x001fce00078e0212 */
[----:B------:R-:W0:Y:S01]  /*44d80*/  LDC R242, c[0x0][0x248] ;  /* 0x00009200fff27b82 */ /* 0x000e220000000800 */
[----:B----4-:R4:W-:Y:S01]  /*44d90*/  @P3 STG.E.U16 desc[UR60][R26.64], R251 ;  /* 0x000000fb1a003986 */ /* 0x0109e2000c10153c */
[----:B------:R-:W-:Y:S02]  /*44da0*/  PRMT R0, R251, 0x7632, R0 ;  /* 0x00007632fb007816 */ /* 0x000fe40000000000 */
[----:B------:R-:W-:Y:S01]  /*44db0*/  ISETP.LT.AND P3, PT, R17, R24, !P6 ;  /* 0x000000181100720c */ /* 0x000fe20007761270 */
[C---:B------:R-:W-:Y:S01]  /*44dc0*/  IMAD.WIDE R24, R7.reuse, 0x2, R244 ;  /* 0x0000000207187825 */ /* 0x040fe200078e02f4 */
[----:B----4-:R-:W4:Y:S04]  /*44dd0*/  LDL.LU R251, [R1+0x4c8] ;  /* 0x0004c80001fb7983 */ /* 0x010f280000300800 */
[----:B------:R1:W-:Y:S04]  /*44de0*/  @P5 STG.E.U16 desc[UR60][R4.64], R0 ;  /* 0x0000000004005986 */ /* 0x0003e8000c10153c */
[----:B---3--:R3:W-:Y:S01]  /*44df0*/  @P1 STG.E.U16 desc[UR60][R24.64], R250 ;  /* 0x000000fa18001986 */ /* 0x0087e2000c10153c */
[----:B------:R-:W-:Y:S01]  /*44e00*/  PRMT R11, R250, 0x7632, R11 ;  /* 0x00007632fa0b7816 */ /* 0x000fe2000000000b */
[----:B-1----:R-:W-:Y:S01]  /*44e10*/  IMAD.IADD R0, R7, 0x1, R239 ;  /* 0x0000000107007824 */ /* 0x002fe200078e02ef */
[----:B------:R-:W-:Y:S01]  /*44e20*/  ISETP.GE.AND P4, PT, R9, R15, PT ;  /* 0x0000000f0900720c */ /* 0x000fe20003f86270 */
[----:B------:R-:W1:Y:S01]  /*44e30*/  LDC R239, c[0x0][0x228] ;  /* 0x00008a00ffef7b82 */ /* 0x000e620000000800 */
[----:B---3--:R-:W3:Y:S01]  /*44e40*/  LDL.LU R250, [R1+0x4b8] ;  /* 0x0004b80001fa7983 */ /* 0x008ee20000300800 */
        /* <DEDUP_REMOVED lines=26> */
[----:B----4-:R4:W-:Y:S01]  /*44ff0*/  @P1 STG.E.U16 desc[UR60][R24.64], R251 ;  /* 0x000000fb18001986 */ /* 0x0109e2000c10153c */
[----:B------:R-:W-:-:S02]  /*45000*/  PRMT R11, R251, 0x7632, R11 ;  /* 0x00007632fb0b7816 */ /* 0x000fc4000000000b */
[----:B------:R-:W-:-:S04]  /*45010*/  ISETP.LT.AND P1, PT, R21, R239, !P4 ;  /* 0x000000ef1500720c */ /* 0x000fc80006721270 */
[----:B------:R-:W1:Y:S01]  /*45020*/  LDC R239, c[0x0][0x228] ;  /* 0x00008a00ffef7b82 */ /* 0x000e620000000800 */
[----:B----4-:R-:W4:Y:S01]  /*45030*/  LDL.LU R251, [R1+0x4dc] ;  /* 0x0004dc0001fb7983 */ /* 0x010f220000300800 */
[----:B------:R-:W-:-:S04]  /*45040*/  IMAD.WIDE R24, R0, 0x2, R246 ;  /* 0x0000000200187825 */ /* 0x000fc800078e02f6 */
[----:B------:R-:W-:Y:S01]  /*45050*/  VIADD R0, R16, 0x76 ;  /* 0x0000007610007836 */ /* 0x000fe20000000000 */
[----:B------:R0:W-:Y:S04]  /*45060*/  @P6 STG.E.U16 desc[UR60][R24.64], R11 ;  /* 0x0000000b18006986 */ /* 0x0001e8000c10153c */
[----:B------:R-:W-:Y:S01]  /*45070*/  ISETP.GE.AND P6, PT, R0, R5, PT ;  /* 0x000000050000720c */ /* 0x000fe20003fc6270 */
[----:B---3--:R3:W-:Y:S01]  /*45080*/  @P3 STG.E.U16 desc[UR60][R26.64], R250 ;  /* 0x000000fa1a003986 */ /* 0x0087e2000c10153c */
[----:B------:R-:W-:Y:S02]  /*45090*/  PRMT R0, R250, 0x7632, R0 ;  /* 0x00007632fa007816 */ /* 0x000fe40000000000 */
[----:B------:R-:W-:Y:S01]  /*450a0*/  ISETP.LT.AND P3, PT, R17, R12, !P6 ;  /* 0x0000000c1100720c */ /* 0x000fe20007761270 */
[----:B------:R-:W-:-:S04]  /*450b0*/  IMAD.WIDE R12, R7, 0x2, R244 ;  /* 0x00000002070c7825 */ /* 0x000fc800078e02f4 */
[----:B0-----:R-:W-:Y:S01]  /*450c0*/  IMAD.WIDE R24, R7, 0x2, R18 ;  /* 0x0000000207187825 */ /* 0x001fe200078e0212 */
[----:B---3--:R-:W3:Y:S04]  /*450d0*/  LDL.LU R250, [R1+0x4cc] ;  /* 0x0004cc0001fa7983 */ /* 0x008ee80000300800 */
[----:B------:R-:W-:Y:S04]  /*450e0*/  @P5 STG.E.U16 desc[UR60][R24.64], R0 ;  /* 0x0000000018005986 */ /* 0x000fe8000c10153c */
[----:B--2---:R0:W-:Y:S01]  /*450f0*/  @P1 STG.E.U16 desc[UR60][R12.64], R252 ;  /* 0x000000fc0c001986 */ /* 0x0041e2000c10153c */
[----:B------:R-:W-:-:S03]  /*45100*/  PRMT R11, R252, 0x7632, R11 ;  /* 0x00007632fc0b7816 */ /* 0x000fc6000000000b */
[----:B0-----:R-:W2:Y:S01]  /*45110*/  LDL.LU R252, [R1+0x4bc] ;  /* 0x0004bc0001fc7983 */ /* 0x001ea20000300800 */
[----:B------:R-:W-:Y:S01]  /*45120*/  ISETP.LT.AND P4, PT, R22, R241, !P4 ;  /* 0x000000f11600720c */ /* 0x000fe20006781270 */
[C---:B------:R-:W-:Y:S01]  /*45130*/  IMAD.IADD R0, R7.reuse, 0x1, R238 ;  /* 0x0000000107007824 */ /* 0x040fe200078e02ee */
[----:B------:R-:W0:Y:S01]  /*45140*/  LDC.64 R12, c[0x0][0x228] ;  /* 0x00008a00ff0c7b82 */ /* 0x000e220000000a00 */
[----:B------:R-:W-:Y:S01]  /*45150*/  IMAD.WIDE R26, R7, 0x2, R246 ;  /* 0x00000002071a7825 */ /* 0x000fe200078e02f6 */
[----:B------:R-:W-:-:S03]  /*45160*/  ISETP.LT.AND P5, PT, R20, R240, !P6 ;  /* 0x000000f01400720c */ /* 0x000fc600077a1270 */
[----:B------:R-:W-:Y:S02]  /*45170*/  VIADD R5, R16, 0x77 ;  /* 0x0000007710057836 */ /* 0x000fe40000000000 */
[----:B------:R-:W-:Y:S01]  /*45180*/  IMAD.WIDE R24, R0, 0x2, R2 ;  /* 0x0000000200187825 */ /* 0x000fe200078e0202 */
[----:B------:R-:W0:Y:S03]  /*45190*/  LDC R238, c[0x0][0x228] ;  /* 0x00008a00ffee7b82 */ /* 0x000e260000000800 */
[----:B------:R1:W-:Y:S02]  /*451a0*/  @P4 STG.E.U16 desc[UR60][R26.64], R11 ;  /* 0x0000000b1a004986 */ /* 0x0003e4000c10153c */
[----:B-1----:R-:W-:Y:S02]  /*451b0*/  ISETP.LT.AND P4, PT, R21, R239, !P6 ;  /* 0x000000ef1500720c */ /* 0x002fe40007781270 */
[----:B------:R-:W-:-:S02]  /*451c0*/  ISETP.GE.AND P1, PT, R5, R9, PT ;  /* 0x000000090500720c */ /* 0x000fc40003f26270 */
[----:B------:R-:W-:Y:S01]  /*451d0*/  ISETP.LT.AND P6, PT, R22, R15, !P6 ;  /* 0x0000000f1600720c */ /* 0x000fe200077c1270 */
[----:B------:R-:W1:Y:S01]  /*451e0*/  LDC R241, c[0x0][0x228] ;  /* 0x00008a00fff17b82 */ /* 0x000e620000000800 */
[----:B------:R-:W-:-:S07]  /*451f0*/  IMAD.WIDE R26, R0, 0x2, R18 ;  /* 0x00000002001a7825 */ /* 0x000fce00078e0212 */
[----:B------:R-:W1:Y:S08]  /*45200*/  LDC R9, c[0x0][0x228] ;  /* 0x00008a00ff097b82 */ /* 0x000e700000000800 */
[----:B------:R-:W1:Y:S08]  /*45210*/  LDC R240, c[0x0][0x248] ;  /* 0x00009200fff07b82 */ /* 0x000e700000000800 */
[----:B------:R-:W1:Y:S08]  /*45220*/  LDC R239, c[0x0][0x228] ;  /* 0x00008a00ffef7b82 */ /* 0x000e700000000800 */
[----:B------:R-:W1:Y:S01]  /*45230*/  LDC R15, c[0x0][0x228] ;  /* 0x00008a00ff0f7b82 */ /* 0x000e620000000800 */
[----:B----4-:R-:W-:Y:S01]  /*45240*/  PRMT R5, R251, 0x7632, R5 ;  /* 0x00007632fb057816 */ /* 0x010fe20000000005 */
[----:B------:R4:W-:Y:S01]  /*45250*/  @P3 STG.E.U16 desc[UR60][R24.64], R251 ;  /* 0x000000fb18003986 */ /* 0x0009e2000c10153c */
[----:B------:R-:W-:Y:S01]  /*45260*/  ISETP.LT.AND P3, PT, R17, R10, !P1 ;  /* 0x0000000a1100720c */ /* 0x000fe20004f61270 */
[----:B------:R-:W-:-:S02]  /*45270*/  IMAD.WIDE R10, R0, 0x2, R244 ;  /* 0x00000002000a7825 */ /* 0x000fc400078e02f4 */
[----:B----4-:R-:W4:Y:S02]  /*45280*/  LDL.LU R251, [R1+0x46c] ;  /* 0x00046c0001fb7983 */ /* 0x010f240000300800 */
[C---:B------:R-:W-:Y:S02]  /*45290*/  IMAD.WIDE R24, R0.reuse, 0x2, R246 ;  /* 0x0000000200187825 */ /* 0x040fe400078e02f6 */
[----:B------:R0:W-:Y:S02]  /*452a0*/  @P5 STG.E.U16 desc[UR60][R26.64], R5 ;  /* 0x000000051a005986 */ /* 0x0001e4000c10153c */
[----:B------:R-:W-:Y:S01]  /*452b0*/  IMAD.IADD R0, R0, 0x1, R242 ;  /* 0x0000000100007824 */ /* 0x000fe200078e02f2 */
[----:B---3--:R-:W-:Y:S01]  /*452c0*/  PRMT R7, R250, 0x7632, R7 ;  /* 0x00007632fa077816 */ /* 0x008fe20000000007 */
[----:B------:R3:W-:Y:S01]  /*452d0*/  @P4 STG.E.U16 desc[UR60][R10.64], R250 ;  /* 0x000000fa0a004986 */ /* 0x0007e2000c10153c */
[----:B0-----:R-:W-:-:S03]  /*452e0*/  VIADD R5, R16, 0x78 ;  /* 0x0000007810057836 */ /* 0x001fc60000000000 */
[----:B------:R0:W-:Y:S01]  /*452f0*/  @P6 STG.E.U16 desc[UR60][R24.64], R7 ;  /* 0x0000000718006986 */ /* 0x0001e2000c10153c */
[----:B------:R-:W-:Y:S01]  /*45300*/  ISETP.LT.AND P5, PT, R20, R237, !P1 ;  /* 0x000000ed1400720c */ /* 0x000fe20004fa1270 */
[----:B------:R-:W4:Y:S02]  /*45310*/  LDC R242, c[0x0][0x228] ;  /* 0x00008a00fff27b82 */ /* 0x000f240000000800 */
[----:B---3--:R-:W3:Y:S01]  /*45320*/  LDL.LU R250, [R1+0x4f0] ;  /* 0x0004f00001fa7983 */ /* 0x008ee20000300800 */
[----:B------:R-:W-:-:S05]  /*45330*/  ISETP.GE.AND P4, PT, R5, R13, PT ;  /* 0x0000000d0500720c */ /* 0x000fca0003f86270 */
[----:B------:R-:W4:Y:S01]  /*45340*/  LDC R13, c[0x0][0x228] ;  /* 0x00008a00ff0d7b82 */ /* 0x000f220000000800 */
[----:B0-----:R-:W-:Y:S01]  /*45350*/  IMAD.WIDE R24, R0, 0x2, R2 ;  /* 0x0000000200187825 */ /* 0x001fe200078e0202 */
[----:B------:R-:W-:-:S06]  /*45360*/  ISETP.LT.AND P6, PT, R22, R238, !P1 ;  /* 0x000000ee1600720c */ /* 0x000fcc0004fc1270 */
[----:B------:R-:W0:Y:S01]  /*45370*/  LDC.64 R10, c[0x0][0x228] ;  /* 0x00008a00ff0a7b82 */ /* 0x000e220000000a00 */
[----:B------:R-:W-:-:S07]  /*45380*/  IMAD.WIDE R26, R0, 0x2, R18 ;  /* 0x00000002001a7825 */ /* 0x000fce00078e0212 */
[----:B------:R-:W3:Y:S01]  /*45390*/  LDC R237, c[0x0][0x248] ;  /* 0x00009200ffed7b82 */ /* 0x000ee20000000800 */
[----:B--2---:R-:W-:Y:S01]  /*453a0*/  PRMT R5, R252, 0x7632, R5 ;  /* 0x00007632fc057816 */ /* 0x004fe20000000005 */
[----:B------:R2:W-:Y:S06]  /*453b0*/  @P3 STG.E.U16 desc[UR60][R24.64], R252 ;  /* 0x000000fc18003986 */ /* 0x0005ec000c10153c */
[----:B------:R-:W3:Y:S01]  /*453c0*/  LDC R238, c[0x0][0x228] ;  /* 0x00008a00ffee7b82 */ /* 0x000ee20000000800 */
[----:B--2---:R-:W2:Y:S01]  /*453d0*/  LDL.LU R252, [R1+0x4e0] ;  /* 0x0004e00001fc7983 */ /* 0x004ea20000300800 */
[----:B-1----:R-:W-:-:S02]  /*453e0*/  ISETP.LT.AND P1, PT, R21, R241, !P1 ;  /* 0x000000f11500720c */ /* 0x002fc40004f21270 */
[----:B------:R-:W-:Y:S01]  /*453f0*/  ISETP.LT.AND P3, PT, R17, R6, !P4 ;  /* 0x000000061100720c */ /* 0x000fe20006761270 */
[----:B------:R1:W-:Y:S01]  /*45400*/  @P5 STG.E.U16 desc[UR60][R26.64], R5 ;  /* 0x000000051a005986 */ /* 0x0003e2000c10153c */
[----:B------:R-:W-:Y:S01]  /*45410*/  IMAD.WIDE R6, R0, 0x2, R244 ;  /* 0x0000000200067825 */ /* 0x000fe200078e02f4 */
[----:B------:R-:W-:Y:S01]  /*45420*/  ISETP.LT.AND P5, PT, R20, R9, !P4 ;  /* 0x000000091400720c */ /* 0x000fe200067a1270 */
[----:B------:R-:W2:Y:S02]  /*45430*/  LDC R241, c[0x0][0x228] ;  /* 0x00008a00fff17b82 */ /* 0x000ea40000000800 */
[----:B------:R-:W-:-:S04]  /*45440*/  IMAD.WIDE R24, R0, 0x2, R246 ;  /* 0x0000000200187825 */ /* 0x000fc800078e02f6 */
[----:B------:R-:W-:Y:S02]  /*45450*/  IMAD.IADD R0, R0, 0x1, R240 ;  /* 0x0000000100007824 */ /* 0x000fe400078e02f0 */
[----:B------:R-:W2:Y:S01]  /*45460*/  LDC R240, c[0x0][0x228] ;  /* 0x00008a00fff07b82 */ /* 0x000ea20000000800 */
[----:B-1----:R-:W-:Y:S02]  /*45470*/  VIADD R5, R16, 0x79 ;  /* 0x0000007910057836 */ /* 0x002fe40000000000 */
[----:B------:R-:W-:Y:S01]  /*45480*/  IMAD.WIDE R26, R0, 0x2, R18 ;  /* 0x00000002001a7825 */ /* 0x000fe200078e0212 */
[----:B----4-:R-:W-:Y:S01]  /*45490*/  PRMT R9, R251, 0x7632, R9 ;  /* 0x00007632fb097816 */ /* 0x010fe20000000009 */
[----:B------:R1:W-:Y:S04]  /*454a0*/  @P1 STG.E.U16 desc[UR60][R6.64], R251 ;  /* 0x000000fb06001986 */ /* 0x0003e8000c10153c */
[----:B------:R4:W-:Y:S01]  /*454b0*/  @P6 STG.E.U16 desc[UR60][R24.64], R9 ;  /* 0x0000000918006986 */ /* 0x0009e2000c10153c */
[----:B------:R-:W-:-:S03]  /*454c0*/  ISETP.LT.AND P6, PT, R21, R13, !P4 ;  /* 0x0000000d1500720c */ /* 0x000fc600067c1270 */
[----:B-1----:R-:W2:Y:S01]  /*454d0*/  LDL.LU R251, [R1+0x1c0] ;  /* 0x0001c00001fb7983 */ /* 0x002ea20000300800 */
[----:B------:R-:W1:Y:S01]  /*454e0*/  LDC.64 R6, c[0x0][0x228] ;  /* 0x00008a00ff067b82 */ /* 0x000e620000000a00 */
[----:B----4-:R-:W-:Y:S01]  /*454f0*/  IMAD.WIDE R24, R0, 0x2, R2 ;  /* 0x0000000200187825 */ /* 0x010fe200078e0202 */
[----:B0-----:R-:W-:Y:S02]  /*45500*/  ISETP.GE.AND P1, PT, R5, R11, PT ;  /* 0x0000000b0500720c */ /* 0x001fe40003f26270 */
[----:B------:R-:W-:-:S04]  /*45510*/  ISETP.LT.AND P4, PT, R22, R239, !P4 ;  /* 0x000000ef1600720c */ /* 0x000fc80006781270 */
[----:B------:R-:W0:Y:S01]  /*45520*/  LDC R11, c[0x0][0x228] ;  /* 0x00008a00ff0b7b82 */ /* 0x000e220000000800 */
[----:B---3--:R-:W-:Y:S01]  /*45530*/  PRMT R5, R250, 0x7632, R5 ;  /* 0x00007632fa057816 */ /* 0x008fe20000000005 */
[----:B------:R3:W-:Y:S04]  /*45540*/  @P3 STG.E.U16 desc[UR60][R24.64], R250 ;  /* 0x000000fa18003986 */ /* 0x0007e8000c10153c */
[----:B------:R2:W-:Y:S01]  /*45550*/  @P5 STG.E.U16 desc[UR60][R26.64], R5 ;  /* 0x000000051a005986 */ /* 0x0005e2000c10153c */
[C---:B------:R-:W-:Y:S01]  /*45560*/  IMAD.IADD R9, R0.reuse, 0x1, R237 ;  /* 0x0000000100097824 */ /* 0x040fe200078e02ed */
[----:B------:R-:W4:Y:S02]  /*45570*/  LDC R13, c[0x0][0x228] ;  /* 0x00008a00ff0d7b82 */ /* 0x000f240000000800 */
[----:B---3--:R-:W3:Y:S01]  /*45580*/  LDL.LU R250, [R1+0x1b0] ;  /* 0x0001b00001fa7983 */ /* 0x008ee20000300800 */
[----:B------:R-:W-:-:S05]  /*45590*/  IMAD.WIDE R24, R0, 0x2, R244 ;  /* 0x0000000200187825 */ /* 0x000fca00078e02f4 */
[----:B------:R-:W4:Y:S01]  /*455a0*/  LDC R239, c[0x0][0x228] ;  /* 0x00008a00ffef7b82 */ /* 0x000f220000000800 */
[----:B--2---:R-:W-:Y:S01]  /*455b0*/  PRMT R5, R252, 0x7632, R5 ;  /* 0x00007632fc057816 */ /* 0x004fe20000000005 */
[----:B------:R2:W-:Y:S06]  /*455c0*/  @P6 STG.E.U16 desc[UR60][R24.64], R252 ;  /* 0x000000fc18006986 */ /* 0x0005ec000c10153c */
[----:B------:R-:W0:Y:S01]  /*455d0*/  LDC R26, c[0x0][0x248] ;  /* 0x00009200ff1a7b82 */ /* 0x000e220000000800 */
[----:B------:R-:W-:Y:S02]  /*455e0*/  ISETP.LT.AND P3, PT, R17, R14, !P1 ;  /* 0x0000000e1100720c */ /* 0x000fe40004f61270 */
[----:B------:R-:W-:-:S05]  /*455f0*/  ISETP.LT.AND P5, PT, R20, R15, !P1 ;  /* 0x0000000f1400720c */ /* 0x000fca0004fa1270 */
[----:B------:R-:W4:Y:S01]  /*45600*/  LDC R237, c[0x0][0x228] ;  /* 0x00008a00ffed7b82 */ /* 0x000f220000000800 */
[----:B--2---:R-:W2:Y:S01]  /*45610*/  LDL.LU R252, [R1+0x4f4] ;  /* 0x0004f40001fc7983 */ /* 0x004ea20000300800 */
[----:B------:R-:W-:Y:S01]  /*45620*/  IMAD.WIDE R14, R0, 0x2, R246 ;  /* 0x00000002000e7825 */ /* 0x000fe200078e02f6 */
[----:B------:R-:W-:-:S04]  /*45630*/  ISETP.LT.AND P6, PT, R21, R240, !P1 ;  /* 0x000000f01500720c */ /* 0x000fc80004fc1270 */
[----:B------:R1:W-:Y:S01]  /*45640*/  @P4 STG.E.U16 desc[UR60][R14.64], R5 ;  /* 0x000000050e004986 */ /* 0x0003e2000c10153c */
[----:B------:R-:W-:-:S04]  /*45650*/  IMAD.WIDE R24, R9, 0x2, R2 ;  /* 0x0000000209187825 */ /* 0x000fc800078e0202 */
[----:B------:R-:W-:Y:S01]  /*45660*/  VIADD R0, R16, 0x84 ;  /* 0x0000008410007836 */ /* 0x000fe20000000000 */
[----:B------:R-:W2:Y:S08]  /*45670*/  LDC R240, c[0x0][0x228] ;  /* 0x00008a00fff07b82 */ /* 0x000eb00000000800 */
[----:B-1----:R-:W1:Y:S01]  /*45680*/  LDC.64 R14, c[0x0][0x228] ;  /* 0x00008a00ff0e7b82 */ /* 0x002e620000000a00 */
[----:B------:R-:W-:-:S02]  /*45690*/  ISETP.GE.AND P4, PT, R0, R7, PT ;  /* 0x000000070000720c */ /* 0x000fc40003f86270 */
[----:B------:R-:W-:Y:S01]  /*456a0*/  ISETP.LT.AND P1, PT, R22, R238, !P1 ;  /* 0x000000ee1600720c */ /* 0x000fe20004f21270 */
[----:B------:R-:W-:-:S04]  /*456b0*/  VIADD R7, R16, 0x7b ;  /* 0x0000007b10077836 */ /* 0x000fc80000000000 */
[----:B------:R-:W2:Y:S01]  /*456c0*/  LDC R238, c[0x0][0x228] ;  /* 0x00008a00ffee7b82 */ /* 0x000ea20000000800 */
[----:B------:R0:W-:Y:S01]  /*456d0*/  @P3 STG.E.U16 desc[UR60][R24.64], R251 ;  /* 0x000000fb18003986 */ /* 0x0001e2000c10153c */
[----:B------:R-:W-:Y:S01]  /*456e0*/  ISETP.LT.AND P3, PT, R17, R4, !P0 ;  /* 0x000000041100720c */ /* 0x000fe20004761270 */
[----:B------:R-:W-:Y:S01]  /*456f0*/  IMAD.WIDE R4, R9, 0x2, R18 ;  /* 0x0000000209047825 */ /* 0x000fe200078e0212 */
[----:B------:R-:W-:-:S05]  /*45700*/  PRMT R0, R251, 0x7632, R0 ;  /* 0x00007632fb007816 */ /* 0x000fca0000000000 */
[----:B------:R4:W-:Y:S04]  /*45710*/  @P5 STG.E.U16 desc[UR60][R4.64], R0 ;  /* 0x0000000004005986 */ /* 0x0009e8000c10153c */
[----:B0-----:R-:W2:Y:S01]  /*45720*/  LDL.LU R251, [R1+0x4e4] ;  /* 0x0004e40001fb7983 */ /* 0x001ea20000300800 */
[----:B------:R-:W-:-:S03]  /*45730*/  IMAD.WIDE R24, R9, 0x2, R244 ;  /* 0x0000000209187825 */ /* 0x000fc600078e02f4 */
[----:B------:R-:W2:Y:S01]  /*45740*/  LDL.LU R249, [R1+0x1c4] ;  /* 0x0001c40001f97983 */ /* 0x000ea20000300800 */
[----:B----4-:R-:W-:Y:S01]  /*45750*/  IMAD.IADD R0, R9, 0x1, R26 ;  /* 0x0000000109007824 */ /* 0x010fe200078e021a */
[----:B------:R-:W0:Y:S02]  /*45760*/  LDC.64 R4, c[0x0][0x228] ;  /* 0x00008a00ff047b82 */ /* 0x000e240000000a00 */
[----:B---3--:R3:W-:Y:S01]  /*45770*/  @P6 STG.E.U16 desc[UR60][R24.64], R250 ;  /* 0x000000fa18006986 */ /* 0x0087e2000c10153c */
[----:B------:R-:W-:Y:S02]  /*45780*/  ISETP.LT.AND P6, PT, R20, R11, !P0 ;  /* 0x0000000b1400720c */ /* 0x000fe400047c1270 */
[----:B------:R-:W-:Y:S01]  /*45790*/  PRMT R11, R250, 0x7632, R11 ;  /* 0x00007632fa0b7816 */ /* 0x000fe2000000000b */
[----:B------:R-:W-:-:S04]  /*457a0*/  IMAD.WIDE R26, R0, 0x2, R2 ;  /* 0x00000002001a7825 */ /* 0x000fc800078e0202 */
[----:B---3--:R-:W-:-:S05]  /*457b0*/  IMAD.WIDE R24, R9, 0x2, R246 ;  /* 0x0000000209187825 */ /* 0x008fca00078e02f6 */
[----:B------:R-:W-:Y:S01]  /*457c0*/  @P1 STG.E.U16 desc[UR60][R24.64], R11 ;  /* 0x0000000b18001986 */ /* 0x000fe2000c10153c */
[----:B-1----:R-:W-:Y:S02]  /*457d0*/  ISETP.GE.AND P1, PT, R7, R15, PT ;  /* 0x0000000f0700720c */ /* 0x002fe40003f26270 */
[----:B------:R-:W-:Y:S01]  /*457e0*/  ISETP.LT.AND P5, PT, R21, R13, !P0 ;  /* 0x0000000d1500720c */ /* 0x000fe200047a1270 */
[----:B------:R-:W1:Y:S08]  /*457f0*/  LDC R15, c[0x0][0x228] ;  /* 0x00008a00ff0f7b82 */ /* 0x000e700000000800 */
[----:B------:R-:W3:Y:S01]  /*45800*/  LDC R13, c[0x0][0x248] ;  /* 0x00009200ff0d7b82 */ /* 0x000ee20000000800 */
[----:B--2---:R2:W-:Y:S01]  /*45810*/  @P3 STG.E.U16 desc[UR60][R26.64], R252 ;  /* 0x000000fc1a003986 */ /* 0x0045e2000c10153c */
[----:B------:R-:W-:-:S03]  /*45820*/  PRMT R7, R252, 0x7632, R7 ;  /* 0x00007632fc077816 */ /* 0x000fc60000000007 */
[----:B--2---:R-:W2:Y:S01]  /*45830*/  LDL.LU R252, [R1+0x1b4] ;  /* 0x0001b40001fc7983 */ /* 0x004ea20000300800 */
[----:B------:R-:W-:Y:S01]  /*45840*/  IMAD.WIDE R24, R0, 0x2, R18 ;  /* 0x0000000200187825 */ /* 0x000fe200078e0212 */
[----:B------:R-:W-:Y:S02]  /*45850*/  ISETP.LT.AND P0, PT, R22, R239, !P0 ;  /* 0x000000ef1600720c */ /* 0x000fe40004701270 */
[----:B------:R-:W4:Y:S01]  /*45860*/  LDL.LU R250, [R1+0x4f8] ;  /* 0x0004f80001fa7983 */ /* 0x000f220000300800 */
[----:B------:R-:W-:Y:S01]  /*45870*/  IMAD.WIDE R26, R0, 0x2, R244 ;  /* 0x00000002001a7825 */ /* 0x000fe200078e02f4 */
[----:B------:R-:W-:Y:S02]  /*45880*/  ISETP.LT.AND P3, PT, R17, R8, !P1 ;  /* 0x000000081100720c */ /* 0x000fe40004f61270 */
[----:B------:R0:W-:Y:S01]  /*45890*/  @P6 STG.E.U16 desc[UR60][R24.64], R7 ;  /* 0x0000000718006986 */ /* 0x0001e2000c10153c */
[----:B------:R-:W-:Y:S01]  /*458a0*/  ISETP.LT.AND P6, PT, R21, R240, !P1 ;  /* 0x000000f01500720c */ /* 0x000fe20004fc1270 */
[----:B------:R-:W-:Y:S01]  /*458b0*/  VIADD R11, R16, 0x7c ;  /* 0x0000007c100b7836 */ /* 0x000fe20000000000 */
[----:B------:R-:W1:Y:S08]  /*458c0*/  LDC.64 R8, c[0x0][0x228] ;  /* 0x00008a00ff087b82 */ /* 0x000e700000000a00 */
[----:B------:R-:W1:Y:S01]  /*458d0*/  LDC R240, c[0x0][0x228] ;  /* 0x00008a00fff07b82 */ /* 0x000e620000000800 */
[----:B0-----:R-:W-:-:S04]  /*458e0*/  IMAD.WIDE R24, R0, 0x2, R246 ;  /* 0x0000000200187825 */ /* 0x001fc800078e02f6 */
[----:B---3--:R-:W-:Y:S01]  /*458f0*/  IMAD.IADD R0, R0, 0x1, R13 ;  /* 0x0000000100007824 */ /* 0x008fe200078e020d */
[----:B------:R0:W-:Y:S01]  /*45900*/  @P5 STG.E.U16 desc[UR60][R26.64], R251 ;  /* 0x000000fb1a005986 */ /* 0x0001e2000c10153c */
[----:B------:R-:W-:Y:S02]  /*45910*/  ISETP.LT.AND P5, PT, R20, R237, !P1 ;  /* 0x000000ed1400720c */ /* 0x000fe40004fa1270 */
[----:B------:R-:W-:Y:S01]  /*45920*/  PRMT R7, R251, 0x7632, R7 ;  /* 0x00007632fb077816 */ /* 0x000fe20000000007 */
[----:B------:R-:W3:Y:S01]  /*45930*/  LDC R237, c[0x0][0x248] ;  /* 0x00009200ffed7b82 */ /* 0x000ee20000000800 */
[----:B------:R-:W-:-:S03]  /*45940*/  ISETP.LT.AND P1, PT, R22, R238, !P1 ;  /* 0x000000ee1600720c */ /* 0x000fc60004f21270 */
[----:B------:R1:W-:Y:S01]  /*45950*/  @P0 STG.E.U16 desc[UR60][R24.64], R7 ;  /* 0x0000000718000986 */ /* 0x0003e2000c10153c */
[----:B------:R-:W-:-:S03]  /*45960*/  ISETP.GE.AND P0, PT, R11, R5, PT ;  /* 0x000000050b00720c */ /* 0x000fc60003f06270 */
[----:B0-----:R-:W4:Y:S01]  /*45970*/  LDL.LU R251, [R1+0x4e8] ;  /* 0x0004e80001fb7983 */ /* 0x001f220000300800 */
[C---:B------:R-:W-:Y:S01]  /*45980*/  IMAD.WIDE R26, R0.reuse, 0x2, R18 ;  /* 0x00000002001a7825 */ /* 0x040fe200078e0212 */
[----:B------:R-:W-:Y:S01]  /*45990*/  PRMT R5, R249, 0x7632, R5 ;  /* 0x00007632f9057816 */ /* 0x000fe20000000005 */
[----:B------:R-:W0:Y:S02]  /*459a0*/  LDC R11, c[0x0][0x228] ;  /* 0x00008a00ff0b7b82 */ /* 0x000e240000000800 */
[----:B------:R-:W-:-:S04]  /*459b0*/  IMAD.WIDE R238, R0, 0x2, R244 ;  /* 0x0000000200ee7825 */ /* 0x000fc800078e02f4 */
[----:B-1----:R-:W-:-:S05]  /*459c0*/  IMAD.WIDE R24, R0, 0x2, R2 ;  /* 0x0000000200187825 */ /* 0x002fca00078e0202 */
[----:B------:R-:W-:Y:S04]  /*459d0*/  @P3 STG.E.U16 desc[UR60][R24.64], R249 ;  /* 0x000000f918003986 */ /* 0x000fe8000c10153c */
[----:B------:R1:W-:Y:S04]  /*459e0*/  @P5 STG.E.U16 desc[UR60][R26.64], R5 ;  /* 0x000000051a005986 */ /* 0x0003e8000c10153c */
[----:B--2---:R2:W-:Y:S01]  /*459f0*/  @P6 STG.E.U16 desc[UR60][R238.64], R252 ;  /* 0x000000fcee006986 */ /* 0x0045e2000c10153c */
[----:B-1----:R-:W-:-:S03]  /*45a00*/  PRMT R5, R252, 0x7632, R5 ;  /* 0x00007632fc057816 */ /* 0x002fc60000000005 */
[----:B--2---:R-:W2:Y:S01]  /*45a10*/  LDL.LU R252, [R1+0x1c8] ;  /* 0x0001c80001fc7983 */ /* 0x004ea20000300800 */
[----:B------:R-:W-:Y:S01]  /*45a20*/  VIADD R7, R16, 0x7d ;  /* 0x0000007d10077836 */ /* 0x000fe20000000000 */
[----:B------:R-:W-:Y:S01]  /*45a30*/  ISETP.LT.AND P5, PT, R17, R12, !P0 ;  /* 0x0000000c1100720c */ /* 0x000fe200047a1270 */
[----:B------:R-:W-:Y:S01]  /*45a40*/  IMAD.WIDE R24, R0, 0x2, R246 ;  /* 0x0000000200187825 */ /* 0x000fe200078e02f6 */
[----:B------:R-:W-:Y:S01]  /*45a50*/  ISETP.LT.AND P6, PT, R20, R15, !P0 ;  /* 0x0000000f1400720c */ /* 0x000fe200047c1270 */
[----:B------:R-:W1:Y:S01]  /*45a60*/  LDC.64 R12, c[0x0][0x228] ;  /* 0x00008a00ff0c7b82 */ /* 0x000e620000000a00 */
[----:B------:R-:W-:Y:S01]  /*45a70*/  ISETP.GE.AND P3, PT, R7, R9, PT ;  /* 0x000000090700720c */ /* 0x000fe20003f66270 */
[----:B---3--:R-:W-:Y:S01]  /*45a80*/  IMAD.IADD R0, R0, 0x1, R237 ;  /* 0x0000000100007824 */ /* 0x008fe200078e02ed */
[----:B------:R3:W-:Y:S05]  /*45a90*/  @P1 STG.E.U16 desc[UR60][R24.64], R5 ;  /* 0x0000000518001986 */ /* 0x0007ea000c10153c */
[----:B------:R-:W1:Y:S01]  /*45aa0*/  LDC R9, c[0x0][0x248] ;  /* 0x00009200ff097b82 */ /* 0x000e620000000800 */
[----:B------:R-:W-:Y:S01]  /*45ab0*/  ISETP.LT.AND P1, PT, R22, R241, !P0 ;  /* 0x000000f11600720c */ /* 0x000fe20004721270 */
[----:B------:R-:W-:Y:S01]  /*45ac0*/  IMAD.WIDE R26, R0, 0x2, R18 ;  /* 0x00000002001a7825 */ /* 0x000fe200078e0212 */
[----:B------:R-:W-:-:S03]  /*45ad0*/  ISETP.LT.AND P0, PT, R21, R240, !P0 ;  /* 0x000000f01500720c */ /* 0x000fc60004701270 */
[----:B---3--:R-:W-:Y:S01]  /*45ae0*/  IMAD.WIDE R24, R0, 0x2, R2 ;  /* 0x0000000200187825 */ /* 0x008fe200078e0202 */
[----:B----4-:R-:W-:Y:S01]  /*45af0*/  PRMT R5, R250, 0x7632, R5 ;  /* 0x00007632fa057816 */ /* 0x010fe20000000005 */
[----:B------:R-:W3:Y:S03]  /*45b00*/  LDC R15, c[0x0][0x228] ;  /* 0x00008a00ff0f7b82 */ /* 0x000ee60000000800 */
[----:B------:R4:W-:Y:S01]  /*45b10*/  @P5 STG.E.U16 desc[UR60][R24.64], R250 ;  /* 0x000000fa18005986 */ /* 0x0009e2000c10153c */
[----:B------:R-:W-:-:S03]  /*45b20*/  ISETP.LT.AND P5, PT, R17, R10, !P3 ;  /* 0x0000000a1100720c */ /* 0x000fc60005fa1270 */
[----:B------:R3:W-:Y:S01]  /*45b30*/  @P6 STG.E.U16 desc[UR60][R26.64], R5 ;  /* 0x000000051a006986 */ /* 0x0007e2000c10153c */
[----:B0-----:R-:W-:Y:S01]  /*45b40*/  ISETP.LT.AND P6, PT, R20, R11, !P3 ;  /* 0x0000000b1400720c */ /* 0x001fe20005fc1270 */
[C---:B------:R-:W-:Y:S01]  /*45b50*/  IMAD.WIDE R10, R0.reuse, 0x2, R244 ;  /* 0x00000002000a7825 */ /* 0x040fe200078e02f4 */
[----:B------:R-:W0:Y:S01]  /*45b60*/  LDC.64 R238, c[0x0][0x228] ;  /* 0x00008a00ffee7b82 */ /* 0x000e220000000a00 */
[----:B----4-:R-:W4:Y:S02]  /*45b70*/  LDL.LU R250, [R1+0x1b8] ;  /* 0x0001b80001fa7983 */ /* 0x010f240000300800 */
[----:B------:R-:W-:-:S05]  /*45b80*/  IMAD.WIDE R24, R0, 0x2, R246 ;  /* 0x0000000200187825 */ /* 0x000fca00078e02f6 */
[----:B------:R-:W0:Y:S01]  /*45b90*/  LDC R240, c[0x0][0x228] ;  /* 0x00008a00fff07b82 */ /* 0x000e220000000800 */
[----:B-1----:R-:W-:-:S07]  /*45ba0*/  IMAD.IADD R0, R0, 0x1, R9 ;  /* 0x0000000100007824 */ /* 0x002fce00078e0209 */
[----:B------:R-:W1:Y:S01]  /*45bb0*/  LDC R237, c[0x0][0x248] ;  /* 0x00009200ffed7b82 */ /* 0x000e620000000800 */
[----:B------:R-:W-:-:S07]  /*45bc0*/  VIADD R7, R16, 0x7f ;  /* 0x0000007f10077836 */ /* 0x000fce0000000000 */
[----:B------:R-:W4:Y:S01]  /*45bd0*/  LDC R241, c[0x0][0x228] ;  /* 0x00008a00fff17b82 */ /* 0x000f220000000800 */
[----:B---3--:R-:W-:Y:S01]  /*45be0*/  PRMT R5, R251, 0x7632, R5 ;  /* 0x00007632fb057816 */ /* 0x008fe20000000005 */
[----:B------:R3:W-:Y:S06]  /*45bf0*/  @P0 STG.E.U16 desc[UR60][R10.64], R251 ;  /* 0x000000fb0a000986 */ /* 0x0007ec000c10153c */
[----:B------:R-:W4:Y:S01]  /*45c00*/  LDC R9, c[0x0][0x228] ;  /* 0x00008a00ff097b82 */ /* 0x000f220000000800 */
[----:B---3--:R-:W3:Y:S01]  /*45c10*/  LDL.LU R251, [R1+0x4fc] ;  /* 0x0004fc0001fb7983 */ /* 0x008ee20000300800 */
[----:B------:R-:W-:-:S03]  /*45c20*/  IMAD.WIDE R10, R0, 0x2, R2 ;  /* 0x00000002000a7825 */ /* 0x000fc600078e0202 */
[----:B------:R2:W-:Y:S02]  /*45c30*/  @P1 STG.E.U16 desc[UR60][R24.64], R5 ;  /* 0x0000000518001986 */ /* 0x0005e4000c10153c */
[----:B--2---:R-:W-:Y:S02]  /*45c40*/  PRMT R5, R252, 0x7632, R5 ;  /* 0x00007632fc057816 */ /* 0x004fe40000000005 */
[----:B------:R2:W-:Y:S04]  /*45c50*/  @P5 STG.E.U16 desc[UR60][R10.64], R252 ;  /* 0x000000fc0a005986 */ /* 0x0005e8000c10153c */
[----:B--2---:R-:W2:Y:S01]  /*45c60*/  LDL.LU R252, [R1+0x4ec] ;  /* 0x0004ec0001fc7983 */ /* 0x004ea20000300800 */
[----:B------:R-:W-:Y:S02]  /*45c70*/  ISETP.LT.AND P1, PT, R21, R15, !P3 ;  /* 0x0000000f1500720c */ /* 0x000fe40005f21270 */
[----:B------:R-:W-:Y:S01]  /*45c80*/  ISETP.GE.AND P0, PT, R7, R13, PT ;  /* 0x0000000d0700720c */ /* 0x000fe20003f06270 */
[----:B------:R-:W-:Y:S01]  /*45c90*/  VIADD R7, R16, 0x7e ;  /* 0x0000007e10077836 */ /* 0x000fe20000000000 */
[----:B------:R-:W4:Y:S01]  /*45ca0*/  LDC R15, c[0x0][0x228] ;  /* 0x00008a00ff0f7b82 */ /* 0x000f220000000800 */
[----:B------:R-:W-:Y:S01]  /*45cb0*/  IMAD.WIDE R24, R0, 0x2, R18 ;  /* 0x0000000200187825 */ /* 0x000fe200078e0212 */
[----:B0-----:R-:W-:-:S02]  /*45cc0*/  ISETP.LT.AND P3, PT, R22, R240, !P3 ;  /* 0x000000f01600720c */ /* 0x001fc40005f61270 */
[----:B------:R-:W-:Y:S01]  /*45cd0*/  ISETP.GE.AND P5, PT, R7, R239, PT ;  /* 0x000000ef0700720c */ /* 0x000fe20003fa6270 */
[C---:B------:R-:W-:Y:S01]  /*45ce0*/  IMAD.WIDE R26, R0.reuse, 0x2, R244 ;  /* 0x00000002001a7825 */ /* 0x040fe200078e02f4 */
[----:B------:R1:W-:Y:S02]  /*45cf0*/  @P6 STG.E.U16 desc[UR60][R24.64], R5 ;  /* 0x0000000518006986 */ /* 0x0003e4000c10153c */
[----:B------:R-:W0:Y:S01]  /*45d00*/  LDC R7, c[0x0][0x228] ;  /* 0x00008a00ff077b82 */ /* 0x000e220000000800 */
[----:B------:R-:W-:Y:S01]  /*45d10*/  ISETP.LT.AND P6, PT, R17, R236, !P5 ;  /* 0x000000ec1100720c */ /* 0x000fe20006fc1270 */
[----:B------:R-:W-:-:S06]  /*45d20*/  IMAD.WIDE R10, R0, 0x2, R246 ;  /* 0x00000002000a7825 */ /* 0x000fcc00078e02f6 */
[----:B------:R-:W0:Y:S01]  /*45d30*/  LDC R236, c[0x0][0x248] ;  /* 0x00009200ffec7b82 */ /* 0x000e220000000800 */
[----:B-1----:R-:W-:Y:S01]  /*45d40*/  IMAD.IADD R5, R0, 0x1, R237 ;  /* 0x0000000100057824 */ /* 0x002fe200078e02ed */
[----:B----4-:R-:W-:Y:S01]  /*45d50*/  PRMT R0, R250, 0x7632, R0 ;  /* 0x00007632fa007816 */ /* 0x010fe20000000000 */
[----:B------:R1:W-:Y:S01]  /*45d60*/  @P1 STG.E.U16 desc[UR60][R26.64], R250 ;  /* 0x000000fa1a001986 */ /* 0x0003e2000c10153c */
[----:B------:R-:W-:-:S03]  /*45d70*/  ISETP.LT.AND P1, PT, R20, R241, !P5 ;  /* 0x000000f11400720c */ /* 0x000fc60006f21270 */
[----:B------:R4:W-:Y:S01]  /*45d80*/  @P3 STG.E.U16 desc[UR60][R10.64], R0 ;  /* 0x000000000a003986 */ /* 0x0009e2000c10153c */
[----:B------:R-:W2:Y:S03]  /*45d90*/  LDC.64 R24, c[0x0][0x228] ;  /* 0x00008a00ff187b82 */ /* 0x000ea60000000a00 */
[----:B-1----:R-:W2:Y:S01]  /*45da0*/  LDL.LU R250, [R1+0x1cc] ;  /* 0x0001cc0001fa7983 */ /* 0x002ea20000300800 */
[----:B------:R-:W-:Y:S01]  /*45db0*/  IMAD.WIDE R26, R5, 0x2, R2 ;  /* 0x00000002051a7825 */ /* 0x000fe200078e0202 */
[----:B------:R-:W-:-:S03]  /*45dc0*/  ISETP.LT.AND P3, PT, R21, R9, !P5 ;  /* 0x000000091500720c */ /* 0x000fc60006f61270 */
[----:B------:R-:W1:Y:S01]  /*45dd0*/  LDC R241, c[0x0][0x228] ;  /* 0x00008a00fff17b82 */ /* 0x000e620000000800 */
[----:B------:R-:W-:Y:S01]  /*45de0*/  ISETP.LT.AND P5, PT, R22, R15, !P5 ;  /* 0x0000000f1600720c */ /* 0x000fe20006fa1270 */
[----:B----4-:R-:W-:-:S06]  /*45df0*/  IMAD.WIDE R10, R5, 0x2, R18 ;  /* 0x00000002050a7825 */ /* 0x010fcc00078e0212 */
[----:B------:R-:W4:Y:S08]  /*45e00*/  LDC R13, c[0x0][0x228] ;  /* 0x00008a00ff0d7b82 */ /* 0x000f300000000800 */
[----:B------:R-:W4:Y:S01]  /*45e10*/  LDC R239, c[0x0][0x248] ;  /* 0x00009200ffef7b82 */ /* 0x000f220000000800 */
[----:B---3--:R-:W-:Y:S01]  /*45e20*/  PRMT R0, R251, 0x7632, R0 ;  /* 0x00007632fb007816 */ /* 0x008fe20000000000 */
[----:B------:R3:W-:Y:S01]  /*45e30*/  @P6 STG.E.U16 desc[UR60][R26.64], R251 ;  /* 0x000000fb1a006986 */ /* 0x0007e2000c10153c */
[----:B------:R-:W-:Y:S01]  /*45e40*/  ISETP.LT.AND P6, PT, R17, R14, !P0 ;  /* 0x0000000e1100720c */ /* 0x000fe200047c1270 */
[----:B------:R-:W-:-:S04]  /*45e50*/  IMAD.WIDE R14, R5, 0x2, R244 ;  /* 0x00000002050e7825 */ /* 0x000fc800078e02f4 */
[----:B------:R-:W4:Y:S01]  /*45e60*/  LDC R237, c[0x0][0x228] ;  /* 0x00008a00ffed7b82 */ /* 0x000f220000000800 */
[----:B------:R1:W-:Y:S07]  /*45e70*/  @P1 STG.E.U16 desc[UR60][R10.64], R0 ;  /* 0x000000000a001986 */ /* 0x0003ee000c10153c */
[----:B------:R-:W4:Y:S01]  /*45e80*/  LDC R240, c[0x0][0x228] ;  /* 0x00008a00fff07b82 */ /* 0x000f220000000800 */
[----:B---3--:R-:W3:Y:S01]  /*45e90*/  LDL.LU R251, [R1+0x1bc] ;  /* 0x0001bc0001fb7983 */ /* 0x008ee20000300800 */
[----:B0-----:R-:W-:Y:S01]  /*45ea0*/  ISETP.LT.AND P1, PT, R20, R7, !P0 ;  /* 0x000000071400720c */ /* 0x001fe20004721270 */
[----:B------:R-:W-:-:S04]  /*45eb0*/  IMAD.WIDE R26, R5, 0x2, R246 ;  /* 0x00000002051a7825 */ /* 0x000fc800078e02f6 */
[----:B-1----:R-:W-:Y:S01]  /*45ec0*/  IMAD.IADD R0, R5, 0x1, R236 ;  /* 0x0000000105007824 */ /* 0x002fe200078e02ec */
[----:B------:R-:W0:Y:S01]  /*45ed0*/  LDC.64 R10, c[0x0][0x228] ;  /* 0x00008a00ff0a7b82 */ /* 0x000e220000000a00 */
[----:B------:R-:W-:-:S07]  /*45ee0*/  VIADD R9, R16, 0x80 ;  /* 0x0000008010097836 */ /* 0x000fce0000000000 */
[----:B------:R-:W1:Y:S01]  /*45ef0*/  LDC R236, c[0x0][0x228] ;  /* 0x00008a00ffec7b82 */ /* 0x000e620000000800 */
[----:B--2---:R-:W-:Y:S01]  /*45f00*/  PRMT R7, R252, 0x7632, R7 ;  /* 0x00007632fc077816 */ /* 0x004fe20000000007 */
[----:B------:R2:W-:Y:S04]  /*45f10*/  @P3 STG.E.U16 desc[UR60][R14.64], R252 ;  /* 0x000000fc0e003986 */ /* 0x0005e8000c10153c */
[----:B--2---:R-:W2:Y:S01]  /*45f20*/  LDL.LU R252, [R1+0x510] ;  /* 0x0005100001fc7983 */ /* 0x004ea20000300800 */
[----:B------:R-:W-:-:S03]  /*45f30*/  IMAD.WIDE R14, R0, 0x2, R2 ;  /* 0x00000002000e7825 */ /* 0x000fc600078e0202 */
[----:B------:R4:W-:Y:S01]  /*45f40*/  @P5 STG.E.U16 desc[UR60][R26.64], R7 ;  /* 0x000000071a005986 */ /* 0x0009e2000c10153c */
[----:B------:R-:W-:Y:S02]  /*45f50*/  ISETP.LT.AND P5, PT, R21, R241, !P0 ;  /* 0x000000f11500720c */ /* 0x000fe400047a1270 */
[----:B------:R-:W-:Y:S01]  /*45f60*/  ISETP.GE.AND P3, PT, R9, R25, PT ;  /* 0x000000190900720c */ /* 0x000fe20003f66270 */
[----:B------:R-:W1:Y:S01]  /*45f70*/  LDC R241, c[0x0][0x228] ;  /* 0x00008a00fff17b82 */ /* 0x000e620000000800 */
[----:B----4-:R-:W-:Y:S01]  /*45f80*/  IMAD.WIDE R26, R0, 0x2, R18 ;  /* 0x00000002001a7825 */ /* 0x010fe200078e0212 */
[----:B------:R-:W-:Y:S01]  /*45f90*/  PRMT R5, R250, 0x7632, R5 ;  /* 0x00007632fa057816 */ /* 0x000fe20000000005 */
[----:B------:R4:W-:Y:S01]  /*45fa0*/  @P6 STG.E.U16 desc[UR60][R14.64], R250 ;  /* 0x000000fa0e006986 */ /* 0x0009e2000c10153c */
[----:B------:R-:W-:Y:S01]  /*45fb0*/  ISETP.LT.AND P6, PT, R17, R4, !P3 ;  /* 0x000000041100720c */ /* 0x000fe20005fc1270 */
[----:B------:R-:W-:Y:S01]  /*45fc0*/  IMAD.IADD R7, R0, 0x1, R239 ;  /* 0x0000000100077824 */ /* 0x000fe200078e02ef */
[----:B------:R-:W-:Y:S01]  /*45fd0*/  ISETP.LT.AND P0, PT, R22, R13, !P0 ;  /* 0x0000000d1600720c */ /* 0x000fe20004701270 */
[----:B------:R0:W-:Y:S01]  /*45fe0*/  @P1 STG.E.U16 desc[UR60][R26.64], R5 ;  /* 0x000000051a001986 */ /* 0x0001e2000c10153c */
[----:B------:R-:W1:Y:S03]  /*45ff0*/  LDC R25, c[0x0][0x228] ;  /* 0x00008a00ff197b82 */ /* 0x000e660000000800 */
[----:B----4-:R-:W4:Y:S01]  /*46000*/  LDL.LU R250, [R1+0x1e0] ;  /* 0x0001e00001fa7983 */ /* 0x010f220000300800 */
[----:B------:R-:W-:-:S04]  /*46010*/  IMAD.WIDE R14, R0, 0x2, R246 ;  /* 0x00000002000e7825 */ /* 0x000fc800078e02f6 */
[----:B------:R-:W4:Y:S01]  /*46020*/  LDC R239, c[0x0][0x228] ;  /* 0x00008a00ffef7b82 */ /* 0x000f220000000800 */
[----:B0-----:R-:W-:-:S04]  /*46030*/  IMAD.WIDE R4, R0, 0x2, R244 ;  /* 0x0000000200047825 */ /* 0x001fc800078e02f4 */
[----:B------:R-:W-:Y:S01]  /*46040*/  IMAD.WIDE R26, R7, 0x2, R2 ;  /* 0x00000002071a7825 */ /* 0x000fe200078e0202 */
[----:B---3--:R-:W-:Y:S01]  /*46050*/  PRMT R9, R251, 0x7632, R9 ;  /* 0x00007632fb097816 */ /* 0x008fe20000000009 */
[----:B------:R0:W-:Y:S04]  /*46060*/  @P5 STG.E.U16 desc[UR60][R4.64], R251 ;  /* 0x000000fb04005986 */ /* 0x0001e8000c10153c */
[----:B0-----:R-:W3:Y:S01]  /*46070*/  LDL.LU R251, [R1+0x1d0] ;  /* 0x0001d00001fb7983 */ /* 0x001ee20000300800 */
[----:B------:R-:W-:Y:S01]  /*46080*/  ISETP.LT.AND P1, PT, R20, R237, !P3 ;  /* 0x000000ed1400720c */ /* 0x000fe20005f21270 */
[----:B------:R-:W-:Y:S01]  /*46090*/  VIADD R13, R16, 0x81 ;  /* 0x00000081100d7836 */ /* 0x000fe20000000000 */
[----:B------:R-:W0:Y:S01]  /*460a0*/  LDC R237, c[0x0][0x248] ;  /* 0x00009200ffed7b82 */ /* 0x000e220000000800 */
[----:B------:R-:W-:Y:S07]  /*460b0*/  @P0 STG.E.U16 desc[UR60][R14.64], R9 ;  /* 0x000000090e000986 */ /* 0x000fee000c10153c */
[----:B------:R-:W4:Y:S01]  /*460c0*/  LDC.64 R4, c[0x0][0x228] ;  /* 0x00008a00ff047b82 */ /* 0x000f220000000a00 */
[----:B--2---:R2:W-:Y:S01]  /*460d0*/  @P6 STG.E.U16 desc[UR60][R26.64], R252 ;  /* 0x000000fc1a006986 */ /* 0x0045e2000c10153c */
[----:B------:R-:W-:-:S03]  /*460e0*/  PRMT R0, R252, 0x7632, R0 ;  /* 0x00007632fc007816 */ /* 0x000fc60000000000 */
[----:B--2---:R-:W2:Y:S01]  /*460f0*/  LDL.LU R252, [R1+0x1a0] ;  /* 0x0001a00001fc7983 */ /* 0x004ea20000300800 */
[----:B------:R-:W-:Y:S02]  /*46100*/  ISETP.LT.AND P5, PT, R21, R240, !P3 ;  /* 0x000000f01500720c */ /* 0x000fe40005fa1270 */
[----:B------:R-:W-:Y:S01]  /*46110*/  ISETP.GE.AND P0, PT, R13, R11, PT ;  /* 0x0000000b0d00720c */ /* 0x000fe20003f06270 */
[----:B------:R-:W-:Y:S01]  /*46120*/  IMAD.WIDE R14, R7, 0x2, R18 ;  /* 0x00000002070e7825 */ /* 0x000fe200078e0212 */
[----:B-1----:R-:W-:Y:S01]  /*46130*/  ISETP.LT.AND P3, PT, R22, R236, !P3 ;  /* 0x000000ec1600720c */ /* 0x002fe20005f61270 */
[----:B------:R-:W1:Y:S01]  /*46140*/  LDC R240, c[0x0][0x228] ;  /* 0x00008a00fff07b82 */ /* 0x000e620000000800 */
[----:B------:R-:W-:Y:S01]  /*46150*/  ISETP.LT.AND P6, PT, R17, R8, !P0 ;  /* 0x000000081100720c */ /* 0x000fe200047c1270 */
[C---:B------:R-:W-:Y:S01]  /*46160*/  IMAD.WIDE R8, R7.reuse, 0x2, R244 ;  /* 0x0000000207087825 */ /* 0x040fe200078e02f4 */
[----:B------:R0:W-:Y:S03]  /*46170*/  @P1 STG.E.U16 desc[UR60][R14.64], R0 ;  /* 0x000000000e001986 */ /* 0x0001e6000c10153c */
[----:B------:R-:W-:Y:S01]  /*46180*/  VIADD R13, R16, 0x82 ;  /* 0x00000082100d7836 */ /* 0x000fe20000000000 */
[----:B------:R-:W-:Y:S01]  /*46190*/  ISETP.LT.AND P1, PT, R20, R25, !P0 ;  /* 0x000000191400720c */ /* 0x000fe20004721270 */
[----:B------:R-:W1:Y:S01]  /*461a0*/  LDC R236, c[0x0][0x248] ;  /* 0x00009200ffec7b82 */ /* 0x000e620000000800 */
[----:B0-----:R-:W-:-:S07]  /*461b0*/  IMAD.IADD R0, R7, 0x1, R237 ;  /* 0x0000000107007824 */ /* 0x001fce00078e02ed */
[----:B------:R-:W0:Y:S01]  /*461c0*/  LDC R25, c[0x0][0x248] ;  /* 0x00009200ff197b82 */ /* 0x000e220000000800 */
[----:B----4-:R4:W-:Y:S01]  /*461d0*/  @P5 STG.E.U16 desc[UR60][R8.64], R250 ;  /* 0x000000fa08005986 */ /* 0x0109e2000c10153c */
[----:B------:R-:W-:Y:S01]  /*461e0*/  PRMT R11, R250, 0x7632, R11 ;  /* 0x00007632fa0b7816 */ /* 0x000fe2000000000b */
[----:B------:R-:W-:Y:S01]  /*461f0*/  IMAD.WIDE R14, R7, 0x2, R246 ;  /* 0x00000002070e7825 */ /* 0x000fe200078e02f6 */
[----:B------:R-:W-:-:S03]  /*46200*/  ISETP.LT.AND P5, PT, R21, R242, !P0 ;  /* 0x000000f21500720c */ /* 0x000fc600047a1270 */
[----:B------:R-:W-:Y:S01]  /*46210*/  IMAD.WIDE R26, R0, 0x2, R2 ;  /* 0x00000002001a7825 */ /* 0x000fe200078e0202 */
[----:B----4-:R-:W4:Y:S01]  /*46220*/  LDL.LU R250, [R1+0x514] ;  /* 0x0005140001fa7983 */ /* 0x010f220000300800 */
[----:B------:R-:W0:Y:S03]  /*46230*/  LDC.64 R8, c[0x0][0x228] ;  /* 0x00008a00ff087b82 */ /* 0x000e260000000a00 */
[----:B------:R1:W-:Y:S01]  /*46240*/  @P3 STG.E.U16 desc[UR60][R14.64], R11 ;  /* 0x0000000b0e003986 */ /* 0x0003e2000c10153c */
[----:B------:R-:W-:-:S04]  /*46250*/  ISETP.GE.AND P3, PT, R13, R5, PT ;  /* 0x000000050d00720c */ /* 0x000fc80003f66270 */
[----:B------:R-:W0:Y:S01]  /*46260*/  LDC R13, c[0x0][0x228] ;  /* 0x00008a00ff0d7b82 */ /* 0x000e220000000800 */
[----:B-1----:R-:W-:-:S07]  /*46270*/  IMAD.WIDE R14, R0, 0x2, R18 ;  /* 0x00000002000e7825 */ /* 0x002fce00078e0212 */
[----:B------:R-:W1:Y:S01]  /*46280*/  LDC R242, c[0x0][0x228] ;  /* 0x00008a00fff27b82 */ /* 0x000e620000000800 */
[----:B---3--:R3:W-:Y:S01]  /*46290*/  @P6 STG.E.U16 desc[UR60][R26.64], R251 ;  /* 0x000000fb1a006986 */ /* 0x0087e2000c10153c */
[----:B------:R-:W-:-:S03]  /*462a0*/  PRMT R5, R251, 0x7632, R5 ;  /* 0x00007632fb057816 */ /* 0x000fc60000000005 */
[----:B---3--:R-:W3:Y:S01]  /*462b0*/  LDL.LU R251, [R1+0x1e4] ;  /* 0x0001e40001fb7983 */ /* 0x008ee20000300800 */
[----:B------:R-:W-:-:S03]  /*462c0*/  IMAD.WIDE R26, R0, 0x2, R244 ;  /* 0x00000002001a7825 */ /* 0x000fc600078e02f4 */
[----:B------:R0:W-:Y:S01]  /*462d0*/  @P1 STG.E.U16 desc[UR60][R14.64], R5 ;  /* 0x000000050e001986 */ /* 0x0001e2000c10153c */
[----:B--2---:R-:W-:-:S03]  /*462e0*/  PRMT R7, R252, 0x7632, R7 ;  /* 0x00007632fc077816 */ /* 0x004fc60000000007 */
[----:B------:R2:W-:Y:S01]  /*462f0*/  @P5 STG.E.U16 desc[UR60][R26.64], R252 ;  /* 0x000000fc1a005986 */ /* 0x0005e2000c10153c */
[----:B------:R-:W-:Y:S02]  /*46300*/  ISETP.LT.AND P0, PT, R22, R239, !P0 ;  /* 0x000000ef1600720c */ /* 0x000fe40004701270 */
[----:B------:R-:W-:Y:S01]  /*46310*/  ISETP.LT.AND P6, PT, R17, R238, !P3 ;  /* 0x000000ee1100720c */ /* 0x000fe20005fc1270 */
[C---:B0-----:R-:W-:Y:S01]  /*46320*/  IMAD.IADD R5, R0.reuse, 0x1, R236 ;  /* 0x0000000100057824 */ /* 0x041fe200078e02ec */
[----:B------:R-:W0:Y:S01]  /*46330*/  LDC.64 R14, c[0x0][0x228] ;  /* 0x00008a00ff0e7b82 */ /* 0x000e220000000a00 */
[----:B--2---:R-:W2:Y:S01]  /*46340*/  LDL.LU R252, [R1+0x1d4] ;  /* 0x0001d40001fc7983 */ /* 0x004ea20000300800 */
[----:B------:R-:W-:Y:S01]  /*46350*/  IMAD.WIDE R26, R0, 0x2, R246 ;  /* 0x00000002001a7825 */ /* 0x000fe200078e02f6 */
[----:B------:R-:W-:-:S05]  /*46360*/  ISETP.LT.AND P1, PT, R20, R240, !P3 ;  /* 0x000000f01400720c */ /* 0x000fca0005f21270 */
[----:B------:R-:W1:Y:S01]  /*46370*/  LDC R238, c[0x0][0x228] ;  /* 0x00008a00ffee7b82 */ /* 0x000e620000000800 */
[----:B------:R-:W-:Y:S01]  /*46380*/  IMAD.WIDE R236, R5, 0x2, R2 ;  /* 0x0000000205ec7825 */ /* 0x000fe200078e0202 */
[----:B------:R-:W-:-:S03]  /*46390*/  ISETP.LT.AND P5, PT, R21, R241, !P3 ;  /* 0x000000f11500720c */ /* 0x000fc60005fa1270 */
[----:B------:R-:W-:Y:S01]  /*463a0*/  VIADD R11, R16, 0x83 ;  /* 0x00000083100b7836 */ /* 0x000fe20000000000 */
[----:B------:R4:W-:Y:S02]  /*463b0*/  @P0 STG.E.U16 desc[UR60][R26.64], R7 ;  /* 0x000000071a000986 */ /* 0x0009e4000c10153c */
[----:B------:R-:W0:Y:S02]  /*463c0*/  LDC R239, c[0x0][0x228] ;  /* 0x00008a00ffef7b82 */ /* 0x000e240000000800 */
[----:B------:R-:W-:Y:S02]  /*463d0*/  ISETP.GE.AND P0, PT, R11, R9, PT ;  /* 0x000000090b00720c */ /* 0x000fe40003f06270 */
[----:B------:R-:W-:-:S04]  /*463e0*/  ISETP.LT.AND P3, PT, R22, R13, !P3 ;  /* 0x0000000d1600720c */ /* 0x000fc80005f61270 */
[----:B------:R-:W0:Y:S01]  /*463f0*/  LDC R11, c[0x0][0x228] ;  /* 0x00008a00ff0b7b82 */ /* 0x000e220000000800 */
[----:B----4-:R4:W-:Y:S01]  /*46400*/  @P6 STG.E.U16 desc[UR60][R236.64], R250 ;  /* 0x000000faec006986 */ /* 0x0109e2000c10153c */
[----:B------:R-:W-:Y:S01]  /*46410*/  PRMT R0, R250, 0x7632, R0 ;  /* 0x00007632fa007816 */ /* 0x000fe20000000000 */
[----:B------:R-:W-:Y:S01]  /*46420*/  IMAD.WIDE R26, R5, 0x2, R18 ;  /* 0x00000002051a7825 */ /* 0x000fe200078e0212 */
[----:B------:R-:W-:-:S04]  /*46430*/  ISETP.LT.AND P6, PT, R17, R12, !P0 ;  /* 0x0000000c1100720c */ /* 0x000fc800047c1270 */
[----:B------:R-:W0:Y:S01]  /*46440*/  LDC R240, c[0x0][0x248] ;  /* 0x00009200fff07b82 */ /* 0x000e220000000800 */
[----:B------:R-:W-:Y:S01]  /*46450*/  IMAD.WIDE R12, R5, 0x2, R244 ;  /* 0x00000002050c7825 */ /* 0x000fe200078e02f4 */
[----:B----4-:R-:W4:Y:S06]  /*46460*/  LDL.LU R250, [R1+0x1a4] ;  /* 0x0001a40001fa7983 */ /* 0x010f2c0000300800 */
[----:B------:R-:W4:Y:S01]  /*46470*/  LDC R241, c[0x0][0x228] ;  /* 0x00008a00fff17b82 */ /* 0x000f220000000800 */
[----:B------:R1:W-:Y:S01]  /*46480*/  @P1 STG.E.U16 desc[UR60][R26.64], R0 ;  /* 0x000000001a001986 */ /* 0x0003e2000c10153c */
[----:B---3--:R-:W-:-:S03]  /*46490*/  PRMT R7, R251, 0x7632, R7 ;  /* 0x00007632fb077816 */ /* 0x008fc60000000007 */
[----:B------:R3:W-:Y:S01]  /*464a0*/  @P5 STG.E.U16 desc[UR60][R12.64], R251 ;  /* 0x000000fb0c005986 */ /* 0x0007e2000c10153c */
[C---:B-1----:R-:W-:Y:S02]  /*464b0*/  IMAD.IADD R0, R5.reuse, 0x1, R25 ;  /* 0x0000000105007824 */ /* 0x042fe400078e0219 */
[----:B------:R-:W1:Y:S02]  /*464c0*/  LDC.64 R236, c[0x0][0x228] ;  /* 0x00008a00ffec7b82 */ /* 0x000e640000000a00 */
[----:B------:R-:W-:Y:S01]  /*464d0*/  IMAD.WIDE R26, R0, 0x2, R2 ;  /* 0x00000002001a7825 */ /* 0x000fe200078e0202 */
[----:B---3--:R-:W3:Y:S03]  /*464e0*/  LDL.LU R251, [R1+0x518] ;  /* 0x0005180001fb7983 */ /* 0x008ee60000300800 */
[----:B------:R-:W-:-:S05]  /*464f0*/  IMAD.WIDE R12, R5, 0x2, R246 ;  /* 0x00000002050c7825 */ /* 0x000fca00078e02f6 */
[----:B------:R-:W-:Y:S04]  /*46500*/  @P3 STG.E.U16 desc[UR60][R12.64], R7 ;  /* 0x000000070c003986 */ /* 0x000fe8000c10153c */
[----:B--2---:R2:W-:Y:S01]  /*46510*/  @P6 STG.E.U16 desc[UR60][R26.64], R252 ;  /* 0x000000fc1a006986 */ /* 0x0045e2000c10153c */
[----:B------:R-:W-:-:S03]  /*46520*/  PRMT R5, R252, 0x7632, R5 ;  /* 0x00007632fc057816 */ /* 0x000fc60000000005 */
[----:B--2---:R-:W2:Y:S01]  /*46530*/  LDL.LU R252, [R1+0x1e8] ;  /* 0x0001e80001fc7983 */ /* 0x004ea20000300800 */
[----:B------:R-:W-:Y:S02]  /*46540*/  ISETP.LT.AND P1, PT, R20, R238, !P0 ;  /* 0x000000ee1400720c */ /* 0x000fe40004721270 */
[----:B0-----:R-:W-:Y:S01]  /*46550*/  ISETP.LT.AND P5, PT, R21, R239, !P0 ;  /* 0x000000ef1500720c */ /* 0x001fe200047a1270 */
[C---:B------:R-:W-:Y:S01]  /*46560*/  IMAD.WIDE R12, R0.reuse, 0x2, R18 ;  /* 0x00000002000c7825 */ /* 0x040fe200078e0212 */
[----:B------:R-:W-:Y:S01]  /*46570*/  ISETP.LT.AND P6, PT, R17, R24, !P4 ;  /* 0x000000181100720c */ /* 0x000fe200067c1270 */
[----:B------:R-:W0:Y:S02]  /*46580*/  LDC R239, c[0x0][0x228] ;  /* 0x00008a00ffef7b82 */ /* 0x000e240000000800 */
[----:B------:R-:W-:Y:S01]  /*46590*/  IMAD.WIDE R24, R0, 0x2, R244 ;  /* 0x0000000200187825 */ /* 0x000fe200078e02f4 */
[----:B------:R-:W-:-:S05]  /*465a0*/  ISETP.LT.AND P0, PT, R22, R11, !P0 ;  /* 0x0000000b1600720c */ /* 0x000fca0004701270 */
[----:B------:R1:W-:Y:S01]  /*465b0*/  @P1 STG.E.U16 desc[UR60][R12.64], R5 ;  /* 0x000000050c001986 */ /* 0x0003e2000c10153c */
[----:B------:R-:W-:Y:S01]  /*465c0*/  VIADD R9, R16, 0x85 ;  /* 0x0000008510097836 */ /* 0x000fe20000000000 */
[----:B------:R-:W-:Y:S01]  /*465d0*/  ISETP.LT.AND P1, PT, R20, R242, !P4 ;  /* 0x000000f21400720c */ /* 0x000fe20006721270 */
[----:B------:R-:W0:Y:S01]  /*465e0*/  LDC R238, c[0x0][0x228] ;  /* 0x00008a00ffee7b82 */ /* 0x000e220000000800 */
[----:B----4-:R4:W-:Y:S01]  /*465f0*/  @P5 STG.E.U16 desc[UR60][R24.64], R250 ;  /* 0x000000fa18005986 */ /* 0x0109e2000c10153c */
[----:B------:R-:W-:Y:S01]  /*46600*/  PRMT R7, R250, 0x7632, R7 ;  /* 0x00007632fa077816 */ /* 0x000fe20000000007 */
[----:B-1----:R-:W-:Y:S01]  /*46610*/  IMAD.IADD R5, R0, 0x1, R240 ;  /* 0x0000000100057824 */ /* 0x002fe200078e02f0 */
[----:B------:R-:W-:-:S04]  /*46620*/  ISETP.LT.AND P5, PT, R21, R241, !P4 ;  /* 0x000000f11500720c */ /* 0x000fc800067a1270 */
[----:B------:R-:W1:Y:S01]  /*46630*/  LDC R240, c[0x0][0x228] ;  /* 0x00008a00fff07b82 */ /* 0x000e620000000800 */
[----:B------:R-:W-:Y:S01]  /*46640*/  IMAD.WIDE R26, R5, 0x2, R2 ;  /* 0x00000002051a7825 */ /* 0x000fe200078e0202 */
[----:B----4-:R-:W4:Y:S03]  /*46650*/  LDL.LU R250, [R1+0x1d8] ;  /* 0x0001d80001fa7983 */ /* 0x010f260000300800 */
[----:B------:R-:W-:Y:S01]  /*46660*/  IMAD.WIDE R24, R0, 0x2, R246 ;  /* 0x0000000200187825 */ /* 0x000fe200078e02f6 */
[----:B------:R-:W-:Y:S02]  /*46670*/  ISETP.GE.AND P3, PT, R9, R15, PT ;  /* 0x0000000f0900720c */ /* 0x000fe40003f66270 */
[----:B------:R-:W1:Y:S02]  /*46680*/  LDC.64 R12, c[0x0][0x228] ;  /* 0x00008a00ff0c7b82 */ /* 0x000e640000000a00 */
[----:B------:R0:W-:Y:S06]  /*46690*/  @P0 STG.E.U16 desc[UR60][R24.64], R7 ;  /* 0x0000000718000986 */ /* 0x0001ec000c10153c */
[----:B------:R-:W1:Y:S01]  /*466a0*/  LDC R15, c[0x0][0x248] ;  /* 0x00009200ff0f7b82 */ /* 0x000e620000000800 */
[----:B0-----:R-:W-:-:S07]  /*466b0*/  IMAD.WIDE R24, R5, 0x2, R244 ;  /* 0x0000000205187825 */ /* 0x001fce00078e02f4 */
[----:B------:R-:W0:Y:S08]  /*466c0*/  LDC R241, c[0x0][0x228] ;  /* 0x00008a00fff17b82 */ /* 0x000e300000000800 */
[----:B------:R-:W0:Y:S01]  /*466d0*/  LDC R242, c[0x0][0x248] ;  /* 0x00009200fff27b82 */ /* 0x000e220000000800 */
[----:B---3--:R3:W-:Y:S01]  /*466e0*/  @P6 STG.E.U16 desc[UR60][R26.64], R251 ;  /* 0x000000fb1a006986 */ /* 0x0087e2000c10153c */
[----:B------:R-:W-:-:S02]  /*466f0*/  PRMT R0, R251, 0x7632, R0 ;  /* 0x00007632fb007816 */ /* 0x000fc40000000000 */
[----:B------:R-:W-:Y:S01]  /*46700*/  ISETP.LT.AND P6, PT, R17, R10, !P3 ;  /* 0x0000000a1100720c */ /* 0x000fe20005fc1270 */
[----:B------:R-:W-:Y:S01]  /*46710*/  IMAD.WIDE R10, R5, 0x2, R18 ;  /* 0x00000002050a7825 */ /* 0x000fe200078e0212 */
[----:B---3--:R-:W3:Y:S04]  /*46720*/  LDL.LU R251, [R1+0x1a8] ;  /* 0x0001a80001fb7983 */ /* 0x008ee80000300800 */
[----:B------:R1:W-:Y:S01]  /*46730*/  @P1 STG.E.U16 desc[UR60][R10.64], R0 ;  /* 0x000000000a001986 */ /* 0x0003e2000c10153c */
[----:B--2---:R-:W-:-:S03]  /*46740*/  PRMT R7, R252, 0x7632, R7 ;  /* 0x00007632fc077816 */ /* 0x004fc60000000007 */
[----:B------:R2:W-:Y:S01]  /*46750*/  @P5 STG.E.U16 desc[UR60][R24.64], R252 ;  /* 0x000000fc18005986 */ /* 0x0005e2000c10153c */
[----:B------:R-:W-:Y:S01]  /*46760*/  VIADD R9, R16, 0x8a ;  /* 0x0000008a10097836 */ /* 0x000fe20000000000 */
[----:B------:R-:W-:Y:S01]  /*46770*/  ISETP.LT.AND P4, PT, R22, R239, !P4 ;  /* 0x000000ef1600720c */ /* 0x000fe20006781270 */
[----:B-1----:R-:W-:Y:S01]  /*46780*/  IMAD.IADD R0, R5, 0x1, R15 ;  /* 0x0000000105007824 */ /* 0x002fe200078e020f */
[----:B------:R-:W1:Y:S01]  /*46790*/  LDC.64 R10, c[0x0][0x228] ;  /* 0x00008a00ff0a7b82 */ /* 0x000e620000000a00 */
[----:B--2---:R-:W2:Y:S01]  /*467a0*/  LDL.LU R252, [R1+0x51c] ;  /* 0x00051c0001fc7983 */ /* 0x004ea20000300800 */
[----:B------:R-:W-:Y:S01]  /*467b0*/  ISETP.GE.AND P0, PT, R9, R237, PT ;  /* 0x000000ed0900720c */ /* 0x000fe20003f06270 */
[----:B------:R-:W-:-:S05]  /*467c0*/  IMAD.WIDE R24, R5, 0x2, R246 ;  /* 0x0000000205187825 */ /* 0x000fca00078e02f6 */
[----:B------:R-:W1:Y:S01]  /*467d0*/  LDC R9, c[0x0][0x228] ;  /* 0x00008a00ff097b82 */ /* 0x000e620000000800 */
[----:B------:R-:W-:-:S07]  /*467e0*/  ISETP.LT.AND P1, PT, R20, R238, !P3 ;  /* 0x000000ee1400720c */ /* 0x000fce0005f21270 */
[----:B------:R-:W1:Y:S01]  /*467f0*/  LDC R237, c[0x0][0x248] ;  /* 0x00009200ffed7b82 */ /* 0x000e620000000800 */
[----:B------:R-:W-:Y:S01]  /*46800*/  IMAD.WIDE R26, R0, 0x2, R2 ;  /* 0x00000002001a7825 */ /* 0x000fe200078e0202 */
[----:B------:R-:W-:-:S03]  /*46810*/  ISETP.LT.AND P5, PT, R21, R240, !P3 ;  /* 0x000000f01500720c */ /* 0x000fc60005fa1270 */
[----:B------:R-:W-:Y:S01]  /*46820*/  VIADD R5, R16, 0x86 ;  /* 0x0000008610057836 */ /* 0x000fe20000000000 */
[----:B------:R0:W-:Y:S02]  /*46830*/  @P4 STG.E.U16 desc[UR60][R24.64], R7 ;  /* 0x0000000718004986 */ /* 0x0001e4000c10153c */
[----:B------:R-:W2:Y:S02]  /*46840*/  LDC R240, c[0x0][0x228] ;  /* 0x00008a00fff07b82 */ /* 0x000ea40000000800 */
[----:B------:R-:W-:Y:S01]  /*46850*/  ISETP.GE.AND P4, PT, R5, R13, PT ;  /* 0x0000000d0500720c */ /* 0x000fe20003f86270 */
[----:B----4-:R4:W-:Y:S05]  /*46860*/  @P6 STG.E.U16 desc[UR60][R26.64], R250 ;  /* 0x000000fa1a006986 */ /* 0x0109ea000c10153c */
[----:B------:R-:W2:Y:S01]  /*46870*/  LDC R15, c[0x0][0x228] ;  /* 0x00008a00ff0f7b82 */ /* 0x000ea20000000800 */
[----:B0-----:R-:W-:Y:S01]  /*46880*/  PRMT R7, R250, 0x7632, R7 ;  /* 0x00007632fa077816 */ /* 0x001fe20000000007 */
[C---:B------:R-:W-:Y:S01]  /*46890*/  IMAD.WIDE R24, R0.reuse, 0x2, R18 ;  /* 0x0000000200187825 */ /* 0x040fe200078e0212 */
[----:B------:R-:W-:Y:S01]  /*468a0*/  ISETP.LT.AND P6, PT, R17, R4, !P4 ;  /* 0x000000041100720c */ /* 0x000fe200067c1270 */
[----:B----4-:R-:W4:Y:S02]  /*468b0*/  LDL.LU R250, [R1+0x1ec] ;  /* 0x0001ec0001fa7983 */ /* 0x010f240000300800 */
[----:B------:R-:W-:Y:S01]  /*468c0*/  IMAD.WIDE R4, R0, 0x2, R244 ;  /* 0x0000000200047825 */ /* 0x000fe200078e02f4 */
[----:B------:R-:W-:Y:S01]  /*468d0*/  ISETP.LT.AND P3, PT, R22, R241, !P3 ;  /* 0x000000f11600720c */ /* 0x000fe20005f61270 */
[----:B------:R-:W0:Y:S01]  /*468e0*/  LDC R238, c[0x0][0x228] ;  /* 0x00008a00ffee7b82 */ /* 0x000e220000000800 */
[----:B------:R1:W-:Y:S02]  /*468f0*/  @P1 STG.E.U16 desc[UR60][R24.64], R7 ;  /* 0x0000000718001986 */ /* 0x0003e4000c10153c */
[----:B-1----:R-:W-:Y:S01]  /*46900*/  ISETP.LT.AND P1, PT, R20, R9, !P4 ;  /* 0x000000091400720c */ /* 0x002fe20006721270 */
[----:B------:R-:W-:-:S04]  /*46910*/  IMAD.WIDE R26, R0, 0x2, R246 ;  /* 0x00000002001a7825 */ /* 0x000fc800078e02f6 */
[----:B------:R-:W-:Y:S01]  /*46920*/  VIADD R13, R16, 0x87 ;  /* 0x00000087100d7836 */ /* 0x000fe20000000000 */
[----:B------:R-:W1:Y:S01]  /*46930*/  LDC R239, c[0x0][0x228] ;  /* 0x00008a00ffef7b82 */ /* 0x000e620000000800 */
[----:B------:R-:W-:-:S07]  /*46940*/  IMAD.IADD R7, R0, 0x1, R237 ;  /* 0x0000000100077824 */ /* 0x000fce00078e02ed */
[----:B------:R-:W1:Y:S01]  /*46950*/  LDC R241, c[0x0][0x228] ;  /* 0x00008a00fff17b82 */ /* 0x000e620000000800 */
[----:B------:R-:W-:-:S07]  /*46960*/  IMAD.WIDE R24, R7, 0x2, R2 ;  /* 0x0000000207187825 */ /* 0x000fce00078e0202 */
[----:B------:R-:W1:Y:S01]  /*46970*/  LDC R237, c[0x0][0x228] ;  /* 0x00008a00ffed7b82 */ /* 0x000e620000000800 */
[----:B---3--:R3:W-:Y:S01]  /*46980*/  @P5 STG.E.U16 desc[UR60][R4.64], R251 ;  /* 0x000000fb04005986 */ /* 0x0087e2000c10153c */
[----:B------:R-:W-:-:S03]  /*46990*/  PRMT R9, R251, 0x7632, R9 ;  /* 0x00007632fb097816 */ /* 0x000fc60000000009 */
[----:B---3--:R-:W3:Y:S03]  /*469a0*/  LDL.LU R251, [R1+0x1dc] ;  /* 0x0001dc0001fb7983 */ /* 0x008ee60000300800 */
[----:B------:R-:W1:Y:S01]  /*469b0*/  LDC.64 R4, c[0x0][0x228] ;  /* 0x00008a00ff047b82 */ /* 0x000e620000000a00 */
[----:B------:R-:W-:Y:S01]  /*469c0*/  @P3 STG.E.U16 desc[UR60][R26.64], R9 ;  /* 0x000000091a003986 */ /* 0x000fe2000c10153c */
[----:B--2---:R-:W-:-:S03]  /*469d0*/  PRMT R0, R252, 0x7632, R0 ;  /* 0x00007632fc007816 */ /* 0x004fc60000000000 */
[----:B------:R2:W-:Y:S04]  /*469e0*/  @P6 STG.E.U16 desc[UR60][R24.64], R252 ;  /* 0x000000fc18006986 */ /* 0x0005e8000c10153c */
[----:B--2---:R-:W2:Y:S01]  /*469f0*/  LDL.LU R252, [R1+0x1ac] ;  /* 0x0001ac0001fc7983 */ /* 0x004ea20000300800 */
[----:B------:R-:W-:Y:S02]  /*46a00*/  ISETP.LT.AND P3, PT, R21, R240, !P4 ;  /* 0x000000f01500720c */ /* 0x000fe40006761270 */
[----:B------:R-:W-:Y:S01]  /*46a10*/  ISETP.GE.AND P5, PT, R13, R11, PT ;  /* 0x0000000b0d00720c */ /* 0x000fe20003fa6270 */
[----:B------:R-:W-:Y:S01]  /*46a20*/  IMAD.WIDE R26, R7, 0x2, R18 ;  /* 0x00000002071a7825 */ /* 0x000fe200078e0212 */
[----:B------:R-:W-:Y:S01]  /*46a30*/  ISETP.LT.AND P4, PT, R22, R15, !P4 ;  /* 0x0000000f1600720c */ /* 0x000fe20006781270 */
[----:B------:R-:W2:Y:S01]  /*46a40*/  LDC R240, c[0x0][0x228] ;  /* 0x00008a00fff07b82 */ /* 0x000ea20000000800 */
[----:B------:R-:W-:Y:S01]  /*46a50*/  ISETP.LT.AND P6, PT, R17, R8, !P5 ;  /* 0x000000081100720c */ /* 0x000fe20006fc1270 */
[C---:B------:R-:W-:Y:S01]  /*46a60*/  IMAD.WIDE R8, R7.reuse, 0x2, R244 ;  /* 0x0000000207087825 */ /* 0x040fe200078e02f4 */
[----:B------:R1:W-:Y:S03]  /*46a70*/  @P1 STG.E.U16 desc[UR60][R26.64], R0 ;  /* 0x000000001a001986 */ /* 0x0003e6000c10153c */
[C---:B------:R-:W-:Y:S01]  /*46a80*/  IMAD.WIDE R24, R7.reuse, 0x2, R246 ;  /* 0x0000000207187825 */ /* 0x040fe200078e02f6 */
[----:B0-----:R-:W-:Y:S01]  /*46a90*/  ISETP.LT.AND P1, PT, R20, R238, !P5 ;  /* 0x000000ee1400720c */ /* 0x001fe20006f21270 */
[----:B------:R-:W0:Y:S02]  /*46aa0*/  LDC R15, c[0x0][0x228] ;  /* 0x00008a00ff0f7b82 */ /* 0x000e240000000800 */
[----:B------:R-:W-:Y:S01]  /*46ab0*/  VIADD R13, R16, 0x88 ;  /* 0x00000088100d7836 */ /* 0x000fe20000000000 */
[----:B----4-:R-:W-:Y:S01]  /*46ac0*/  PRMT R11, R250, 0x7632, R11 ;  /* 0x00007632fa0b7816 */ /* 0x010fe2000000000b */
[----:B------:R4:W-:Y:S01]  /*46ad0*/  @P3 STG.E.U16 desc[UR60][R8.64], R250 ;  /* 0x000000fa08003986 */ /* 0x0009e2000c10153c */
[----:B-1----:R-:W-:-:S03]  /*46ae0*/  IMAD.IADD R0, R7, 0x1, R242 ;  /* 0x0000000107007824 */ /* 0x002fc600078e02f2 */
[----:B------:R-:W1:Y:S01]  /*46af0*/  LDC R238, c[0x0][0x248] ;  /* 0x00009200ffee7b82 */ /* 0x000e620000000800 */
[----:B------:R4:W-:Y:S01]  /*46b00*/  @P4 STG.E.U16 desc[UR60][R24.64], R11 ;  /* 0x0000000b18004986 */ /* 0x0009e2000c10153c */
[----:B------:R-:W-:-:S03]  /*46b10*/  ISETP.LT.AND P4, PT, R22, R239, !P5 ;  /* 0x000000ef1600720c */ /* 0x000fc60006f81270 */
[----:B----4-:R-:W4:Y:S01]  /*46b20*/  LDL.LU R250, [R1+0x320] ;  /* 0x0003200001fa7983 */ /* 0x010f220000300800 */
[----:B------:R-:W-:Y:S02]  /*46b30*/  ISETP.LT.AND P5, PT, R21, R241, !P5 ;  /* 0x000000f11500720c */ /* 0x000fe40006fa1270 */
[----:B------:R-:W0:Y:S01]  /*46b40*/  LDC.64 R8, c[0x0][0x228] ;  /* 0x00008a00ff087b82 */ /* 0x000e220000000a00 */
[----:B------:R-:W-:Y:S01]  /*46b50*/  IMAD.WIDE R24, R0, 0x2, R2 ;  /* 0x0000000200187825 */ /* 0x000fe200078e0202 */
[----:B------:R-:W-:-:S03]  /*46b60*/  ISETP.GE.AND P3, PT, R13, R5, PT ;  /* 0x000000050d00720c */ /* 0x000fc60003f66270 */
[----:B------:R-:W-:-:S03]  /*46b70*/  IMAD.WIDE R26, R0, 0x2, R18 ;  /* 0x00000002001a7825 */ /* 0x000fc600078e0212 */
[----:B------:R-:W0:Y:S08]  /*46b80*/  LDC R13, c[0x0][0x228] ;  /* 0x00008a00ff0d7b82 */ /* 0x000e300000000800 */
[----:B------:R-:W4:Y:S01]  /*46b90*/  LDC R239, c[0x0][0x228] ;  /* 0x00008a00ffef7b82 */ /* 0x000f220000000800 */
[----:B------:R-:W-:-:S07]  /*46ba0*/  VIADD R11, R16, 0x89 ;  /* 0x00000089100b7836 */ /* 0x000fce0000000000 */
[----:B------:R-:W4:Y:S01]  /*46bb0*/  LDC R241, c[0x0][0x228] ;  /* 0x00008a00fff17b82 */ /* 0x000f220000000800 */
[----:B---3--:R-:W-:Y:S01]  /*46bc0*/  PRMT R5, R251, 0x7632, R5 ;  /* 0x00007632fb057816 */ /* 0x008fe20000000005 */
[----:B------:R3:W-:Y:S01]  /*46bd0*/  @P6 STG.E.U16 desc[UR60][R24.64], R251 ;  /* 0x000000fb18006986 */ /* 0x0007e2000c10153c */
[----:B------:R-:W-:Y:S01]  /*46be0*/  ISETP.LT.AND P6, PT, R17, R6, !P3 ;  /* 0x000000061100720c */ /* 0x000fe20005fc1270 */
[----:B------:R-:W-:Y:S02]  /*46bf0*/  IMAD.WIDE R6, R0, 0x2, R244 ;  /* 0x0000000200067825 */ /* 0x000fe400078e02f4 */
[----:B---3--:R-:W3:Y:S04]  /*46c00*/  LDL.LU R251, [R1+0x310] ;  /* 0x0003100001fb7983 */ /* 0x008ee80000300800 */
[----:B------:R2:W-:Y:S02]  /*46c10*/  @P1 STG.E.U16 desc[UR60][R26.64], R5 ;  /* 0x000000051a001986 */ /* 0x0005e4000c10153c */
[----:B--2---:R-:W-:-:S02]  /*46c20*/  PRMT R5, R252, 0x7632, R5 ;  /* 0x00007632fc057816 */ /* 0x004fc40000000005 */
[----:B------:R2:W-:Y:S04]  /*46c30*/  @P5 STG.E.U16 desc[UR60][R6.64], R252 ;  /* 0x000000fc06005986 */ /* 0x0005e8000c10153c */
[----:B--2---:R-:W2:Y:S01]  /*46c40*/  LDL.LU R252, [R1+0x350] ;  /* 0x0003500001fc7983 */ /* 0x004ea20000300800 */
[----:B------:R-:W-:Y:S01]  /*46c50*/  ISETP.LT.AND P1, PT, R20, R237, !P3 ;  /* 0x000000ed1400720c */ /* 0x000fe20005f21270 */
[C---:B------:R-:W-:Y:S01]  /*46c60*/  IMAD.WIDE R24, R0.reuse, 0x2, R246 ;  /* 0x0000000200187825 */ /* 0x040fe200078e02f6 */
[----:B------:R-:W4:Y:S03]  /*46c70*/  LDC R237, c[0x0][0x248] ;  /* 0x00009200ffed7b82 */ /* 0x000f260000000800 */
[----:B-1----:R-:W-:Y:S01]  /*46c80*/  IMAD.IADD R0, R0, 0x1, R238 ;  /* 0x0000000100007824 */ /* 0x002fe200078e02ee */
[----:B------:R1:W-:Y:S01]  /*46c90*/  @P4 STG.E.U16 desc[UR60][R24.64], R5 ;  /* 0x0000000518004986 */ /* 0x0003e2000c10153c */
[----:B0-----:R-:W-:-:S02]  /*46ca0*/  ISETP.LT.AND P4, PT, R21, R13, !P3 ;  /* 0x0000000d1500720c */ /* 0x001fc40005f81270 */
[C---:B------:R-:W-:Y:S01]  /*46cb0*/  IMAD.WIDE R26, R0.reuse, 0x2, R18 ;  /* 0x00000002001a7825 */ /* 0x040fe200078e0212 */
[----:B------:R-:W-:Y:S01]  /*46cc0*/  ISETP.GE.AND P5, PT, R11, R9, PT ;  /* 0x000000090b00720c */ /* 0x000fe20003fa6270 */
[----:B------:R-:W0:Y:S02]  /*46cd0*/  LDC R238, c[0x0][0x228] ;  /* 0x00008a00ffee7b82 */ /* 0x000e240000000800 */
[----:B-1----:R-:W-:-:S06]  /*46ce0*/  IMAD.WIDE R24, R0, 0x2, R2 ;  /* 0x0000000200187825 */ /* 0x002fcc00078e0202 */
[----:B------:R-:W1:Y:S01]  /*46cf0*/  LDC.64 R6, c[0x0][0x228] ;  /* 0x00008a00ff067b82 */ /* 0x000e620000000a00 */
[----:B----4-:R-:W-:Y:S01]  /*46d00*/  PRMT R5, R250, 0x7632, R5 ;  /* 0x00007632fa057816 */ /* 0x010fe20000000005 */
[----:B------:R4:W-:Y:S01]  /*46d10*/  @P6 STG.E.U16 desc[UR60][R24.64], R250 ;  /* 0x000000fa18006986 */ /* 0x0009e2000c10153c */
[----:B------:R-:W-:Y:S02]  /*46d20*/  ISETP.LT.AND P3, PT, R22, R239, !P3 ;  /* 0x000000ef1600720c */ /* 0x000fe40005f61270 */
[----:B------:R-:W-:Y:S01]  /*46d30*/  ISETP.LT.AND P6, PT, R17, R14, !P5 ;  /* 0x0000000e1100720c */ /* 0x000fe20006fc1270 */
[----:B------:R4:W-:Y:S02]  /*46d40*/  @P1 STG.E.U16 desc[UR60][R26.64], R5 ;  /* 0x000000051a001986 */ /* 0x0009e4000c10153c */
[----:B------:R-:W1:Y:S02]  /*46d50*/  LDC R11, c[0x0][0x228] ;  /* 0x00008a00ff0b7b82 */ /* 0x000e640000000800 */
[----:B----4-:R-:W4:Y:S01]  /*46d60*/  LDL.LU R250, [R1+0x330] ;  /* 0x0003300001fa7983 */ /* 0x010f220000300800 */
[----:B------:R-:W-:Y:S01]  /*46d70*/  IMAD.WIDE R24, R0, 0x2, R244 ;  /* 0x0000000200187825 */ /* 0x000fe200078e02f4 */
[----:B------:R-:W-:-:S04]  /*46d80*/  ISETP.LT.AND P1, PT, R20, R15, !P5 ;  /* 0x0000000f1400720c */ /* 0x000fc80006f21270 */
[----:B------:R-:W4:Y:S01]  /*46d90*/  LDC R239, c[0x0][0x228] ;  /* 0x00008a00ffef7b82 */ /* 0x000f220000000800 */
[C---:B------:R-:W-:Y:S02]  /*46da0*/  IMAD.IADD R5, R0.reuse, 0x1, R237 ;  /* 0x0000000100057824 */ /* 0x040fe400078e02ed */
[----:B------:R-:W-:-:S05]  /*46db0*/  IMAD.WIDE R14, R0, 0x2, R246 ;  /* 0x00000002000e7825 */ /* 0x000fca00078e02f6 */
[----:B------:R-:W1:Y:S08]  /*46dc0*/  LDC R27, c[0x0][0x248] ;  /* 0x00009200ff1b7b82 */ /* 0x000e700000000800 */
[----:B------:R-:W1:Y:S01]  /*46dd0*/  LDC R26, c[0x0][0x228] ;  /* 0x00008a00ff1a7b82 */ /* 0x000e620000000800 */
[----:B---3--:R-:W-:Y:S01]  /*46de0*/  PRMT R0, R251, 0x7632, R0 ;  /* 0x00007632fb007816 */ /* 0x008fe20000000000 */
[----:B------:R3:W-:Y:S01]  /*46df0*/  @P4 STG.E.U16 desc[UR60][R24.64], R251 ;  /* 0x000000fb18004986 */ /* 0x0007e2000c10153c */
[----:B------:R-:W-:-:S05]  /*46e00*/  VIADD R9, R16, 0x93 ;  /* 0x0000009310097836 */ /* 0x000fca0000000000 */
[----:B------:R-:W4:Y:S01]  /*46e10*/  LDC R237, c[0x0][0x248] ;  /* 0x00009200ffed7b82 */ /* 0x000f220000000800 */
[----:B---3--:R-:W3:Y:S01]  /*46e20*/  LDL.LU R251, [R1+0x324] ;  /* 0x0003240001fb7983 */ /* 0x008ee20000300800 */
[----:B------:R-:W-:-:S03]  /*46e30*/  IMAD.WIDE R24, R5, 0x2, R2 ;  /* 0x0000000205187825 */ /* 0x000fc600078e0202 */
[----:B------:R0:W-:Y:S01]  /*46e40*/  @P3 STG.E.U16 desc[UR60][R14.64], R0 ;  /* 0x000000000e003986 */ /* 0x0001e2000c10153c */
[----:B------:R-:W-:Y:S02]  /*46e50*/  ISETP.LT.AND P4, PT, R21, R240, !P5 ;  /* 0x000000f01500720c */ /* 0x000fe40006f81270 */
[----:B0-----:R-:W0:Y:S01]  /*46e60*/  LDC.64 R14, c[0x0][0x228] ;  /* 0x00008a00ff0e7b82 */ /* 0x001e220000000a00 */
[----:B--2---:R2:W-:Y:S01]  /*46e70*/  @P6 STG.E.U16 desc[UR60][R24.64], R252 ;  /* 0x000000fc18006986 */ /* 0x0045e2000c10153c */
[----:B------:R-:W-:-:S06]  /*46e80*/  PRMT R0, R252, 0x7632, R0 ;  /* 0x00007632fc007816 */ /* 0x000fcc0000000000 */
[----:B------:R-:W3:Y:S01]  /*46e90*/  LDC R240, c[0x0][0x228] ;  /* 0x00008a00fff07b82 */ /* 0x000ee20000000800 */
[----:B--2---:R-:W2:Y:S01]  /*46ea0*/  LDL.LU R252, [R1+0x314] ;  /* 0x0003140001fc7983 */ /* 0x004ea20000300800 */
[----:B------:R-:W-:Y:S01]  /*46eb0*/  ISETP.LT.AND P6, PT, R17, R12, !P0 ;  /* 0x0000000c1100720c */ /* 0x000fe200047c1270 */
[C---:B------:R-:W-:Y:S02]  /*46ec0*/  IMAD.WIDE R12, R5.reuse, 0x2, R18 ;  /* 0x00000002050c7825 */ /* 0x040fe400078e0212 */
[----:B------:R-:W2:Y:S01]  /*46ed0*/  LDL.LU R249, [R1+0x354] ;  /* 0x0003540001f97983 */ /* 0x000ea20000300800 */
[----:B------:R-:W-:Y:S01]  /*46ee0*/  ISETP.LT.AND P5, PT, R22, R238, !P5 ;  /* 0x000000ee1600720c */ /* 0x000fe20006fa1270 */
[----:B------:R-:W-:Y:S01]  /*46ef0*/  IMAD.WIDE R24, R5, 0x2, R244 ;  /* 0x0000000205187825 */ /* 0x000fe200078e02f4 */
[----:B-1----:R-:W-:Y:S01]  /*46f00*/  ISETP.GE.AND P3, PT, R9, R7, PT ;  /* 0x000000070900720c */ /* 0x002fe20003f66270 */
[----:B------:R1:W-:Y:S01]  /*46f10*/  @P1 STG.E.U16 desc[UR60][R12.64], R0 ;  /* 0x000000000c001986 */ /* 0x0003e2000c10153c */
[----:B------:R-:W-:Y:S01]  /*46f20*/  ISETP.LT.AND P1, PT, R21, R26, !P0 ;  /* 0x0000001a1500720c */ /* 0x000fe20004721270 */
[----:B------:R-:W2:Y:S08]  /*46f30*/  LDC R9, c[0x0][0x228] ;  /* 0x00008a00ff097b82 */ /* 0x000eb00000000800 */
[----:B------:R-:W2:Y:S01]  /*46f40*/  LDC R238, c[0x0][0x228] ;  /* 0x00008a00ffee7b82 */ /* 0x000ea20000000800 */
[----:B-1----:R-:W-:Y:S01]  /*46f50*/  IMAD.IADD R0, R5, 0x1, R27 ;  /* 0x0000000105007824 */ /* 0x002fe200078e021b */
[----:B----4-:R1:W-:Y:S01]  /*46f60*/  @P4 STG.E.U16 desc[UR60][R24.64], R250 ;  /* 0x000000fa18004986 */ /* 0x0103e2000c10153c */
[----:B------:R-:W-:-:S02]  /*46f70*/  PRMT R7, R250, 0x7632, R7 ;  /* 0x00007632fa077816 */ /* 0x000fc40000000007 */
[----:B------:R-:W-:Y:S01]  /*46f80*/  IMAD.WIDE R26, R0, 0x2, R2 ;  /* 0x00000002001a7825 */ /* 0x000fe200078e0202 */
[----:B------:R-:W-:Y:S02]  /*46f90*/  ISETP.LT.AND P4, PT, R20, R11, !P0 ;  /* 0x0000000b1400720c */ /* 0x000fe40004781270 */
[----:B------:R-:W4:Y:S01]  /*46fa0*/  LDC.64 R12, c[0x0][0x228] ;  /* 0x00008a00ff0c7b82 */ /* 0x000f220000000a00 */
[----:B-1----:R-:W4:Y:S01]  /*46fb0*/  LDL.LU R250, [R1+0x334] ;  /* 0x0003340001fa7983 */ /* 0x002f220000300800 */
[----:B------:R-:W-:-:S04]  /*46fc0*/  IMAD.WIDE R24, R5, 0x2, R246 ;  /* 0x0000000205187825 */ /* 0x000fc800078e02f6 */
[----:B------:R-:W-:Y:S01]  /*46fd0*/  VIADD R5, R16, 0x8b ;  /* 0x0000008b10057836 */ /* 0x000fe20000000000 */
[----:B------:R1:W-:Y:S04]  /*46fe0*/  @P5 STG.E.U16 desc[UR60][R24.64], R7 ;  /* 0x0000000718005986 */ /* 0x0003e8000c10153c */
[----:B0-----:R-:W-:Y:S02]  /*46ff0*/  ISETP.GE.AND P5, PT, R5, R15, PT ;  /* 0x0000000f0500720c */ /* 0x001fe40003fa6270 */
[----:B------:R-:W-:Y:S01]  /*47000*/  ISETP.LT.AND P0, PT, R22, R239, !P0 ;  /* 0x000000ef1600720c */ /* 0x000fe20004701270 */
[----:B------:R-:W0:Y:S01]  /*47010*/  LDC R15, c[0x0][0x248] ;  /* 0x00009200ff0f7b82 */ /* 0x000e220000000800 */
[----:B-1----:R-:W-:Y:S01]  /*47020*/  IMAD.WIDE R24, R0, 0x2, R18 ;  /* 0x0000000200187825 */ /* 0x002fe200078e0212 */
[----:B---3--:R1:W-:Y:S01]  /*47030*/  @P6 STG.E.U16 desc[UR60][R26.64], R251 ;  /* 0x000000fb1a006986 */ /* 0x0083e2000c10153c */
[----:B------:R-:W-:-:S03]  /*47040*/  PRMT R5, R251, 0x7632, R5 ;  /* 0x00007632fb057816 */ /* 0x000fc60000000005 */
[----:B-1----:R-:W3:Y:S01]  /*47050*/  LDL.LU R251, [R1+0x328] ;  /* 0x0003280001fb7983 */ /* 0x002ee20000300800 */
[----:B------:R-:W-:-:S03]  /*47060*/  IMAD.WIDE R26, R0, 0x2, R244 ;  /* 0x00000002001a7825 */ /* 0x000fc600078e02f4 */
[----:B------:R1:W-:Y:S04]  /*47070*/  @P4 STG.E.U16 desc[UR60][R24.64], R5 ;  /* 0x0000000518004986 */ /* 0x0003e8000c10153c */
[----:B--2---:R2:W-:Y:S01]  /*47080*/  @P1 STG.E.U16 desc[UR60][R26.64], R252 ;  /* 0x000000fc1a001986 */ /* 0x0045e2000c10153c */
[----:B-1----:R-:W-:-:S03]  /*47090*/  PRMT R5, R252, 0x7632, R5 ;  /* 0x00007632fc057816 */ /* 0x002fc60000000005 */
[----:B--2---:R-:W2:Y:S01]  /*470a0*/  LDL.LU R252, [R1+0x318] ;  /* 0x0003180001fc7983 */ /* 0x004ea20000300800 */
[----:B------:R-:W-:Y:S02]  /*470b0*/  ISETP.LT.AND P6, PT, R17, R10, !P5 ;  /* 0x0000000a1100720c */ /* 0x000fe40006fc1270 */
[----:B------:R-:W1:Y:S01]  /*470c0*/  LDC.64 R10, c[0x0][0x228] ;  /* 0x00008a00ff0a7b82 */ /* 0x000e620000000a00 */
[----:B------:R-:W-:Y:S01]  /*470d0*/  ISETP.LT.AND P4, PT, R21, R240, !P5 ;  /* 0x000000f01500720c */ /* 0x000fe20006f81270 */
[----:B------:R-:W-:Y:S01]  /*470e0*/  IMAD.WIDE R24, R0, 0x2, R246 ;  /* 0x0000000200187825 */ /* 0x000fe200078e02f6 */
[----:B------:R-:W-:-:S03]  /*470f0*/  ISETP.LT.AND P1, PT, R20, R9, !P5 ;  /* 0x000000091400720c */ /* 0x000fc60006f21270 */
[----:B------:R-:W-:Y:S02]  /*47100*/  IMAD.IADD R0, R0, 0x1, R237 ;  /* 0x0000000100007824 */ /* 0x000fe400078e02ed */
[----:B------:R-:W0:Y:S01]  /*47110*/  LDC R9, c[0x0][0x228] ;  /* 0x00008a00ff097b82 */ /* 0x000e220000000800 */
[----:B------:R-:W-:Y:S01]  /*47120*/  VIADD R7, R16, 0x8c ;  /* 0x0000008c10077836 */ /* 0x000fe20000000000 */
[----:B------:R4:W-:Y:S06]  /*47130*/  @P0 STG.E.U16 desc[UR60][R24.64], R5 ;  /* 0x0000000518000986 */ /* 0x0009ec000c10153c */
[----:B------:R-:W0:Y:S01]  /*47140*/  LDC R240, c[0x0][0x228] ;  /* 0x00008a00fff07b82 */ /* 0x000e220000000800 */
[----:B------:R-:W-:-:S07]  /*47150*/  ISETP.LT.AND P5, PT, R22, R238, !P5 ;  /* 0x000000ee1600720c */ /* 0x000fce0006fa1270 */
[----:B------:R-:W0:Y:S01]  /*47160*/  LDC R237, c[0x0][0x228] ;  /* 0x00008a00ffed7b82 */ /* 0x000e220000000800 */
[C---:B----4-:R-:W-:Y:S01]  /*47170*/  IMAD.WIDE R24, R0.reuse, 0x2, R2 ;  /* 0x0000000200187825 */ /* 0x050fe200078e0202 */
[----:B------:R-:W-:Y:S02]  /*47180*/  PRMT R5, R249, 0x7632, R5 ;  /* 0x00007632f9057816 */ /* 0x000fe40000000005 */
[----:B------:R-:W-:Y:S01]  /*47190*/  ISETP.GE.AND P0, PT, R7, R13, PT ;  /* 0x0000000d0700720c */ /* 0x000fe20003f06270 */
[----:B------:R-:W-:Y:S01]  /*471a0*/  IMAD.WIDE R26, R0, 0x2, R18 ;  /* 0x00000002001a7825 */ /* 0x000fe200078e0212 */
[----:B------:R4:W-:Y:S02]  /*471b0*/  @P6 STG.E.U16 desc[UR60][R24.64], R249 ;  /* 0x000000f918006986 */ /* 0x0009e4000c10153c */
[----:B------:R-:W2:Y:S01]  /*471c0*/  LDC R13, c[0x0][0x248] ;  /* 0x00009200ff0d7b82 */ /* 0x000ea20000000800 */
[----:B------:R-:W-:Y:S01]  /*471d0*/  VIADD R7, R16, 0x8d ;  /* 0x0000008d10077836 */ /* 0x000fe20000000000 */
[----:B------:R-:W-:Y:S01]  /*471e0*/  @P1 STG.E.U16 desc[UR60][R26.64], R5 ;  /* 0x000000051a001986 */ /* 0x000fe2000c10153c */
[----:B------:R-:W-:Y:S01]  /*471f0*/  IMAD.WIDE R238, R0, 0x2, R244 ;  /* 0x0000000200ee7825 */ /* 0x000fe200078e02f4 */
[----:B------:R-:W-:-:S02]  /*47200*/  ISETP.LT.AND P1, PT, R17, R4, !P0 ;  /* 0x000000041100720c */ /* 0x000fc40004721270 */
[----:B-1----:R-:W-:Y:S02]  /*47210*/  ISETP.GE.AND P6, PT, R7, R11, PT ;  /* 0x0000000b0700720c */ /* 0x002fe40003fc6270 */
[----:B------:R-:W-:Y:S01]  /*47220*/  PRMT R7, R250, 0x7632, R7 ;  /* 0x00007632fa077816 */ /* 0x000fe20000000007 */
[C---:B----4-:R-:W-:Y:S01]  /*47230*/  IMAD.WIDE R24, R0.reuse, 0x2, R246 ;  /* 0x0000000200187825 */ /* 0x050fe200078e02f6 */
[----:B------:R1:W-:Y:S03]  /*47240*/  @P4 STG.E.U16 desc[UR60][R238.64], R250 ;  /* 0x000000faee004986 */ /* 0x0003e6000c10153c */
[----:B0-----:R-:W-:Y:S01]  /*47250*/  IMAD.IADD R0, R0, 0x1, R15 ;  /* 0x0000000100007824 */ /* 0x001fe200078e020f */
[----:B------:R0:W-:Y:S01]  /*47260*/  @P5 STG.E.U16 desc[UR60][R24.64], R7 ;  /* 0x0000000718005986 */ /* 0x0001e2000c10153c */
[----:B------:R-:W-:Y:S01]  /*47270*/  ISETP.LT.AND P4, PT, R20, R9, !P0 ;  /* 0x000000091400720c */ /* 0x000fe20004781270 */
[----:B------:R-:W4:Y:S01]  /*47280*/  LDC R15, c[0x0][0x228] ;  /* 0x00008a00ff0f7b82 */ /* 0x000f220000000800 */
[----:B------:R-:W-:Y:S01]  /*47290*/  ISETP.LT.AND P5, PT, R22, R240, !P0 ;  /* 0x000000f01600720c */ /* 0x000fe200047a1270 */
[----:B-1----:R-:W4:Y:S01]  /*472a0*/  LDL.LU R250, [R1+0x358] ;  /* 0x0003580001fa7983 */ /* 0x002f220000300800 */
[----:B------:R-:W-:Y:S01]  /*472b0*/  ISETP.LT.AND P0, PT, R21, R237, !P0 ;  /* 0x000000ed1500720c */ /* 0x000fe20004701270 */
[----:B------:R-:W-:-:S04]  /*472c0*/  IMAD.WIDE R26, R0, 0x2, R18 ;  /* 0x00000002001a7825 */ /* 0x000fc800078e0212 */
[----:B------:R-:W1:Y:S01]  /*472d0*/  LDC.64 R4, c[0x0][0x228] ;  /* 0x00008a00ff047b82 */ /* 0x000e620000000a00 */
[----:B0-----:R-:W-:Y:S01]  /*472e0*/  IMAD.WIDE R24, R0, 0x2, R2 ;  /* 0x0000000200187825 */ /* 0x001fe200078e0202 */
[----:B---3--:R-:W-:-:S04]  /*472f0*/  PRMT R7, R251, 0x7632, R7 ;  /* 0x00007632fb077816 */ /* 0x008fc80000000007 */
[----:B------:R0:W-:Y:S01]  /*47300*/  @P1 STG.E.U16 desc[UR60][R24.64], R251 ;  /* 0x000000fb18001986 */ /* 0x0001e2000c10153c */
[----:B------:R-:W-:Y:S01]  /*47310*/  ISETP.LT.AND P1, PT, R17, R8, !P6 ;  /* 0x000000081100720c */ /* 0x000fe20007721270 */
[----:B------:R-:W-:Y:S01]  /*47320*/  IMAD.WIDE R8, R0, 0x2, R244 ;  /* 0x0000000200087825 */ /* 0x000fe200078e02f4 */
[----:B------:R-:W3:Y:S08]  /*47330*/  LDC.64 R238, c[0x0][0x228] ;  /* 0x00008a00ffee7b82 */ /* 0x000ef00000000a00 */
[----:B------:R-:W3:Y:S01]  /*47340*/  LDC R240, c[0x0][0x228] ;  /* 0x00008a00fff07b82 */ /* 0x000ee20000000800 */
[----:B0-----:R-:W3:Y:S04]  /*47350*/  LDL.LU R251, [R1+0x338] ;  /* 0x0003380001fb7983 */ /* 0x001ee80000300800 */
[----:B------:R2:W-:Y:S03]  /*47360*/  @P4 STG.E.U16 desc[UR60][R26.64], R7 ;  /* 0x000000071a004986 */ /* 0x0005e6000c10153c */
[----:B------:R-:W0:Y:S01]  /*47370*/  LDC R237, c[0x0][0x248] ;  /* 0x00009200ffed7b82 */ /* 0x000e220000000800 */
[----:B--2---:R-:W-:Y:S01]  /*47380*/  PRMT R7, R252, 0x7632, R7 ;  /* 0x00007632fc077816 */ /* 0x004fe20000000007 */
[----:B------:R2:W-:Y:S04]  /*47390*/  @P0 STG.E.U16 desc[UR60][R8.64], R252 ;  /* 0x000000fc08000986 */ /* 0x0005e8000c10153c */
[----:B--2---:R-:W2:Y:S01]  /*473a0*/  LDL.LU R252, [R1+0x32c] ;  /* 0x00032c0001fc7983 */ /* 0x004ea20000300800 */
[----:B------:R-:W-:Y:S01]  /*473b0*/  IMAD.WIDE R24, R0, 0x2, R246 ;  /* 0x0000000200187825 */ /* 0x000fe200078e02f6 */
[----:B------:R-:W-:-:S02]  /*473c0*/  ISETP.LT.AND P4, PT, R20, R241, !P6 ;  /* 0x000000f11400720c */ /* 0x000fc40007781270 */
[----:B------:R-:W2:Y:S01]  /*473d0*/  LDC R241, c[0x0][0x228] ;  /* 0x00008a00fff17b82 */ /* 0x000ea20000000800 */
[----:B------:R-:W-:Y:S01]  /*473e0*/  IMAD.IADD R0, R0, 0x1, R13 ;  /* 0x0000000100007824 */ /* 0x000fe200078e020d */
[----:B------:R0:W-:Y:S01]  /*473f0*/  @P5 STG.E.U16 desc[UR60][R24.64], R7 ;  /* 0x0000000718005986 */ /* 0x0001e2000c10153c */
[----:B------:R-:W-:Y:S01]  /*47400*/  VIADD R11, R16, 0x8f ;  /* 0x0000008f100b7836 */ /* 0x000fe20000000000 */
[----:B----4-:R-:W-:Y:S01]  /*47410*/  ISETP.LT.AND P5, PT, R21, R15, !P6 ;  /* 0x0000000f1500720c */ /* 0x010fe200077a1270 */
[----:B------:R-:W-:-:S03]  /*47420*/  IMAD.WIDE R8, R0, 0x2, R2 ;  /* 0x0000000200087825 */ /* 0x000fc600078e0202 */
[----:B-1----:R-:W-:Y:S01]  /*47430*/  ISETP.GE.AND P0, PT, R11, R5, PT ;  /* 0x000000050b00720c */ /* 0x002fe20003f06270 */
[----:B------:R-:W-:Y:S01]  /*47440*/  IMAD.WIDE R26, R0, 0x2, R244 ;  /* 0x00000002001a7825 */ /* 0x000fe200078e02f4 */
[----:B------:R-:W1:Y:S03]  /*47450*/  LDC R13, c[0x0][0x248] ;  /* 0x00009200ff0d7b82 */ /* 0x000e660000000800 */
[----:B0-----:R-:W-:Y:S02]  /*47460*/  VIADD R7, R16, 0x8e ;  /* 0x0000008e10077836 */ /* 0x001fe40000000000 */
[----:B------:R-:W-:Y:S01]  /*47470*/  IMAD.WIDE R24, R0, 0x2, R18 ;  /* 0x0000000200187825 */ /* 0x000fe200078e0212 */
[----:B---3--:R-:W-:Y:S02]  /*47480*/  ISETP.LT.AND P6, PT, R22, R240, !P6 ;  /* 0x000000f01600720c */ /* 0x008fe400077c1270 */
[----:B------:R-:W0:Y:S08]  /*47490*/  LDC R11, c[0x0][0x228] ;  /* 0x00008a00ff0b7b82 */ /* 0x000e300000000800 */
[----:B------:R-:W3:Y:S08]  /*474a0*/  LDC R15, c[0x0][0x228] ;  /* 0x00008a00ff0f7b82 */ /* 0x000ef00000000800 */
[----:B------:R-:W4:Y:S01]  /*474b0*/  LDC R240, c[0x0][0x228] ;  /* 0x00008a00fff07b82 */ /* 0x000f220000000800 */
[----:B------:R-:W-:Y:S01]  /*474c0*/  PRMT R5, R250, 0x7632, R5 ;  /* 0x00007632fa057816 */ /* 0x000fe20000000005 */
[----:B------:R1:W-:Y:S01]  /*474d0*/  @P1 STG.E.U16 desc[UR60][R8.64], R250 ;  /* 0x000000fa08001986 */ /* 0x0003e2000c10153c */
[----:B------:R-:W-:-:S05]  /*474e0*/  ISETP.GE.AND P1, PT, R7, R239, PT ;  /* 0x000000ef0700720c */ /* 0x000fca0003f26270 */
[----:B------:R-:W4:Y:S01]  /*474f0*/  LDC R7, c[0x0][0x228] ;  /* 0x00008a00ff077b82 */ /* 0x000f220000000800 */
[----:B------:R0:W-:Y:S01]  /*47500*/  @P4 STG.E.U16 desc[UR60][R24.64], R5 ;  /* 0x0000000518004986 */ /* 0x0001e2000c10153c */
[----:B------:R-:W-:-:S06]  /*47510*/  ISETP.LT.AND P4, PT, R17, R236, !P1 ;  /* 0x000000ec1100720c */ /* 0x000fcc0004f81270 */
[----:B------:R-:W4:Y:S01]  /*47520*/  LDC R236, c[0x0][0x228] ;  /* 0x00008a00ffec7b82 */ /* 0x000f220000000800 */
[----:B-1----:R-:W4:Y:S01]  /*47530*/  LDL.LU R250, [R1+0x31c] ;  /* 0x00031c0001fa7983 */ /* 0x002f220000300800 */
[----:B------:R-:W-:-:S04]  /*47540*/  IMAD.WIDE R8, R0, 0x2, R246 ;  /* 0x0000000200087825 */ /* 0x000fc800078e02f6 */
[----:B0-----:R-:W-:Y:S02]  /*47550*/  IMAD.IADD R5, R0, 0x1, R237 ;  /* 0x0000000100057824 */ /* 0x001fe400078e02ed */
[----:B------:R-:W0:Y:S01]  /*47560*/  LDC.64 R24, c[0x0][0x228] ;  /* 0x00008a00ff187b82 */ /* 0x000e220000000a00 */
[----:B------:R-:W-:Y:S01]  /*47570*/  PRMT R0, R251, 0x7632, R0 ;  /* 0x00007632fb007816 */ /* 0x000fe20000000000 */
[----:B------:R1:W-:Y:S06]  /*47580*/  @P5 STG.E.U16 desc[UR60][R26.64], R251 ;  /* 0x000000fb1a005986 */ /* 0x0003ec000c10153c */
[----:B------:R-:W0:Y:S01]  /*47590*/  LDC R237, c[0x0][0x228] ;  /* 0x00008a00ffed7b82 */ /* 0x000e220000000800 */
[----:B-1----:R-:W4:Y:S01]  /*475a0*/  LDL.LU R251, [R1+0x35c] ;  /* 0x00035c0001fb7983 */ /* 0x002f220000300800 */
[----:B------:R-:W-:-:S06]  /*475b0*/  IMAD.WIDE R26, R5, 0x2, R2 ;  /* 0x00000002051a7825 */ /* 0x000fcc00078e0202 */
[----:B------:R-:W1:Y:S01]  /*475c0*/  LDC R239, c[0x0][0x248] ;  /* 0x00009200ffef7b82 */ /* 0x000e620000000800 */
[----:B------:R2:W-:Y:S02]  /*475d0*/  @P6 STG.E.U16 desc[UR60][R8.64], R0 ;  /* 0x0000000008006986 */ /* 0x0005e4000c10153c */
[----:B--2---:R-:W-:Y:S02]  /*475e0*/  PRMT R0, R252, 0x7632, R0 ;  /* 0x00007632fc007816 */ /* 0x004fe40000000000 */
[----:B------:R2:W-:Y:S04]  /*475f0*/  @P4 STG.E.U16 desc[UR60][R26.64], R252 ;  /* 0x000000fc1a004986 */ /* 0x0005e8000c10153c */
[----:B--2---:R-:W2:Y:S01]  /*47600*/  LDL.LU R252, [R1+0x33c] ;  /* 0x00033c0001fc7983 */ /* 0x004ea20000300800 */
[----:B------:R-:W-:-:S02]  /*47610*/  ISETP.LT.AND P5, PT, R20, R241, !P1 ;  /* 0x000000f11400720c */ /* 0x000fc40004fa1270 */
[----:B------:R-:W-:Y:S01]  /*47620*/  ISETP.LT.AND P6, PT, R21, R11, !P1 ;  /* 0x0000000b1500720c */ /* 0x000fe20004fc1270 */
[----:B------:R-:W-:Y:S01]  /*47630*/  IMAD.WIDE R8, R5, 0x2, R18 ;  /* 0x0000000205087825 */ /* 0x000fe200078e0212 */
[----:B---3--:R-:W-:Y:S01]  /*47640*/  ISETP.LT.AND P1, PT, R22, R15, !P1 ;  /* 0x0000000f1600720c */ /* 0x008fe20004f21270 */
[----:B------:R-:W3:Y:S01]  /*47650*/  LDC R11, c[0x0][0x228] ;  /* 0x00008a00ff0b7b82 */ /* 0x000ee20000000800 */
[----:B------:R-:W-:Y:S01]  /*47660*/  ISETP.LT.AND P4, PT, R17, R14, !P0 ;  /* 0x0000000e1100720c */ /* 0x000fe20004781270 */
[----:B------:R-:W-:-:S06]  /*47670*/  IMAD.WIDE R14, R5, 0x2, R244 ;  /* 0x00000002050e7825 */ /* 0x000fcc00078e02f4 */
[----:B------:R0:W-:Y:S01]  /*47680*/  @P5 STG.E.U16 desc[UR60][R8.64], R0 ;  /* 0x0000000008005986 */ /* 0x0001e2000c10153c */
[----:B----4-:R-:W-:Y:S01]  /*47690*/  ISETP.LT.AND P5, PT, R20, R7, !P0 ;  /* 0x000000071400720c */ /* 0x010fe200047a1270 */
[C---:B------:R-:W-:Y:S01]  /*476a0*/  IMAD.WIDE R26, R5.reuse, 0x2, R246 ;  /* 0x00000002051a7825 */ /* 0x040fe200078e02f6 */
[----:B------:R-:W4:Y:S03]  /*476b0*/  LDC R241, c[0x0][0x228] ;  /* 0x00008a00fff17b82 */ /* 0x000f260000000800 */
[----:B0-----:R-:W-:Y:S02]  /*476c0*/  IMAD.IADD R0, R5, 0x1, R13 ;  /* 0x0000000105007824 */ /* 0x001fe400078e020d */
[----:B------:R-:W-:Y:S01]  /*476d0*/  VIADD R8, R16, 0x90 ;  /* 0x0000009010087836 */ /* 0x000fe20000000000 */
[----:B------:R-:W-:Y:S01]  /*476e0*/  PRMT R7, R250, 0x7632, R7 ;  /* 0x00007632fa077816 */ /* 0x000fe20000000007 */
[----:B------:R0:W-:Y:S04]  /*476f0*/  @P6 STG.E.U16 desc[UR60][R14.64], R250 ;  /* 0x000000fa0e006986 */ /* 0x0001e8000c10153c */
[----:B------:R1:W-:Y:S01]  /*47700*/  @P1 STG.E.U16 desc[UR60][R26.64], R7 ;  /* 0x000000071a001986 */ /* 0x0003e2000c10153c */
[----:B------:R-:W-:-:S03]  /*47710*/  ISETP.LT.AND P1, PT, R21, R236, !P0 ;  /* 0x000000ec1500720c */ /* 0x000fc60004721270 */
[----:B0-----:R-:W4:Y:S01]  /*47720*/  LDL.LU R250, [R1+0x360] ;  /* 0x0003600001fa7983 */ /* 0x001f220000300800 */
[----:B------:R-:W-:Y:S01]  /*47730*/  IMAD.WIDE R14, R0, 0x2, R2 ;  /* 0x00000002000e7825 */ /* 0x000fe200078e0202 */
[----:B------:R-:W-:Y:S01]  /*47740*/  ISETP.GE.AND P6, PT, R8, R25, PT ;  /* 0x000000190800720c */ /* 0x000fe20003fc6270 */
[----:B------:R-:W0:Y:S02]  /*47750*/  LDC R236, c[0x0][0x228] ;  /* 0x00008a00ffec7b82 */ /* 0x000e240000000800 */
[C---:B-1----:R-:W-:Y:S01]  /*47760*/  IMAD.WIDE R26, R0.reuse, 0x2, R18 ;  /* 0x00000002001a7825 */ /* 0x042fe200078e0212 */
[----:B------:R-:W-:Y:S01]  /*47770*/  PRMT R5, R251, 0x7632, R5 ;  /* 0x00007632fb057816 */ /* 0x000fe20000000005 */
[----:B------:R1:W-:Y:S01]  /*47780*/  @P4 STG.E.U16 desc[UR60][R14.64], R251 ;  /* 0x000000fb0e004986 */ /* 0x0003e2000c10153c */
[----:B------:R-:W-:Y:S01]  /*47790*/  ISETP.LT.AND P4, PT, R17, R12, !P6 ;  /* 0x0000000c1100720c */ /* 0x000fe20007781270 */
[----:B------:R-:W-:Y:S02]  /*477a0*/  IMAD.WIDE R12, R0, 0x2, R244 ;  /* 0x00000002000c7825 */ /* 0x000fe400078e02f4 */
[----:B------:R-:W0:Y:S01]  /*477b0*/  LDC.64 R8, c[0x0][0x228] ;  /* 0x00008a00ff087b82 */ /* 0x000e220000000a00 */
[----:B--2---:R-:W-:Y:S01]  /*477c0*/  PRMT R7, R252, 0x7632, R7 ;  /* 0x00007632fc077816 */ /* 0x004fe20000000007 */
[----:B-1----:R-:W2:Y:S01]  /*477d0*/  LDL.LU R251, [R1+0x340] ;  /* 0x0003400001fb7983 */ /* 0x002ea20000300800 */
[----:B---3--:R-:W-:-:S05]  /*477e0*/  ISETP.LT.AND P0, PT, R22, R11, !P0 ;  /* 0x0000000b1600720c */ /* 0x008fca0004701270 */
[----:B------:R-:W1:Y:S01]  /*477f0*/  LDC R25, c[0x0][0x228] ;  /* 0x00008a00ff197b82 */ /* 0x000e620000000800 */
[----:B------:R-:W-:Y:S04]  /*47800*/  @P5 STG.E.U16 desc[UR60][R26.64], R5 ;  /* 0x000000051a005986 */ /* 0x000fe8000c10153c */
[----:B------:R3:W-:Y:S04]  /*47810*/  @P1 STG.E.U16 desc[UR60][R12.64], R252 ;  /* 0x000000fc0c001986 */ /* 0x0007e8000c10153c */
[----:B---3--:R-:W3:Y:S01]  /*47820*/  LDL.LU R252, [R1+0x1f0] ;  /* 0x0001f00001fc7983 */ /* 0x008ee20000300800 */
[----:B------:R-:W-:Y:S01]  /*47830*/  ISETP.LT.AND P5, PT, R20, R237, !P6 ;  /* 0x000000ed1400720c */ /* 0x000fe200077a1270 */
[C---:B------:R-:W-:Y:S01]  /*47840*/  IMAD.IADD R5, R0.reuse, 0x1, R239 ;  /* 0x0000000100057824 */ /* 0x040fe200078e02ef */
[----:B------:R-:W1:Y:S01]  /*47850*/  LDC R237, c[0x0][0x248] ;  /* 0x00009200ffed7b82 */ /* 0x000e620000000800 */
[----:B------:R-:W-:Y:S01]  /*47860*/  IMAD.WIDE R14, R0, 0x2, R246 ;  /* 0x00000002000e7825 */ /* 0x000fe200078e02f6 */
[----:B----4-:R-:W-:-:S03]  /*47870*/  ISETP.LT.AND P1, PT, R21, R241, !P6 ;  /* 0x000000f11500720c */ /* 0x010fc60007721270 */
[----:B------:R-:W-:Y:S02]  /*47880*/  VIADD R11, R16, 0x91 ;  /* 0x00000091100b7836 */ /* 0x000fe40000000000 */
[----:B------:R-:W-:Y:S01]  /*47890*/  IMAD.WIDE R26, R5, 0x2, R2 ;  /* 0x00000002051a7825 */ /* 0x000fe200078e0202 */
[----:B------:R4:W-:Y:S01]  /*478a0*/  @P0 STG.E.U16 desc[UR60][R14.64], R7 ;  /* 0x000000070e000986 */ /* 0x0009e2000c10153c */
[----:B------:R-:W3:Y:S01]  /*478b0*/  LDC.64 R12, c[0x0][0x228] ;  /* 0x00008a00ff0c7b82 */ /* 0x000ee20000000a00 */
[----:B0-----:R-:W-:Y:S02]  /*478c0*/  ISETP.GE.AND P0, PT, R11, R9, PT ;  /* 0x000000090b00720c */ /* 0x001fe40003f06270 */
[----:B------:R-:W-:-:S05]  /*478d0*/  ISETP.LT.AND P6, PT, R22, R240, !P6 ;  /* 0x000000f01600720c */ /* 0x000fca00077c1270 */
[----:B------:R-:W0:Y:S01]  /*478e0*/  LDC R239, c[0x0][0x228] ;  /* 0x00008a00ffef7b82 */ /* 0x000e220000000800 */
[----:B----4-:R-:W-:-:S07]  /*478f0*/  IMAD.WIDE R14, R5, 0x2, R18 ;  /* 0x00000002050e7825 */ /* 0x010fce00078e0212 */
[----:B------:R-:W4:Y:S08]  /*47900*/  LDC R9, c[0x0][0x248] ;  /* 0x00009200ff097b82 */ /* 0x000f300000000800 */
[----:B------:R-:W4:Y:S01]  /*47910*/  LDC R240, c[0x0][0x228] ;  /* 0x00008a00fff07b82 */ /* 0x000f220000000800 */
[----:B------:R1:W-:Y:S01]  /*47920*/  @P4 STG.E.U16 desc[UR60][R26.64], R250 ;  /* 0x000000fa1a004986 */ /* 0x0003e2000c10153c */
[----:B------:R-:W-:-:S02]  /*47930*/  PRMT R0, R250, 0x7632, R0 ;  /* 0x00007632fa007816 */ /* 0x000fc40000000000 */
[----:B------:R-:W-:Y:S01]  /*47940*/  ISETP.LT.AND P4, PT, R17, R10, !P0 ;  /* 0x0000000a1100720c */ /* 0x000fe20004781270 */
[----:B------:R-:W-:-:S03]  /*47950*/  IMAD.WIDE R10, R5, 0x2, R244 ;  /* 0x00000002050a7825 */ /* 0x000fc600078e02f4 */
[----:B------:R-:W4:Y:S01]  /*47960*/  LDC R241, c[0x0][0x228] ;  /* 0x00008a00fff17b82 */ /* 0x000f220000000800 */
[----:B-1----:R-:W4:Y:S04]  /*47970*/  LDL.LU R250, [R1+0x364] ;  /* 0x0003640001fa7983 */ /* 0x002f280000300800 */
[----:B------:R1:W-:Y:S02]  /*47980*/  @P5 STG.E.U16 desc[UR60][R14.64], R0 ;  /* 0x000000000e005986 */ /* 0x0003e4000c10153c */
[C---:B-1----:R-:W-:Y:S02]  /*47990*/  IMAD.IADD R0, R5.reuse, 0x1, R237 ;  /* 0x0000000105007824 */ /* 0x042fe400078e02ed */
[----:B------:R-:W-:-:S04]  /*479a0*/  IMAD.WIDE R14, R5, 0x2, R246 ;  /* 0x00000002050e7825 */ /* 0x000fc800078e02f6 */
[----:B------:R-:W-:Y:S01]  /*479b0*/  IMAD.WIDE R26, R0, 0x2, R2 ;  /* 0x00000002001a7825 */ /* 0x000fe200078e0202 */
[----:B--2---:R1:W-:Y:S01]  /*479c0*/  @P1 STG.E.U16 desc[UR60][R10.64], R251 ;  /* 0x000000fb0a001986 */ /* 0x0043e2000c10153c */
[----:B------:R-:W-:-:S03]  /*479d0*/  PRMT R7, R251, 0x7632, R7 ;  /* 0x00007632fb077816 */ /* 0x000fc60000000007 */
[----:B-1----:R-:W2:Y:S01]  /*479e0*/  LDL.LU R251, [R1+0x344] ;  /* 0x0003440001fb7983 */ /* 0x002ea20000300800 */
[----:B------:R-:W-:Y:S01]  /*479f0*/  ISETP.LT.AND P5, PT, R20, R236, !P0 ;  /* 0x000000ec1400720c */ /* 0x000fe200047a1270 */
[----:B------:R-:W1:Y:S02]  /*47a00*/  LDC.64 R10, c[0x0][0x228] ;  /* 0x00008a00ff0a7b82 */ /* 0x000e640000000a00 */
[----:B------:R0:W-:Y:S04]  /*47a10*/  @P6 STG.E.U16 desc[UR60][R14.64], R7 ;  /* 0x000000070e006986 */ /* 0x0001e8000c10153c */
[----:B---3--:R3:W-:Y:S01]  /*47a20*/  @P4 STG.E.U16 desc[UR60][R26.64], R252 ;  /* 0x000000fc1a004986 */ /* 0x0087e2000c10153c */
[----:B------:R-:W-:Y:S01]  /*47a30*/  PRMT R5, R252, 0x7632, R5 ;  /* 0x00007632fc057816 */ /* 0x000fe20000000005 */
[----:B------:R-:W-:Y:S01]  /*47a40*/  VIADD R236, R16, 0x92 ;  /* 0x0000009210ec7836 */ /* 0x000fe20000000000 */
[----:B0-----:R-:W-:Y:S01]  /*47a50*/  ISETP.LT.AND P1, PT, R21, R239, !P0 ;  /* 0x000000ef1500720c */ /* 0x001fe20004721270 */
[----:B------:R-:W0:Y:S01]  /*47a60*/  LDC R7, c[0x0][0x228] ;  /* 0x00008a00ff077b82 */ /* 0x000e220000000800 */
[----:B---3--:R-:W3:Y:S02]  /*47a70*/  LDL.LU R252, [R1+0x1f4] ;  /* 0x0001f40001fc7983 */ /* 0x008ee40000300800 */
[----:B------:R-:W-:Y:S01]  /*47a80*/  ISETP.GE.AND P6, PT, R236, R13, PT ;  /* 0x0000000dec00720c */ /* 0x000fe20003fc6270 */
[----:B------:R-:W-:Y:S01]  /*47a90*/  IMAD.WIDE R14, R0, 0x2, R18 ;  /* 0x00000002000e7825 */ /* 0x000fe200078e0212 */
[----:B------:R-:W-:-:S03]  /*47aa0*/  ISETP.LT.AND P0, PT, R22, R25, !P0 ;  /* 0x000000191600720c */ /* 0x000fc60004701270 */
[----:B------:R-:W2:Y:S01]  /*47ab0*/  LDC R239, c[0x0][0x228] ;  /* 0x00008a00ffef7b82 */ /* 0x000ea20000000800 */
[----:B------:R-:W-:Y:S01]  /*47ac0*/  ISETP.LT.AND P4, PT, R17, R238, !P6 ;  /* 0x000000ee1100720c */ /* 0x000fe20007781270 */
[----:B------:R-:W-:-:S06]  /*47ad0*/  IMAD.WIDE R26, R0, 0x2, R244 ;  /* 0x00000002001a7825 */ /* 0x000fcc00078e02f4 */
[----:B------:R-:W0:Y:S01]  /*47ae0*/  LDC R238, c[0x0][0x248] ;  /* 0x00009200ffee7b82 */ /* 0x000e220000000800 */
[----:B----4-:R-:W-:Y:S01]  /*47af0*/  IMAD.IADD R9, R0, 0x1, R9 ;  /* 0x0000000100097824 */ /* 0x010fe200078e0209 */
[----:B------:R4:W-:Y:S01]  /*47b00*/  @P5 STG.E.U16 desc[UR60][R14.64], R5 ;  /* 0x000000050e005986 */ /* 0x0009e2000c10153c */
[----:B------:R-:W-:-:S03]  /*47b10*/  ISETP.LT.AND P5, PT, R20, R240, !P6 ;  /* 0x000000f01400720c */ /* 0x000fc600077a1270 */
[----:B------:R1:W-:Y:S01]  /*47b20*/  @P1 STG.E.U16 desc[UR60][R26.64], R28 ;  /* 0x0000001c1a001986 */ /* 0x0003e2000c10153c */
[----:B------:R-:W-:Y:S01]  /*47b30*/  IMAD.WIDE R236, R9, 0x2, R2 ;  /* 0x0000000209ec7825 */ /* 0x000fe200078e0202 */
[----:B------:R-:W-:Y:S01]  /*47b40*/  ISETP.LT.AND P1, PT, R21, R241, !P6 ;  /* 0x000000f11500720c */ /* 0x000fe20007721270 */
[----:B------:R-:W2:Y:S02]  /*47b50*/  LDC R25, c[0x0][0x228] ;  /* 0x00008a00ff197b82 */ /* 0x000ea40000000800 */
[----:B----4-:R-:W-:-:S06]  /*47b60*/  VIADD R5, R16, 0x94 ;  /* 0x0000009410057836 */ /* 0x010fcc0000000000 */
[----:B------:R-:W4:Y:S01]  /*47b70*/  LDC.64 R14, c[0x0][0x228] ;  /* 0x00008a00ff0e7b82 */ /* 0x000f220000000a00 */
[----:B-1----:R-:W-:Y:S01]  /*47b80*/  PRMT R28, R28, 0x7632, R28 ;  /* 0x000076321c1c7816 */ /* 0x002fe2000000001c */
[----:B------:R-:W-:-:S05]  /*47b90*/  IMAD.WIDE R26, R0, 0x2, R246 ;  /* 0x00000002001a7825 */ /* 0x000fca00078e02f6 */
[----:B------:R1:W-:Y:S01]  /*47ba0*/  @P0 STG.E.U16 desc[UR60][R26.64], R28 ;  /* 0x0000001c1a000986 */ /* 0x0003e2000c10153c */
[----:B------:R-:W-:Y:S01]  /*47bb0*/  ISETP.GE.AND P0, PT, R5, R11, PT ;  /* 0x0000000b0500720c */ /* 0x000fe20003f06270 */
[----:B------:R-:W3:Y:S02]  /*47bc0*/  LDC R13, c[0x0][0x228] ;  /* 0x00008a00ff0d7b82 */ /* 0x000ee40000000800 */
[----:B------:R1:W-:Y:S01]  /*47bd0*/  @P4 STG.E.U16 desc[UR60][R236.64], R250 ;  /* 0x000000faec004986 */ /* 0x0003e2000c10153c */
[----:B------:R-:W-:Y:S01]  /*47be0*/  ISETP.LT.AND P4, PT, R17, R4, !P3 ;  /* 0x000000041100720c */ /* 0x000fe20005f81270 */
[----:B------:R-:W-:Y:S01]  /*47bf0*/  IMAD.WIDE R4, R9, 0x2, R18 ;  /* 0x0000000209047825 */ /* 0x000fe200078e0212 */
[----:B0-----:R-:W-:-:S03]  /*47c00*/  ISETP.LT.AND P6, PT, R22, R7, !P6 ;  /* 0x000000071600720c */ /* 0x001fc600077c1270 */
[----:B------:R-:W0:Y:S01]  /*47c10*/  LDC R11, c[0x0][0x228] ;  /* 0x00008a00ff0b7b82 */ /* 0x000e220000000800 */
[C---:B-1----:R-:W-:Y:S01]  /*47c20*/  IMAD.WIDE R26, R9.reuse, 0x2, R244 ;  /* 0x00000002091a7825 */ /* 0x042fe200078e02f4 */
[----:B------:R-:W-:Y:S02]  /*47c30*/  PRMT R237, R250, 0x7632, R237 ;  /* 0x00007632faed7816 */ /* 0x000fe400000000ed */
[----:B------:R-:W3:Y:S01]  /*47c40*/  LDL.LU R250, [R1+0x368] ;  /* 0x0003680001fa7983 */ /* 0x000ee20000300800 */
[----:B------:R-:W-:-:S03]  /*47c50*/  IMAD.IADD R7, R9, 0x1, R238 ;  /* 0x0000000109077824 */ /* 0x000fc600078e02ee */
[----:B------:R-:W1:Y:S01]  /*47c60*/  LDC R0, c[0x0][0x248] ;  /* 0x00009200ff007b82 */ /* 0x000e620000000800 */
[----:B------:R4:W-:Y:S01]  /*47c70*/  @P5 STG.E.U16 desc[UR60][R4.64], R237 ;  /* 0x000000ed04005986 */ /* 0x0009e2000c10153c */
[----:B------:R-:W-:Y:S02]  /*47c80*/  VIADD R28, R16, 0x9b ;  /* 0x0000009b101c7836 */ /* 0x000fe40000000000 */
[----:B----4-:R-:W-:Y:S01]  /*47c90*/  IMAD.WIDE R4, R9, 0x2, R246 ;  /* 0x0000000209047825 */ /* 0x010fe200078e02f6 */
[----:B--2---:R-:W-:Y:S01]  /*47ca0*/  PRMT R238, R251, 0x7632, R238 ;  /* 0x00007632fbee7816 */ /* 0x004fe200000000ee */
[----:B------:R2:W-:Y:S01]  /*47cb0*/  @P1 STG.E.U16 desc[UR60][R26.64], R251 ;  /* 0x000000fb1a001986 */ /* 0x0005e2000c10153c */
[----:B------:R-:W-:Y:S01]  /*47cc0*/  ISETP.LT.AND P5, PT, R20, R239, !P3 ;  /* 0x000000ef1400720c */ /* 0x000fe20005fa1270 */
[----:B------:R-:W4:Y:S02]  /*47cd0*/  LDC R9, c[0x0][0x228] ;  /* 0x00008a00ff097b82 */ /* 0x000f240000000800 */
[----:B------:R-:W-:Y:S06]  /*47ce0*/  @P6 STG.E.U16 desc[UR60][R4.64], R238 ;  /* 0x000000ee04006986 */ /* 0x000fec000c10153c */
[----:B------:R-:W4:Y:S01]  /*47cf0*/  LDC.64 R236, c[0x0][0x228] ;  /* 0x00008a00ffec7b82 */ /* 0x000f220000000a00 */
[----:B--2---:R-:W2:Y:S01]  /*47d00*/  LDL.LU R251, [R1+0x348] ;  /* 0x0003480001fb7983 */ /* 0x004ea20000300800 */
[----:B------:R-:W-:Y:S01]  /*47d10*/  IMAD.WIDE R26, R7, 0x2, R2 ;  /* 0x00000002071a7825 */ /* 0x000fe200078e0202 */
[----:B------:R-:W-:-:S02]  /*47d20*/  ISETP.GE.AND P6, PT, R28, R15, PT ;  /* 0x0000000f1c00720c */ /* 0x000fc40003fc6270 */
[----:B------:R-:W-:-:S03]  /*47d30*/  ISETP.LT.AND P1, PT, R21, R25, !P3 ;  /* 0x000000191500720c */ /* 0x000fc60005f21270 */
[----:B------:R-:W4:Y:S01]  /*47d40*/  LDC R28, c[0x0][0x228] ;  /* 0x00008a00ff1c7b82 */ /* 0x000f220000000800 */
[----:B---3--:R3:W-:Y:S01]  /*47d50*/  @P4 STG.E.U16 desc[UR60][R26.64], R252 ;  /* 0x000000fc1a004986 */ /* 0x0087e2000c10153c */
[----:B------:R-:W-:-:S03]  /*47d60*/  PRMT R15, R252, 0x7632, R15 ;  /* 0x00007632fc0f7816 */ /* 0x000fc6000000000f */
[----:B---3--:R-:W3:Y:S01]  /*47d70*/  LDL.LU R252, [R1+0x1f8] ;  /* 0x0001f80001fc7983 */ /* 0x008ee20000300800 */
[----:B------:R-:W-:Y:S01]  /*47d80*/  IMAD.WIDE R4, R7, 0x2, R18 ;  /* 0x0000000207047825 */ /* 0x000fe200078e0212 */
[----:B0-----:R-:W-:Y:S02]  /*47d90*/  ISETP.LT.AND P3, PT, R22, R11, !P3 ;  /* 0x0000000b1600720c */ /* 0x001fe40005f61270 */
[----:B------:R-:W-:Y:S02]  /*47da0*/  ISETP.LT.AND P4, PT, R17, R24, !P0 ;  /* 0x000000181100720c */ /* 0x000fe40004781270 */
[----:B------:R-:W-:Y:S01]  /*47db0*/  @P5 STG.E.U16 desc[UR60][R4.64], R15 ;  /* 0x0000000f04005986 */ /* 0x000fe2000c10153c */
[----:B------:R-:W-:Y:S01]  /*47dc0*/  ISETP.LT.AND P5, PT, R20, R13, !P0 ;  /* 0x0000000d1400720c */ /* 0x000fe200047a1270 */
[----:B-1----:R-:W-:Y:S01]  /*47dd0*/  IMAD.IADD R13, R7, 0x1, R0 ;  /* 0x00000001070d7824 */ /* 0x002fe200078e0200 */
[----:B------:R-:W-:Y:S01]  /*47de0*/  PRMT R239, R29, 0x7632, R239 ;  /* 0x000076321def7816 */ /* 0x000fe200000000ef */
[----:B------:R-:W-:Y:S01]  /*47df0*/  IMAD.WIDE R24, R7, 0x2, R244 ;  /* 0x0000000207187825 */ /* 0x000fe200078e02f4 */
[----:B------:R-:W0:Y:S04]  /*47e00*/  LDC R0, c[0x0][0x248] ;  /* 0x00009200ff007b82 */ /* 0x000e280000000800 */
[----:B------:R1:W-:Y:S01]  /*47e10*/  @P1 STG.E.U16 desc[UR60][R24.64], R29 ;  /* 0x0000001d18001986 */ /* 0x0003e2000c10153c */
[----:B------:R-:W-:Y:S01]  /*47e20*/  VIADD R238, R16, 0x95 ;  /* 0x0000009510ee7836 */ /* 0x000fe20000000000 */
[----:B----4-:R-:W-:Y:S01]  /*47e30*/  ISETP.LT.AND P1, PT, R21, R9, !P0 ;  /* 0x000000091500720c */ /* 0x010fe20004721270 */
[----:B------:R-:W-:Y:S01]  /*47e40*/  IMAD.WIDE R26, R13, 0x2, R2 ;  /* 0x000000020d1a7825 */ /* 0x000fe200078e0202 */
[----:B------:R-:W-:Y:S01]  /*47e50*/  ISETP.LT.AND P0, PT, R22, R28, !P0 ;  /* 0x0000001c1600720c */ /* 0x000fe20004701270 */
[----:B------:R-:W4:Y:S02]  /*47e60*/  LDC R11, c[0x0][0x228] ;  /* 0x00008a00ff0b7b82 */ /* 0x000f240000000800 */
[----:B-1----:R-:W-:-:S06]  /*47e70*/  IMAD.WIDE R24, R7, 0x2, R246 ;  /* 0x0000000207187825 */ /* 0x002fcc00078e02f6 */
[----:B------:R-:W1:Y:S01]  /*47e80*/  LDC.64 R4, c[0x0][0x228] ;  /* 0x00008a00ff047b82 */ /* 0x000e620000000a00 */
[----:B------:R0:W-:Y:S01]  /*47e90*/  @P3 STG.E.U16 desc[UR60][R24.64], R239 ;  /* 0x000000ef18003986 */ /* 0x0001e2000c10153c */
[----:B------:R-:W-:-:S06]  /*47ea0*/  ISETP.GE.AND P3, PT, R238, R237, PT ;  /* 0x000000edee00720c */ /* 0x000fcc0003f66270 */
[----:B------:R-:W1:Y:S01]  /*47eb0*/  LDC R7, c[0x0][0x228] ;  /* 0x00008a00ff077b82 */ /* 0x000e620000000800 */
[----:B------:R0:W-:Y:S01]  /*47ec0*/  @P4 STG.E.U16 desc[UR60][R26.64], R250 ;  /* 0x000000fa1a004986 */ /* 0x0001e2000c10153c */
[----:B------:R-:W-:Y:S01]  /*47ed0*/  ISETP.LT.AND P4, PT, R17, R8, !P3 ;  /* 0x000000081100720c */ /* 0x000fe20005f81270 */
[----:B0-----:R-:W-:-:S05]  /*47ee0*/  IMAD.WIDE R24, R13, 0x2, R18 ;  /* 0x000000020d187825 */ /* 0x001fca00078e0212 */
[----:B------:R-:W0:Y:S01]  /*47ef0*/  LDC R15, c[0x0][0x228] ;  /* 0x00008a00ff0f7b82 */ /* 0x000e220000000800 */
[----:B------:R-:W-:-:S07]  /*47f00*/  IMAD.WIDE R8, R13, 0x2, R244 ;  /* 0x000000020d087825 */ /* 0x000fce00078e02f4 */
[----:B------:R-:W0:Y:S01]  /*47f10*/  LDC R29, c[0x0][0x228] ;  /* 0x00008a00ff1d7b82 */ /* 0x000e220000000800 */
[----:B------:R-:W-:Y:S02]  /*47f20*/  PRMT R27, R250, 0x7632, R27 ;  /* 0x00007632fa1b7816 */ /* 0x000fe4000000001b */
[----:B------:R-:W4:Y:S01]  /*47f30*/  LDL.LU R250, [R1+0x36c] ;  /* 0x00036c0001fa7983 */ /* 0x000f220000300800 */
[----:B------:R-:W-:-:S03]  /*47f40*/  IMAD.IADD R237, R13, 0x1, R0 ;  /* 0x000000010ded7824 */ /* 0x000fc600078e0200 */
[----:B------:R2:W-:Y:S02]  /*47f50*/  @P5 STG.E.U16 desc[UR60][R24.64], R27 ;  /* 0x0000001b18005986 */ /* 0x0005e4000c10153c */
[----:B--2---:R-:W-:Y:S02]  /*47f60*/  PRMT R28, R251, 0x7632, R28 ;  /* 0x00007632fb1c7816 */ /* 0x004fe4000000001c */
[----:B------:R2:W-:Y:S01]  /*47f70*/  @P1 STG.E.U16 desc[UR60][R8.64], R251 ;  /* 0x000000fb08001986 */ /* 0x0005e2000c10153c */
[----:B------:R-:W-:Y:S01]  /*47f80*/  IMAD.WIDE R24, R13, 0x2, R246 ;  /* 0x000000020d187825 */ /* 0x000fe200078e02f6 */
[----:B------:R-:W0:Y:S04]  /*47f90*/  LDC R0, c[0x0][0x228] ;  /* 0x00008a00ff007b82 */ /* 0x000e280000000800 */
[----:B------:R1:W-:Y:S01]  /*47fa0*/  @P0 STG.E.U16 desc[UR60][R24.64], R28 ;  /* 0x0000001c18000986 */ /* 0x0003e2000c10153c */
[----:B------:R-:W-:-:S03]  /*47fb0*/  VIADD R240, R16, 0x97 ;  /* 0x0000009710f07836 */ /* 0x000fc60000000000 */
[----:B------:R-:W0:Y:S01]  /*47fc0*/  LDC R238, c[0x0][0x228] ;  /* 0x00008a00ffee7b82 */ /* 0x000e220000000800 */
[----:B--2---:R-:W2:Y:S01]  /*47fd0*/  LDL.LU R251, [R1+0x34c] ;  /* 0x00034c0001fb7983 */ /* 0x004ea20000300800 */
[----:B-1----:R-:W-:Y:S01]  /*47fe0*/  IMAD.WIDE R24, R237, 0x2, R2 ;  /* 0x00000002ed187825 */ /* 0x002fe200078e0202 */
[----:B---3--:R-:W-:-:S05]  /*47ff0*/  PRMT R13, R252, 0x7632, R13 ;  /* 0x00007632fc0d7816 */ /* 0x008fca000000000d */
[----:B------:R-:W1:Y:S01]  /*48000*/  LDC.64 R8, c[0x0][0x228] ;  /* 0x00008a00ff087b82 */ /* 0x000e620000000a00 */
[----:B------:R3:W-:Y:S07]  /*48010*/  @P4 STG.E.U16 desc[UR60][R24.64], R252 ;  /* 0x000000fc18004986 */ /* 0x0007ee000c10153c */
[----:B------:R-:W2:Y:S01]  /*48020*/  LDC R239, c[0x0][0x228] ;  /* 0x00008a00ffef7b82 */ /* 0x000ea20000000800 */
[----:B---3--:R-:W3:Y:S01]  /*48030*/  LDL.LU R252, [R1+0x1fc] ;  /* 0x0001fc0001fc7983 */ /* 0x008ee20000300800 */
[----:B------:R-:W-:Y:S01]  /*48040*/  VIADD R26, R16, 0x96 ;  /* 0x00000096101a7836 */ /* 0x000fe20000000000 */
[----:B----4-:R-:W-:-:S05]  /*48050*/  ISETP.LT.AND P5, PT, R20, R11, !P3 ;  /* 0x0000000b1400720c */ /* 0x010fca0005fa1270 */
[----:B------:R-:W4:Y:S01]  /*48060*/  LDC R11, c[0x0][0x248] ;  /* 0x00009200ff0b7b82 */ /* 0x000f220000000800 */
[----:B------:R-:W-:Y:S02]  /*48070*/  ISETP.GE.AND P1, PT, R26, R5, PT ;  /* 0x000000051a00720c */ /* 0x000fe40003f26270 */
[----:B------:R-:W-:-:S05]  /*48080*/  ISETP.LT.AND P0, PT, R21, R7, !P3 ;  /* 0x000000071500720c */ /* 0x000fca0005f01270 */
[----:B------:R-:W4:Y:S01]  /*48090*/  LDC R5, c[0x0][0x228] ;  /* 0x00008a00ff057b82 */ /* 0x000f220000000800 */
[----:B------:R-:W-:Y:S01]  /*480a0*/  IMAD.WIDE R26, R237, 0x2, R18 ;  /* 0x00000002ed1a7825 */ /* 0x000fe200078e0212 */
[----:B0-----:R-:W-:Y:S02]  /*480b0*/  ISETP.LT.AND P3, PT, R22, R15, !P3 ;  /* 0x0000000f1600720c */ /* 0x001fe40005f61270 */
[----:B------:R-:W-:-:S04]  /*480c0*/  ISETP.LT.AND P4, PT, R17, R12, !P1 ;  /* 0x0000000c1100720c */ /* 0x000fc80004f81270 */
[----:B------:R-:W0:Y:S01]  /*480d0*/  LDC R7, c[0x0][0x248] ;  /* 0x00009200ff077b82 */ /* 0x000e220000000800 */
[----:B------:R1:W-:Y:S01]  /*480e0*/  @P5 STG.E.U16 desc[UR60][R26.64], R13 ;  /* 0x0000000d1a005986 */ /* 0x0003e2000c10153c */
[----:B------:R-:W-:-:S06]  /*480f0*/  ISETP.LT.AND P5, PT, R20, R29, !P1 ;  /* 0x0000001d1400720c */ /* 0x000fcc0004fa1270 */
[----:B------:R-:W0:Y:S01]  /*48100*/  LDC R15, c[0x0][0x228] ;  /* 0x00008a00ff0f7b82 */ /* 0x000e220000000800 */
[----:B-1----:R-:W-:Y:S01]  /*48110*/  IMAD.WIDE R12, R237, 0x2, R244 ;  /* 0x00000002ed0c7825 */ /* 0x002fe200078e02f4 */
[----:B------:R-:W-:-:S04]  /*48120*/  PRMT R25, R30, 0x7632, R25 ;  /* 0x000076321e197816 */ /* 0x000fc80000000019 */
[----:B------:R-:W-:Y:S01]  /*48130*/  @P0 STG.E.U16 desc[UR60][R12.64], R30 ;  /* 0x0000001e0c000986 */ /* 0x000fe2000c10153c */
[----:B------:R-:W-:Y:S01]  /*48140*/  ISETP.GE.AND P0, PT, R240, R9, PT ;  /* 0x00000009f000720c */ /* 0x000fe20003f06270 */
[C---:B------:R-:W-:Y:S01]  /*48150*/  IMAD.WIDE R28, R237.reuse, 0x2, R246 ;  /* 0x00000002ed1c7825 */ /* 0x040fe200078e02f6 */
[----:B------:R-:W1:Y:S03]  /*48160*/  LDC R9, c[0x0][0x228] ;  /* 0x00008a00ff097b82 */ /* 0x000e660000000800 */
[----:B----4-:R-:W-:Y:S01]  /*48170*/  IMAD.IADD R11, R237, 0x1, R11 ;  /* 0x00000001ed0b7824 */ /* 0x010fe200078e020b */
[----:B------:R4:W-:Y:S01]  /*48180*/  @P3 STG.E.U16 desc[UR60][R28.64], R25 ;  /* 0x000000191c003986 */ /* 0x0009e2000c10153c */
[----:B------:R-:W-:Y:S02]  /*48190*/  ISETP.LT.AND P3, PT, R21, R0, !P1 ;  /* 0x000000001500720c */ /* 0x000fe40004f61270 */
[----:B------:R-:W-:Y:S01]  /*481a0*/  ISETP.LT.AND P1, PT, R22, R5, !P1 ;  /* 0x000000051600720c */ /* 0x000fe20004f21270 */
[C---:B------:R-:W-:Y:S01]  /*481b0*/  IMAD.WIDE R26, R11.reuse, 0x2, R18 ;  /* 0x000000020b1a7825 */ /* 0x040fe200078e0212 */
[----:B------:R-:W3:Y:S03]  /*481c0*/  LDC R0, c[0x0][0x248] ;  /* 0x00009200ff007b82 */ /* 0x000ee60000000800 */
[----:B----4-:R-:W-:Y:S01]  /*481d0*/  IMAD.WIDE R24, R11, 0x2, R2 ;  /* 0x000000020b187825 */ /* 0x010fe200078e0202 */
[----:B------:R-:W-:-:S04]  /*481e0*/  PRMT R29, R250, 0x7632, R29 ;  /* 0x00007632fa1d7816 */ /* 0x000fc8000000001d */
[----:B------:R-:W4:Y:S01]  /*481f0*/  LDC.64 R12, c[0x0][0x228] ;  /* 0x00008a00ff0c7b82 */ /* 0x000f220000000a00 */
[----:B0-----:R-:W-:Y:S01]  /*48200*/  IMAD.IADD R5, R11, 0x1, R7 ;  /* 0x000000010b057824 */ /* 0x001fe200078e0207 */
[----:B------:R-:W-:Y:S01]  /*48210*/  @P4 STG.E.U16 desc[UR60][R24.64], R250 ;  /* 0x000000fa18004986 */ /* 0x000fe2000c10153c */
[----:B------:R-:W-:Y:S01]  /*48220*/  ISETP.LT.AND P4, PT, R17, R6, !P0 ;  /* 0x000000061100720c */ /* 0x000fe20004781270 */
[----:B------:R-:W-:Y:S02]  /*48230*/  IMAD.WIDE R6, R11, 0x2, R246 ;  /* 0x000000020b067825 */ /* 0x000fe400078e02f6 */
[----:B------:R0:W-:Y:S02]  /*48240*/  @P5 STG.E.U16 desc[UR60][R26.64], R29 ;  /* 0x0000001d1a005986 */ /* 0x0001e4000c10153c */
[----:B------:R-:W4:Y:S01]  /*48250*/  LDC R237, c[0x0][0x228] ;  /* 0x00008a00ffed7b82 */ /* 0x000f220000000800 */
[----:B------:R-:W-:-:S07]  /*48260*/  ISETP.LT.AND P5, PT, R20, R15, !P0 ;  /* 0x0000000f1400720c */ /* 0x000fce00047a1270 */
[----:B------:R-:W4:Y:S01]  /*48270*/  LDC R30, c[0x0][0x228] ;  /* 0x00008a00ff1e7b82 */ /* 0x000f220000000800 */
[----:B0-----:R-:W-:-:S04]  /*48280*/  IMAD.WIDE R28, R11, 0x2, R244 ;  /* 0x000000020b1c7825 */ /* 0x001fc800078e02f4 */
[----:B------:R-:W-:-:S04]  /*48290*/  IMAD.WIDE R24, R5, 0x2, R2 ;  /* 0x0000000205187825 */ /* 0x000fc800078e0202 */
[----:B------:R-:W-:Y:S01]  /*482a0*/  VIADD R26, R16, 0x99 ;  /* 0x00000099101a7836 */ /* 0x000fe20000000000 */
[----:B--2---:R-:W-:Y:S01]  /*482b0*/  PRMT R11, R251, 0x7632, R11 ;  /* 0x00007632fb0b7816 */ /* 0x004fe2000000000b */
[----:B------:R0:W-:Y:S04]  /*482c0*/  @P3 STG.E.U16 desc[UR60][R28.64], R251 ;  /* 0x000000fb1c003986 */ /* 0x0001e8000c10153c */
[----:B------:R2:W-:Y:S01]  /*482d0*/  @P1 STG.E.U16 desc[UR60][R6.64], R11 ;  /* 0x0000000b06001986 */ /* 0x0005e2000c10153c */
[----:B------:R-:W-:Y:S02]  /*482e0*/  ISETP.LT.AND P1, PT, R21, R238, !P0 ;  /* 0x000000ee1500720c */ /* 0x000fe40004721270 */
[C---:B-1----:R-:W-:Y:S01]  /*482f0*/  ISETP.LT.AND P0, PT, R22.reuse, R9, !P0 ;  /* 0x000000091600720c */ /* 0x042fe20004701270 */
[----:B------:R-:W1:Y:S01]  /*48300*/  LDC R238, c[0x0][0x228] ;  /* 0x00008a00ffee7b82 */ /* 0x000e620000000800 */
[----:B------:R-:W-:Y:S01]  /*48310*/  ISETP.LT.AND P3, PT, R22, R14, !P6 ;  /* 0x0000000e1600720c */ /* 0x000fe20007761270 */
[----:B------:R-:W-:-:S06]  /*48320*/  IMAD.WIDE R14, R5, 0x2, R18 ;  /* 0x00000002050e7825 */ /* 0x000fcc00078e0212 */
[----:B------:R-:W1:Y:S01]  /*48330*/  LDC R9, c[0x0][0x228] ;  /* 0x00008a00ff097b82 */ /* 0x000e620000000800 */
[----:B---3--:R-:W-:Y:S01]  /*48340*/  PRMT R27, R252, 0x7632, R27 ;  /* 0x00007632fc1b7816 */ /* 0x008fe2000000001b */
[----:B------:R3:W-:Y:S01]  /*48350*/  @P4 STG.E.U16 desc[UR60][R24.64], R252 ;  /* 0x000000fc18004986 */ /* 0x0007e2000c10153c */
[----:B------:R-:W-:-:S05]  /*48360*/  ISETP.LT.AND P4, PT, R17, R10, !P2 ;  /* 0x0000000a1100720c */ /* 0x000fca0005781270 */
[----:B0-----:R-:W0:Y:S01]  /*48370*/  LDC R28, c[0x0][0x248] ;  /* 0x00009200ff1c7b82 */ /* 0x001e220000000800 */
[----:B--2---:R-:W-:Y:S01]  /*48380*/  IMAD.WIDE R10, R5, 0x2, R244 ;  /* 0x00000002050a7825 */ /* 0x004fe200078e02f4 */
[----:B------:R2:W-:Y:S01]  /*48390*/  @P5 STG.E.U16 desc[UR60][R14.64], R27 ;  /* 0x0000001b0e005986 */ /* 0x0005e2000c10153c */
[----:B----4-:R-:W-:-:S03]  /*483a0*/  ISETP.LT.AND P5, PT, R20, R237, !P2 ;  /* 0x000000ed1400720c */ /* 0x010fc600057a1270 */
[----:B------:R4:W-:Y:S01]  /*483b0*/  @P1 STG.E.U16 desc[UR60][R10.64], R31 ;  /* 0x0000001f0a001986 */ /* 0x0009e2000c10153c */
[----:B------:R-:W-:Y:S01]  /*483c0*/  ISETP.GE.AND P1, PT, R26, R13, PT ;  /* 0x0000000d1a00720c */ /* 0x000fe20003f26270 */
[----:B------:R-:W0:Y:S01]  /*483d0*/  LDC.64 R6, c[0x0][0x228] ;  /* 0x00008a00ff067b82 */ /* 0x000e220000000a00 */
[----:B---3--:R-:W-:Y:S01]  /*483e0*/  IMAD.WIDE R24, R5, 0x2, R246 ;  /* 0x0000000205187825 */ /* 0x008fe200078e02f6 */
[----:B--2---:R-:W-:-:S03]  /*483f0*/  PRMT R15, R31, 0x7632, R15 ;  /* 0x000076321f0f7816 */ /* 0x004fc6000000000f */
[----:B------:R-:W-:-:S03]  /*48400*/  IMAD.IADD R5, R5, 0x1, R0 ;  /* 0x0000000105057824 */ /* 0x000fc600078e0200 */
[----:B------:R-:W2:Y:S01]  /*48410*/  LDC R13, c[0x0][0x228] ;  /* 0x00008a00ff0d7b82 */ /* 0x000ea20000000800 */
[----:B------:R3:W-:Y:S01]  /*48420*/  @P0 STG.E.U16 desc[UR60][R24.64], R15 ;  /* 0x0000000f18000986 */ /* 0x0007e2000c10153c */
[----:B------:R-:W-:Y:S01]  /*48430*/  IMAD.WIDE R26, R5, 0x2, R18 ;  /* 0x00000002051a7825 */ /* 0x000fe200078e0212 */
[----:B----4-:R-:W-:-:S05]  /*48440*/  PRMT R11, R32, 0x7632, R11 ;  /* 0x00007632200b7816 */ /* 0x010fca000000000b */
[----:B------:R-:W4:Y:S01]  /*48450*/  LDC R31, c[0x0][0x228] ;  /* 0x00008a00ff1f7b82 */ /* 0x000f220000000800 */
[----:B---3--:R-:W-:-:S07]  /*48460*/  IMAD.WIDE R14, R5, 0x2, R2 ;  /* 0x00000002050e7825 */ /* 0x008fce00078e0202 */
[----:B------:R-:W3:Y:S01]  /*48470*/  LDC R29, c[0x0][0x228] ;  /* 0x00008a00ff1d7b82 */ /* 0x000ee20000000800 */
[----:B------:R0:W-:Y:S01]  /*48480*/  @P4 STG.E.U16 desc[UR60][R14.64], R32 ;  /* 0x000000200e004986 */ /* 0x0001e2000c10153c */
[----:B------:R-:W-:Y:S02]  /*48490*/  ISETP.LT.AND P4, PT, R21, R30, !P2 ;  /* 0x0000001e1500720c */ /* 0x000fe40005781270 */
[----:B------:R-:W-:-:S04]  /*484a0*/  ISETP.LT.AND P2, PT, R22, R239, !P2 ;  /* 0x000000ef1600720c */ /* 0x000fc80005741270 */
[----:B------:R-:W3:Y:S01]  /*484b0*/  LDC R30, c[0x0][0x248] ;  /* 0x00009200ff1e7b82 */ /* 0x000ee20000000800 */
[----:B------:R2:W-:Y:S01]  /*484c0*/  @P5 STG.E.U16 desc[UR60][R26.64], R11 ;  /* 0x0000000b1a005986 */ /* 0x0005e2000c10153c */
[----:B-1----:R-:W-:Y:S01]  /*484d0*/  ISETP.LT.AND P5, PT, R20, R9, !P1 ;  /* 0x000000091400720c */ /* 0x002fe20004fa1270 */
[----:B0-----:R-:W-:Y:S01]  /*484e0*/  IMAD.IADD R9, R5, 0x1, R28 ;  /* 0x0000000105097824 */ /* 0x001fe200078e021c */
[----:B------:R-:W-:Y:S01]  /*484f0*/  ISETP.LT.AND P0, PT, R17, R236, !P1 ;  /* 0x000000ec1100720c */ /* 0x000fe20004f01270 */
[----:B------:R-:W-:-:S03]  /*48500*/  IMAD.WIDE R24, R5, 0x2, R246 ;  /* 0x0000000205187825 */ /* 0x000fc600078e02f6 */
[----:B------:R-:W0:Y:S01]  /*48510*/  LDC R32, c[0x0][0x228] ;  /* 0x00008a00ff207b82 */ /* 0x000e220000000800 */
[----:B--2---:R-:W-:Y:S01]  /*48520*/  IMAD.WIDE R10, R5, 0x2, R244 ;  /* 0x00000002050a7825 */ /* 0x004fe200078e02f4 */
[----:B------:R-:W-:-:S06]  /*48530*/  PRMT R5, R36, 0x7632, R5 ;  /* 0x0000763224057816 */ /* 0x000fcc0000000005 */
[----:B------:R-:W1:Y:S01]  /*48540*/  LDC R28, c[0x0][0x248] ;  /* 0x00009200ff1c7b82 */ /* 0x000e620000000800 */
[----:B------:R-:W-:Y:S01]  /*48550*/  VIADD R0, R16, 0x9a ;  /* 0x0000009a10007836 */ /* 0x000fe20000000000 */
[----:B------:R-:W-:Y:S01]  /*48560*/  @P4 STG.E.U16 desc[UR60][R10.64], R36 ;  /* 0x000000240a004986 */ /* 0x000fe2000c10153c */
[----:B------:R-:W-:-:S03]  /*48570*/  IMAD.WIDE R14, R9, 0x2, R2 ;  /* 0x00000002090e7825 */ /* 0x000fc600078e0202 */
[----:B------:R2:W-:Y:S01]  /*48580*/  @P2 STG.E.U16 desc[UR60][R24.64], R5 ;  /* 0x0000000518002986 */ /* 0x0005e2000c10153c */
[----:B------:R-:W-:Y:S01]  /*48590*/  ISETP.LT.AND P2, PT, R21, R238, !P1 ;  /* 0x000000ee1500720c */ /* 0x000fe20004f41270 */
[----:B------:R-:W1:Y:S01]  /*485a0*/  LDC R237, c[0x0][0x22c] ;  /* 0x00008b00ffed7b82 */ /* 0x000e620000000800 */
[----:B------:R-:W-:Y:S02]  /*485b0*/  ISETP.LT.AND P1, PT, R22, R13, !P1 ;  /* 0x0000000d1600720c */ /* 0x000fe40004f21270 */
[----:B------:R-:W-:Y:S01]  /*485c0*/  ISETP.GE.AND P4, PT, R0, R7, PT ;  /* 0x000000070000720c */ /* 0x000fe20003f86270 */
[----:B------:R0:W-:Y:S01]  /*485d0*/  @P0 STG.E.U16 desc[UR60][R14.64], R40 ;  /* 0x000000280e000986 */ /* 0x0001e2000c10153c */
[----:B------:R-:W-:Y:S01]  /*485e0*/  PRMT R0, R40, 0x7632, R0 ;  /* 0x0000763228007816 */ /* 0x000fe20000000000 */
[----:B------:R-:W-:Y:S01]  /*485f0*/  IMAD.WIDE R26, R9, 0x2, R18 ;  /* 0x00000002091a7825 */ /* 0x000fe200078e0212 */
[----:B------:R-:W-:Y:S02]  /*48600*/  ISETP.LT.AND P0, PT, R17, R4, !P4 ;  /* 0x000000041100720c */ /* 0x000fe40006701270 */
[----:B------:R-:W-:Y:S01]  /*48610*/  PRMT R7, R44, 0x7632, R7 ;  /* 0x000076322c077816 */ /* 0x000fe20000000007 */
[C---:B--2---:R-:W-:Y:S01]  /*48620*/  IMAD.WIDE R4, R9.reuse, 0x2, R244 ;  /* 0x0000000209047825 */ /* 0x044fe200078e02f4 */
[----:B------:R-:W-:Y:S03]  /*48630*/  @P5 STG.E.U16 desc[UR60][R26.64], R0 ;  /* 0x000000001a005986 */ /* 0x000fe6000c10153c */
[C---:B------:R-:W-:Y:S01]  /*48640*/  IMAD.WIDE R10, R9.reuse, 0x2, R246 ;  /* 0x00000002090a7825 */ /* 0x040fe200078e02f6 */
[----:B------:R-:W-:Y:S01]  /*48650*/  @P2 STG.E.U16 desc[UR60][R4.64], R44 ;  /* 0x0000002c04002986 */ /* 0x000fe2000c10153c */
[----:B----4-:R-:W-:Y:S01]  /*48660*/  ISETP.LT.AND P5, PT, R20, R31, !P4 ;  /* 0x0000001f1400720c */ /* 0x010fe200067a1270 */
[----:B------:R-:W2:Y:S01]  /*48670*/  LDC R25, c[0x0][0x22c] ;  /* 0x00008b00ff197b82 */ /* 0x000ea20000000800 */
[----:B---3--:R-:W-:Y:S01]  /*48680*/  IMAD.IADD R13, R9, 0x1, R30 ;  /* 0x00000001090d7824 */ /* 0x008fe200078e021e */
[----:B------:R3:W-:Y:S01]  /*48690*/  @P1 STG.E.U16 desc[UR60][R10.64], R7 ;  /* 0x000000070a001986 */ /* 0x0007e2000c10153c */
[----:B0-----:R-:W-:-:S02]  /*486a0*/  ISETP.LT.AND P1, PT, R21, R32, !P4 ;  /* 0x000000201500720c */ /* 0x001fc40006721270 */
[----:B------:R-:W-:-:S03]  /*486b0*/  IMAD.WIDE R14, R13, 0x2, R2 ;  /* 0x000000020d0e7825 */ /* 0x000fc600078e0202 */
[----:B------:R-:W0:Y:S01]  /*486c0*/  LDC R24, c[0x0][0x248] ;  /* 0x00009200ff187b82 */ /* 0x000e220000000800 */
[----:B------:R-:W-:Y:S02]  /*486d0*/  ISETP.LT.AND P2, PT, R21, R6, !P6 ;  /* 0x000000061500720c */ /* 0x000fe40007741270 */
[----:B------:R-:W-:Y:S01]  /*486e0*/  ISETP.LT.AND P4, PT, R22, R29, !P4 ;  /* 0x0000001d1600720c */ /* 0x000fe20006781270 */
[----:B------:R1:W-:Y:S01]  /*486f0*/  @P0 STG.E.U16 desc[UR60][R14.64], R33 ;  /* 0x000000210e000986 */ /* 0x0003e2000c10153c */
[----:B------:R-:W-:Y:S01]  /*48700*/  PRMT R9, R33, 0x7632, R9 ;  /* 0x0000763221097816 */ /* 0x000fe20000000009 */
[C---:B---3--:R-:W-:Y:S01]  /*48710*/  IMAD.WIDE R6, R13.reuse, 0x2, R18 ;  /* 0x000000020d067825 */ /* 0x048fe200078e0212 */
[----:B------:R-:W-:Y:S01]  /*48720*/  ISETP.LT.AND P0, PT, R20, R12, !P6 ;  /* 0x0000000c1400720c */ /* 0x000fe20007701270 */
[----:B------:R-:W3:Y:S02]  /*48730*/  LDC R27, c[0x0][0x22c] ;  /* 0x00008b00ff1b7b82 */ /* 0x000ee40000000800 */
[----:B------:R-:W-:Y:S01]  /*48740*/  IMAD.WIDE R4, R13, 0x2, R244 ;  /* 0x000000020d047825 */ /* 0x000fe200078e02f4 */
[----:B------:R-:W-:Y:S01]  /*48750*/  ISETP.LT.AND P6, PT, R17, R8, !P6 ;  /* 0x000000081100720c */ /* 0x000fe200077c1270 */
[----:B------:R4:W-:Y:S02]  /*48760*/  @P5 STG.E.U16 desc[UR60][R6.64], R9 ;  /* 0x0000000906005986 */ /* 0x0009e4000c10153c */
[----:B------:R-:W-:-:S02]  /*48770*/  VIADD R0, R16, 0x9c ;  /* 0x0000009c10007836 */ /* 0x000fc40000000000 */
[----:B------:R2:W-:Y:S01]  /*48780*/  @P1 STG.E.U16 desc[UR60][R4.64], R37 ;  /* 0x0000002504001986 */ /* 0x0005e2000c10153c */
[C---:B-1----:R-:W-:Y:S01]  /*48790*/  IMAD.IADD R15, R13.reuse, 0x1, R28 ;  /* 0x000000010d0f7824 */ /* 0x042fe200078e021c */
[----:B------:R-:W1:Y:S01]  /*487a0*/  LDC R14, c[0x0][0x248] ;  /* 0x00009200ff0e7b82 */ /* 0x000e620000000800 */
[----:B------:R-:W-:Y:S01]  /*487b0*/  ISETP.GE.AND P5, PT, R0, R237, PT ;  /* 0x000000ed0000720c */ /* 0x000fe20003fa6270 */
[----:B------:R-:W-:Y:S02]  /*487c0*/  VIADD R0, R16, 0x9d ;  /* 0x0000009d10007836 */ /* 0x000fe40000000000 */
[----:B----4-:R-:W-:-:S04]  /*487d0*/  IMAD.WIDE R8, R13, 0x2, R246 ;  /* 0x000000020d087825 */ /* 0x010fc800078e02f6 */
[----:B------:R-:W4:Y:S01]  /*487e0*/  LDC R29, c[0x0][0x22c] ;  /* 0x00008b00ff1d7b82 */ /* 0x000f220000000800 */
[----:B--2---:R-:W-:Y:S01]  /*487f0*/  PRMT R5, R37, 0x7632, R5 ;  /* 0x0000763225057816 */ /* 0x004fe20000000005 */
[----:B------:R-:W-:Y:S01]  /*48800*/  IMAD.WIDE R10, R15, 0x2, R2 ;  /* 0x000000020f0a7825 */ /* 0x000fe200078e0202 */
[----:B------:R-:W-:-:S03]  /*48810*/  PRMT R7, R41, 0x7632, R7 ;  /* 0x0000763229077816 */ /* 0x000fc60000000007 */
[----:B------:R-:W-:Y:S01]  /*48820*/  IMAD.WIDE R12, R15, 0x2, R18 ;  /* 0x000000020f0c7825 */ /* 0x000fe200078e0212 */
[----:B------:R2:W-:Y:S01]  /*48830*/  @P4 STG.E.U16 desc[UR60][R8.64], R5 ;  /* 0x0000000508004986 */ /* 0x0005e2000c10153c */
[----:B------:R-:W-:Y:S02]  /*48840*/  ISETP.LT.AND P4, PT, R17, R23, !P5 ;  /* 0x000000171100720c */ /* 0x000fe40006f81270 */
[----:B------:R-:W-:Y:S01]  /*48850*/  ISETP.GE.AND P1, PT, R0, R25, PT ;  /* 0x000000190000720c */ /* 0x000fe20003f26270 */
[----:B------:R-:W-:Y:S01]  /*48860*/  @P6 STG.E.U16 desc[UR60][R10.64], R41 ;  /* 0x000000290a006986 */ /* 0x000fe2000c10153c */
[C---:B0-----:R-:W-:Y:S01]  /*48870*/  IMAD.IADD R25, R15.reuse, 0x1, R24 ;  /* 0x000000010f197824 */ /* 0x041fe200078e0218 */
[----:B------:R-:W-:Y:S02]  /*48880*/  ISETP.LT.AND P6, PT, R20, R23, !P5 ;  /* 0x000000171400720c */ /* 0x000fe40006fc1270 */
[----:B------:R0:W-:Y:S01]  /*48890*/  @P0 STG.E.U16 desc[UR60][R12.64], R7 ;  /* 0x000000070c000986 */ /* 0x0001e2000c10153c */
[----:B--2---:R-:W-:-:S04]  /*488a0*/  IMAD.WIDE R4, R15, 0x2, R244 ;  /* 0x000000020f047825 */ /* 0x004fc800078e02f4 */
[----:B------:R-:W-:-:S04]  /*488b0*/  IMAD.WIDE R8, R25, 0x2, R2 ;  /* 0x0000000219087825 */ /* 0x000fc800078e0202 */
[----:B0-----:R-:W-:Y:S01]  /*488c0*/  IMAD.WIDE R6, R15, 0x2, R246 ;  /* 0x000000020f067825 */ /* 0x001fe200078e02f6 */
[----:B------:R-:W-:Y:S01]  /*488d0*/  PRMT R15, R45, 0x7632, R15 ;  /* 0x000076322d0f7816 */ /* 0x000fe2000000000f */
[----:B------:R0:W-:Y:S01]  /*488e0*/  @P2 STG.E.U16 desc[UR60][R4.64], R45 ;  /* 0x0000002d04002986 */ /* 0x0001e2000c10153c */
[----:B------:R-:W2:Y:S03]  /*488f0*/  LDC R12, c[0x0][0x248] ;  /* 0x00009200ff0c7b82 */ /* 0x000ea60000000800 */
[----:B------:R3:W-:Y:S01]  /*48900*/  @P3 STG.E.U16 desc[UR60][R6.64], R15 ;  /* 0x0000000f06003986 */ /* 0x0007e2000c10153c */
[-C--:B------:R-:W-:Y:S01]  /*48910*/  ISETP.LT.AND P3, PT, R21, R23.reuse, !P5 ;  /* 0x000000171500720c */ /* 0x080fe20006f61270 */
[----:B------:R-:W-:Y:S01]  /*48920*/  IMAD.WIDE R10, R25, 0x2, R18 ;  /* 0x00000002190a7825 */ /* 0x000fe200078e0212 */
[----:B------:R-:W-:Y:S01]  /*48930*/  ISETP.LT.AND P5, PT, R22, R23, !P5 ;  /* 0x000000171600720c */ /* 0x000fe20006fa1270 */
[----:B------:R4:W-:Y:S01]  /*48940*/  @P4 STG.E.U16 desc[UR60][R8.64], R34 ;  /* 0x0000002208004986 */ /* 0x0009e2000c10153c */
[----:B------:R-:W-:-:S02]  /*48950*/  PRMT R24, R34, 0x7632, R24 ;  /* 0x0000763222187816 */ /* 0x000fc40000000018 */
[-C--:B------:R-:W-:Y:S01]  /*48960*/  ISETP.LT.AND P4, PT, R17, R23.reuse, !P1 ;  /* 0x000000171100720c */ /* 0x080fe20004f81270 */
[C---:B-1----:R-:W-:Y:S02]  /*48970*/  IMAD.IADD R13, R25.reuse, 0x1, R14 ;  /* 0x00000001190d7824 */ /* 0x042fe400078e020e */
[----:B------:R1:W-:Y:S01]  /*48980*/  @P6 STG.E.U16 desc[UR60][R10.64], R24 ;  /* 0x000000180a006986 */ /* 0x0003e2000c10153c */
[----:B------:R-:W-:Y:S01]  /*48990*/  ISETP.LT.AND P6, PT, R20, R23, !P1 ;  /* 0x000000171400720c */ /* 0x000fe20004fc1270 */
[C---:B0-----:R-:W-:Y:S01]  /*489a0*/  IMAD.WIDE R4, R25.reuse, 0x2, R244 ;  /* 0x0000000219047825 */ /* 0x041fe200078e02f4 */
[----:B------:R-:W0:Y:S03]  /*489b0*/  LDC R14, c[0x0][0x248] ;  /* 0x00009200ff0e7b82 */ /* 0x000e260000000800 */
[----:B---3--:R-:W-:Y:S01]  /*489c0*/  IMAD.WIDE R6, R25, 0x2, R246 ;  /* 0x0000000219067825 */ /* 0x008fe200078e02f6 */
[----:B------:R3:W-:Y:S03]  /*489d0*/  @P3 STG.E.U16 desc[UR60][R4.64], R38 ;  /* 0x0000002604003986 */ /* 0x0007e6000c10153c */
[C---:B----4-:R-:W-:Y:S01]  /*489e0*/  IMAD.WIDE R8, R13.reuse, 0x2, R2 ;  /* 0x000000020d087825 */ /* 0x050fe200078e0202 */
[----:B-1----:R-:W-:Y:S01]  /*489f0*/  PRMT R24, R38, 0x7632, R24 ;  /* 0x0000763226187816 */ /* 0x002fe20000000018 */
[----:B------:R-:W1:Y:S02]  /*48a00*/  LDC R25, c[0x0][0x22c] ;  /* 0x00008b00ff197b82 */ /* 0x000e640000000800 */
[----:B------:R-:W-:Y:S01]  /*48a10*/  VIADD R0, R16, 0x9e ;  /* 0x0000009e10007836 */ /* 0x000fe20000000000 */
[----:B------:R-:W-:Y:S01]  /*48a20*/  PRMT R26, R42, 0x7632, R26 ;  /* 0x000076322a1a7816 */ /* 0x000fe2000000001a */
[----:B------:R4:W-:Y:S01]  /*48a30*/  @P5 STG.E.U16 desc[UR60][R6.64], R24 ;  /* 0x0000001806005986 */ /* 0x0009e2000c10153c */
[----:B------:R-:W-:-:S02]  /*48a40*/  IMAD.WIDE R10, R13, 0x2, R18 ;  /* 0x000000020d0a7825 */ /* 0x000fc400078e0212 */
[----:B------:R-:W-:Y:S01]  /*48a50*/  ISETP.GE.AND P0, PT, R0, R27, PT ;  /* 0x0000001b0000720c */ /* 0x000fe20003f06270 */
[----:B------:R-:W-:Y:S01]  /*48a60*/  @P4 STG.E.U16 desc[UR60][R8.64], R42 ;  /* 0x0000002a08004986 */ /* 0x000fe2000c10153c */
[-C--:B------:R-:W-:Y:S01]  /*48a70*/  ISETP.LT.AND P4, PT, R21, R23.reuse, !P1 ;  /* 0x000000171500720c */ /* 0x080fe20004f81270 */
[----:B------:R-:W1:Y:S01]  /*48a80*/  LDC R27, c[0x0][0x22c] ;  /* 0x00008b00ff1b7b82 */ /* 0x000e620000000800 */
[-C--:B------:R-:W-:Y:S01]  /*48a90*/  ISETP.LT.AND P3, PT, R22, R23.reuse, !P1 ;  /* 0x000000171600720c */ /* 0x080fe20004f61270 */
[----:B------:R2:W-:Y:S01]  /*48aa0*/  @P6 STG.E.U16 desc[UR60][R10.64], R26 ;  /* 0x0000001a0a006986 */ /* 0x0005e2000c10153c */
[-C--:B------:R-:W-:Y:S02]  /*48ab0*/  ISETP.LT.AND P5, PT, R17, R23.reuse, !P0 ;  /* 0x000000171100720c */ /* 0x080fe400047a1270 */
[----:B------:R-:W-:Y:S01]  /*48ac0*/  ISETP.LT.AND P6, PT, R20, R23, !P0 ;  /* 0x000000171400720c */ /* 0x000fe200047c1270 */
[----:B---3--:R-:W-:Y:S01]  /*48ad0*/  IMAD.WIDE R4, R13, 0x2, R244 ;  /* 0x000000020d047825 */ /* 0x008fe200078e02f4 */
[----:B----4-:R-:W-:-:S03]  /*48ae0*/  PRMT R24, R46, 0x7632, R24 ;  /* 0x000076322e187816 */ /* 0x010fc60000000018 */
[C---:B--2---:R-:W-:Y:S02]  /*48af0*/  IMAD.IADD R15, R13.reuse, 0x1, R12 ;  /* 0x000000010d0f7824 */ /* 0x044fe400078e020c */
[----:B------:R-:W-:Y:S01]  /*48b00*/  IMAD.WIDE R6, R13, 0x2, R246 ;  /* 0x000000020d067825 */ /* 0x000fe200078e02f6 */
[----:B------:R2:W-:Y:S01]  /*48b10*/  @P4 STG.E.U16 desc[UR60][R4.64], R46 ;  /* 0x0000002e04004986 */ /* 0x0005e2000c10153c */
[----:B------:R-:W3:Y:S02]  /*48b20*/  LDC R12, c[0x0][0x248] ;  /* 0x00009200ff0c7b82 */ /* 0x000ee40000000800 */
[----:B------:R-:W-:Y:S01]  /*48b30*/  VIADD R0, R16, 0x9f ;  /* 0x0000009f10007836 */ /* 0x000fe20000000000 */
[----:B------:R-:W-:Y:S01]  /*48b40*/  PRMT R26, R35, 0x7632, R26 ;  /* 0x00007632231a7816 */ /* 0x000fe2000000001a */
[----:B------:R-:W-:Y:S01]  /*48b50*/  IMAD.WIDE R8, R15, 0x2, R2 ;  /* 0x000000020f087825 */ /* 0x000fe200078e0202 */
[----:B------:R4:W-:Y:S01]  /*48b60*/  @P3 STG.E.U16 desc[UR60][R6.64], R24 ;  /* 0x0000001806003986 */ /* 0x0009e2000c10153c */
[----:B------:R-:W-:-:S02]  /*48b70*/  ISETP.LT.AND P4, PT, R21, R23, !P0 ;  /* 0x000000171500720c */ /* 0x000fc40004781270 */
[----:B------:R-:W-:Y:S01]  /*48b80*/  IMAD.WIDE R10, R15, 0x2, R18 ;  /* 0x000000020f0a7825 */ /* 0x000fe200078e0212 */
[----:B------:R-:W-:Y:S02]  /*48b90*/  ISETP.GE.AND P2, PT, R0, R29, PT ;  /* 0x0000001d0000720c */ /* 0x000fe40003f46270 */
[-C--:B------:R-:W-:Y:S01]  /*48ba0*/  ISETP.LT.AND P3, PT, R22, R23.reuse, !P0 ;  /* 0x000000171600720c */ /* 0x080fe20004761270 */
[----:B------:R4:W-:Y:S01]  /*48bb0*/  @P5 STG.E.U16 desc[UR60][R8.64], R35 ;  /* 0x0000002308005986 */ /* 0x0009e2000c10153c */
[-C--:B------:R-:W-:Y:S01]  /*48bc0*/  ISETP.LT.AND P5, PT, R17, R23.reuse, !P2 ;  /* 0x000000171100720c */ /* 0x080fe200057a1270 */
[C---:B--2---:R-:W-:Y:S01]  /*48bd0*/  IMAD.WIDE R4, R15.reuse, 0x2, R244 ;  /* 0x000000020f047825 */ /* 0x044fe200078e02f4 */
[----:B------:R-:W2:Y:S01]  /*48be0*/  LDC R29, c[0x0][0x22c] ;  /* 0x00008b00ff1d7b82 */ /* 0x000ea20000000800 */
[----:B------:R1:W-:Y:S01]  /*48bf0*/  @P6 STG.E.U16 desc[UR60][R10.64], R26 ;  /* 0x0000001a0a006986 */ /* 0x0003e2000c10153c */
[----:B------:R-:W-:Y:S01]  /*48c00*/  ISETP.LT.AND P6, PT, R20, R23, !P2 ;  /* 0x000000171400720c */ /* 0x000fe200057c1270 */
[----:B0-----:R-:W-:Y:S01]  /*48c10*/  IMAD.IADD R13, R15, 0x1, R14 ;  /* 0x000000010f0d7824 */ /* 0x001fe200078e020e */
[----:B----4-:R-:W-:Y:S01]  /*48c20*/  PRMT R24, R39, 0x7632, R24 ;  /* 0x0000763227187816 */ /* 0x010fe20000000018 */
[----:B------:R-:W-:Y:S01]  /*48c30*/  IMAD.WIDE R6, R15, 0x2, R246 ;  /* 0x000000020f067825 */ /* 0x000fe200078e02f6 */
[----:B------:R0:W-:Y:S03]  /*48c40*/  @P4 STG.E.U16 desc[UR60][R4.64], R39 ;  /* 0x0000002704004986 */ /* 0x0001e6000c10153c */
[----:B------:R-:W-:Y:S01]  /*48c50*/  VIADD R0, R16, 0xa0 ;  /* 0x000000a010007836 */ /* 0x000fe20000000000 */
[----:B------:R-:W4:Y:S01]  /*48c60*/  LDC R14, c[0x0][0x248] ;  /* 0x00009200ff0e7b82 */ /* 0x000f220000000800 */
[----:B------:R-:W-:Y:S01]  /*48c70*/  IMAD.WIDE R8, R13, 0x2, R2 ;  /* 0x000000020d087825 */ /* 0x000fe200078e0202 */
[----:B------:R0:W-:Y:S01]  /*48c80*/  @P3 STG.E.U16 desc[UR60][R6.64], R24 ;  /* 0x0000001806003986 */ /* 0x0001e2000c10153c */
[----:B-1----:R-:W-:-:S02]  /*48c90*/  PRMT R26, R43, 0x7632, R26 ;  /* 0x000076322b1a7816 */ /* 0x002fc4000000001a */
[----:B------:R-:W-:Y:S01]  /*48ca0*/  IMAD.WIDE R10, R13, 0x2, R18 ;  /* 0x000000020d0a7825 */ /* 0x000fe200078e0212 */
[----:B------:R-:W-:Y:S02]  /*48cb0*/  ISETP.LT.AND P4, PT, R21, R23, !P2 ;  /* 0x000000171500720c */ /* 0x000fe40005781270 */
[----:B------:R-:W-:Y:S02]  /*48cc0*/  ISETP.GE.AND P1, PT, R0, R27, PT ;  /* 0x0000001b0000720c */ /* 0x000fe40003f26270 */
[-C--:B------:R-:W-:Y:S01]  /*48cd0*/  ISETP.LT.AND P3, PT, R22, R23.reuse, !P2 ;  /* 0x000000171600720c */ /* 0x080fe20005761270 */
[----:B------:R-:W-:Y:S01]  /*48ce0*/  @P5 STG.E.U16 desc[UR60][R8.64], R43 ;  /* 0x0000002b08005986 */ /* 0x000fe2000c10153c */
[----:B------:R-:W1:Y:S01]  /*48cf0*/  LDC R27, c[0x0][0x22c] ;  /* 0x00008b00ff1b7b82 */ /* 0x000e620000000800 */
[-C--:B------:R-:W-:Y:S02]  /*48d00*/  ISETP.LT.AND P5, PT, R17, R23.reuse, !P1 ;  /* 0x000000171100720c */ /* 0x080fe40004fa1270 */
[----:B------:R3:W-:Y:S01]  /*48d10*/  @P6 STG.E.U16 desc[UR60][R10.64], R26 ;  /* 0x0000001a0a006986 */ /* 0x0007e2000c10153c */
[----:B------:R-:W-:Y:S01]  /*48d20*/  ISETP.LT.AND P6, PT, R20, R23, !P1 ;  /* 0x000000171400720c */ /* 0x000fe20004fc1270 */
[----:B0-----:R-:W-:Y:S01]  /*48d30*/  IMAD.WIDE R4, R13, 0x2, R244 ;  /* 0x000000020d047825 */ /* 0x001fe200078e02f4 */
[----:B------:R-:W-:-:S03]  /*48d40*/  PRMT R24, R47, 0x7632, R24 ;  /* 0x000076322f187816 */ /* 0x000fc60000000018 */
[C---:B---3--:R-:W-:Y:S02]  /*48d50*/  IMAD.IADD R15, R13.reuse, 0x1, R12 ;  /* 0x000000010d0f7824 */ /* 0x048fe400078e020c */
        /* <DEDUP_REMOVED lines=11> */
[----:B------:R-:W-:Y:S01]  /*48e10*/  @P5 STG.E.U16 desc[UR60][R8.64], R48 ;  /* 0x0000003008005986 */ /* 0x000fe2000c10153c */
[----:B------:R-:W3:Y:S01]  /*48e20*/  LDC R25, c[0x0][0x22c] ;  /* 0x00008b00ff197b82 */ /* 0x000ee20000000800 */
[-C--:B------:R-:W-:Y:S02]  /*48e30*/  ISETP.LT.AND P5, PT, R17, R23.reuse, !P0 ;  /* 0x000000171100720c */ /* 0x080fe400047a1270 */
[----:B------:R1:W-:Y:S01]  /*48e40*/  @P6 STG.E.U16 desc[UR60][R10.64], R26 ;  /* 0x0000001a0a006986 */ /* 0x0003e2000c10153c */
[----:B------:R-:W-:Y:S01]  /*48e50*/  ISETP.LT.AND P6, PT, R20, R23, !P0 ;  /* 0x000000171400720c */ /* 0x000fe200047c1270 */
[----:B0-----:R-:W-:Y:S01]  /*48e60*/  IMAD.WIDE R4, R15, 0x2, R244 ;  /* 0x000000020f047825 */ /* 0x001fe200078e02f4 */
[----:B--2---:R-:W-:-:S03]  /*48e70*/  PRMT R24, R52, 0x7632, R24 ;  /* 0x0000763234187816 */ /* 0x004fc60000000018 */
[C---:B----4-:R-:W-:Y:S02]  /*48e80*/  IMAD.IADD R13, R15.reuse, 0x1, R14 ;  /* 0x000000010f0d7824 */ /* 0x050fe400078e020e */
[----:B------:R-:W-:Y:S01]  /*48e90*/  IMAD.WIDE R6, R15, 0x2, R246 ;  /* 0x000000020f067825 */ /* 0x000fe200078e02f6 */
[----:B------:R0:W-:Y:S01]  /*48ea0*/  @P4 STG.E.U16 desc[UR60][R4.64], R52 ;  /* 0x0000003404004986 */ /* 0x0001e2000c10153c */
[----:B------:R-:W2:Y:S02]  /*48eb0*/  LDC R14, c[0x0][0x248] ;  /* 0x00009200ff0e7b82 */ /* 0x000ea40000000800 */
[----:B------:R-:W-:Y:S01]  /*48ec0*/  VIADD R0, R16, 0xa2 ;  /* 0x000000a210007836 */ /* 0x000fe20000000000 */
[----:B-1----:R-:W-:Y:S01]  /*48ed0*/  PRMT R26, R56, 0x7632, R26 ;  /* 0x00007632381a7816 */ /* 0x002fe2000000001a */
[----:B------:R-:W-:Y:S01]  /*48ee0*/  IMAD.WIDE R8, R13, 0x2, R2 ;  /* 0x000000020d087825 */ /* 0x000fe200078e0202 */
[----:B------:R1:W-:Y:S01]  /*48ef0*/  @P3 STG.E.U16 desc[UR60][R6.64], R24 ;  /* 0x0000001806003986 */ /* 0x0003e2000c10153c */
[----:B------:R-:W-:-:S02]  /*48f00*/  ISETP.LT.AND P4, PT, R21, R23, !P0 ;  /* 0x000000171500720c */ /* 0x000fc40004781270 */
[----:B------:R-:W-:Y:S01]  /*48f10*/  IMAD.WIDE R10, R13, 0x2, R18 ;  /* 0x000000020d0a7825 */ /* 0x000fe200078e0212 */
[----:B------:R-:W-:Y:S02]  /*48f20*/  ISETP.GE.AND P2, PT, R0, R27, PT ;  /* 0x0000001b0000720c */ /* 0x000fe40003f46270 */
[-C--:B------:R-:W-:Y:S01]  /*48f30*/  ISETP.LT.AND P3, PT, R22, R23.reuse, !P0 ;  /* 0x000000171600720c */ /* 0x080fe20004761270 */
[----:B------:R-:W-:Y:S01]  /*48f40*/  @P5 STG.E.U16 desc[UR60][R8.64], R56 ;  /* 0x0000003808005986 */ /* 0x000fe2000c10153c */
[----:B------:R-:W4:Y:S01]  /*48f50*/  LDC R27, c[0x0][0x22c] ;  /* 0x00008b00ff1b7b82 */ /* 0x000f220000000800 */
[-C--:B------:R-:W-:Y:S02]  /*48f60*/  ISETP.LT.AND P5, PT, R17, R23.reuse, !P2 ;  /* 0x000000171100720c */ /* 0x080fe400057a1270 */
[----:B------:R3:W-:Y:S01]  /*48f70*/  @P6 STG.E.U16 desc[UR60][R10.64], R26 ;  /* 0x0000001a0a006986 */ /* 0x0007e2000c10153c */
[----:B------:R-:W-:Y:S01]  /*48f80*/  ISETP.LT.AND P6, PT, R20, R23, !P2 ;  /* 0x000000171400720c */ /* 0x000fe200057c1270 */
[----:B0-----:R-:W-:Y:S01]  /*48f90*/  IMAD.WIDE R4, R13, 0x2, R244 ;  /* 0x000000020d047825 */ /* 0x001fe200078e02f4 */
[----:B-1----:R-:W-:-:S03]  /*48fa0*/  PRMT R24, R60, 0x7632, R24 ;  /* 0x000076323c187816 */ /* 0x002fc60000000018 */
[C---:B---3--:R-:W-:Y:S02]  /*48fb0*/  IMAD.IADD R15, R13.reuse, 0x1, R12 ;  /* 0x000000010d0f7824 */ /* 0x048fe400078e020c */
[----:B------:R-:W-:Y:S01]  /*48fc0*/  IMAD.WIDE R6, R13, 0x2, R246 ;  /* 0x000000020d067825 */ /* 0x000fe200078e02f6 */
[----:B------:R0:W-:Y:S01]  /*48fd0*/  @P4 STG.E.U16 desc[UR60][R4.64], R60 ;  /* 0x0000003c04004986 */ /* 0x0001e2000c10153c */
[----:B------:R-:W1:Y:S02]  /*48fe0*/  LDC R12, c[0x0][0x248] ;  /* 0x00009200ff0c7b82 */ /* 0x000e640000000800 */
        /* <DEDUP_REMOVED lines=14> */
[----:B---3--:R-:W-:-:S03]  /*490d0*/  PRMT R24, R53, 0x7632, R24 ;  /* 0x0000763235187816 */ /* 0x008fc60000000018 */
[C---:B--2---:R-:W-:Y:S02]  /*490e0*/  IMAD.IADD R13, R15.reuse, 0x1, R14 ;  /* 0x000000010f0d7824 */ /* 0x044fe400078e020e */
[----:B------:R-:W-:Y:S01]  /*490f0*/  IMAD.WIDE R6, R15, 0x2, R246 ;  /* 0x000000020f067825 */ /* 0x000fe200078e02f6 */
[----:B------:R0:W-:Y:S01]  /*49100*/  @P4 STG.E.U16 desc[UR60][R4.64], R53 ;  /* 0x0000003504004986 */ /* 0x0001e2000c10153c */
[----:B------:R-:W2:Y:S02]  /*49110*/  LDC R14, c[0x0][0x248] ;  /* 0x00009200ff0e7b82 */ /* 0x000ea40000000800 */
[----:B------:R-:W-:Y:S01]  /*49120*/  VIADD R0, R16, 0xa4 ;  /* 0x000000a410007836 */ /* 0x000fe20000000000 */
[----:B------:R-:W-:Y:S01]  /*49130*/  PRMT R26, R57, 0x7632, R26 ;  /* 0x00007632391a7816 */ /* 0x000fe2000000001a */
[----:B------:R-:W-:Y:S01]  /*49140*/  IMAD.WIDE R8, R13, 0x2, R2 ;  /* 0x000000020d087825 */ /* 0x000fe200078e0202 */
[----:B------:R3:W-:Y:S01]  /*49150*/  @P3 STG.E.U16 desc[UR60][R6.64], R24 ;  /* 0x0000001806003986 */ /* 0x0007e2000c10153c */
[----:B------:R-:W-:-:S02]  /*49160*/  ISETP.LT.AND P4, PT, R21, R23, !P1 ;  /* 0x000000171500720c */ /* 0x000fc40004f81270 */
[----:B------:R-:W-:Y:S01]  /*49170*/  IMAD.WIDE R10, R13, 0x2, R18 ;  /* 0x000000020d0a7825 */ /* 0x000fe200078e0212 */
[----:B----4-:R-:W-:Y:S02]  /*49180*/  ISETP.GE.AND P0, PT, R0, R27, PT ;  /* 0x0000001b0000720c */ /* 0x010fe40003f06270 */
[-C--:B------:R-:W-:Y:S01]  /*49190*/  ISETP.LT.AND P3, PT, R22, R23.reuse, !P1 ;  /* 0x000000171600720c */ /* 0x080fe20004f61270 */
[----:B------:R-:W-:Y:S01]  /*491a0*/  @P5 STG.E.U16 desc[UR60][R8.64], R57 ;  /* 0x0000003908005986 */ /* 0x000fe2000c10153c */
[----:B------:R-:W4:Y:S01]  /*491b0*/  LDC R27, c[0x0][0x22c] ;  /* 0x00008b00ff1b7b82 */ /* 0x000f220000000800 */
[-C--:B------:R-:W-:Y:S02]  /*491c0*/  ISETP.LT.AND P5, PT, R17, R23.reuse, !P0 ;  /* 0x000000171100720c */ /* 0x080fe400047a1270 */
[----:B------:R1:W-:Y:S01]  /*491d0*/  @P6 STG.E.U16 desc[UR60][R10.64], R26 ;  /* 0x0000001a0a006986 */ /* 0x0003e2000c10153c */
[----:B------:R-:W-:Y:S01]  /*491e0*/  ISETP.LT.AND P6, PT, R20, R23, !P0 ;  /* 0x000000171400720c */ /* 0x000fe200047c1270 */
[----:B0-----:R-:W-:Y:S01]  /*491f0*/  IMAD.WIDE R4, R13, 0x2, R244 ;  /* 0x000000020d047825 */ /* 0x001fe200078e02f4 */
[----:B---3--:R-:W-:-:S03]  /*49200*/  PRMT R24, R61, 0x7632, R24 ;  /* 0x000076323d187816 */ /* 0x008fc60000000018 */
[C---:B-1----:R-:W-:Y:S02]  /*49210*/  IMAD.IADD R15, R13.reuse, 0x1, R12 ;  /* 0x000000010d0f7824 */ /* 0x042fe400078e020c */
        /* <DEDUP_REMOVED lines=723> */
[----:B------:R-:W-:Y:S01]  /*4bf50*/  @P4 STG.E.U16 desc[UR60][R4.64], R140 ;  /* 0x0000008c04004986 */ /* 0x000fe2000c10153c */
[----:B------:R-:W0:Y:S02]  /*4bf60*/  LDC R12, c[0x0][0x248] ;  /* 0x00009200ff0c7b82 */ /* 0x000e240000000800 */
        /* <DEDUP_REMOVED lines=13> */
[----:B--2---:R-:W-:Y:S01]  /*4c040*/  IMAD.IADD R13, R15, 0x1, R14 ;  /* 0x000000010f0d7824 */ /* 0x004fe200078e020e */
[----:B-1----:R-:W-:Y:S01]  /*4c050*/  PRMT R24, R133, 0x7632, R24 ;  /* 0x0000763285187816 */ /* 0x002fe20000000018 */
[----:B------:R-:W-:Y:S01]  /*4c060*/  IMAD.WIDE R4, R15, 0x2, R244 ;  /* 0x000000020f047825 */ /* 0x000fe200078e02f4 */
[----:B------:R-:W1:Y:S03]  /*4c070*/  LDC R14, c[0x0][0x248] ;  /* 0x00009200ff0e7b82 */ /* 0x000e660000000800 */
[----:B------:R-:W-:-:S02]  /*4c080*/  VIADD R0, R16, 0xcc ;  /* 0x000000cc10007836 */ /* 0x000fc40000000000 */
[----:B------:R-:W-:Y:S01]  /*4c090*/  IMAD.WIDE R6, R15, 0x2, R246 ;  /* 0x000000020f067825 */ /* 0x000fe200078e02f6 */
[----:B------:R-:W-:Y:S01]  /*4c0a0*/  @P3 STG.E.U16 desc[UR60][R4.64], R133 ;  /* 0x0000008504003986 */ /* 0x000fe2000c10153c */
[----:B----4-:R-:W-:Y:S02]  /*4c0b0*/  PRMT R26, R137, 0x7632, R26 ;  /* 0x00007632891a7816 */ /* 0x010fe4000000001a */
[C---:B------:R-:W-:Y:S01]  /*4c0c0*/  IMAD.WIDE R8, R13.reuse, 0x2, R2 ;  /* 0x000000020d087825 */ /* 0x040fe200078e0202 */
[----:B------:R-:W-:Y:S01]  /*4c0d0*/  ISETP.GE.AND P2, PT, R0, R27, PT ;  /* 0x0000001b0000720c */ /* 0x000fe20003f46270 */
[----:B------:R2:W-:Y:S02]  /*4c0e0*/  @P1 STG.E.U16 desc[UR60][R6.64], R24 ;  /* 0x0000001806001986 */ /* 0x0005e4000c10153c */
[----:B------:R-:W-:Y:S01]  /*4c0f0*/  IMAD.WIDE R10, R13, 0x2, R18 ;  /* 0x000000020d0a7825 */ /* 0x000fe200078e0212 */
[-C--:B------:R-:W-:Y:S01]  /*4c100*/  ISETP.LT.AND P1, PT, R21, R23.reuse, !P0 ;  /* 0x000000171500720c */ /* 0x080fe20004721270 */
[----:B------:R-:W-:Y:S01]  /*4c110*/  @P5 STG.E.U16 desc[UR60][R8.64], R137 ;  /* 0x0000008908005986 */ /* 0x000fe2000c10153c */
[-C--:B------:R-:W-:Y:S01]  /*4c120*/  ISETP.LT.AND P0, PT, R22, R23.reuse, !P0 ;  /* 0x000000171600720c */ /* 0x080fe20004701270 */
[----:B------:R-:W4:Y:S01]  /*4c130*/  LDC R27, c[0x0][0x22c] ;  /* 0x00008b00ff1b7b82 */ /* 0x000f220000000800 */
[-C--:B------:R-:W-:Y:S01]  /*4c140*/  ISETP.LT.AND P5, PT, R17, R23.reuse, !P2 ;  /* 0x000000171100720c */ /* 0x080fe200057a1270 */
[----:B------:R3:W-:Y:S01]  /*4c150*/  @P6 STG.E.U16 desc[UR60][R10.64], R26 ;  /* 0x0000001a0a006986 */ /* 0x0007e2000c10153c */
[----:B------:R-:W-:Y:S01]  /*4c160*/  ISETP.LT.AND P6, PT, R20, R23, !P2 ;  /* 0x000000171400720c */ /* 0x000fe200057c1270 */
[----:B0-----:R-:W-:-:S02]  /*4c170*/  IMAD.IADD R15, R13, 0x1, R12 ;  /* 0x000000010d0f7824 */ /* 0x001fc400078e020c */
[----:B------:R-:W-:Y:S01]  /*4c180*/  VIADD R0, R16, 0xcd ;  /* 0x000000cd10007836 */ /* 0x000fe20000000000 */
[----:B--2---:R-:W-:Y:S01]  /*4c190*/  PRMT R24, R141, 0x7632, R24 ;  /* 0x000076328d187816 */ /* 0x004fe20000000018 */
[C---:B------:R-:W-:Y:S01]  /*4c1a0*/  IMAD.WIDE R4, R13.reuse, 0x2, R244 ;  /* 0x000000020d047825 */ /* 0x040fe200078e02f4 */
[----:B------:R-:W0:Y:S03]  /*4c1b0*/  LDC R12, c[0x0][0x248] ;  /* 0x00009200ff0c7b82 */ /* 0x000e260000000800 */
[----:B------:R-:W-:Y:S01]  /*4c1c0*/  IMAD.WIDE R6, R13, 0x2, R246 ;  /* 0x000000020d067825 */ /* 0x000fe200078e02f6 */
[----:B---3--:R-:W-:Y:S01]  /*4c1d0*/  ISETP.GE.AND P4, PT, R0, R25, PT ;  /* 0x000000190000720c */ /* 0x008fe20003f86270 */
[----:B------:R-:W-:Y:S01]  /*4c1e0*/  @P1 STG.E.U16 desc[UR60][R4.64], R141 ;  /* 0x0000008d04001986 */ /* 0x000fe2000c10153c */
[----:B------:R-:W-:Y:S01]  /*4c1f0*/  PRMT R26, R130, 0x7632, R26 ;  /* 0x00007632821a7816 */ /* 0x000fe2000000001a */
[C---:B------:R-:W-:Y:S01]  /*4c200*/  IMAD.WIDE R8, R15.reuse, 0x2, R2 ;  /* 0x000000020f087825 */ /* 0x040fe200078e0202 */
[----:B------:R-:W2:Y:S01]  /*4c210*/  LDC R25, c[0x0][0x22c] ;  /* 0x00008b00ff197b82 */ /* 0x000ea20000000800 */
[----:B------:R3:W-:Y:S02]  /*4c220*/  @P0 STG.E.U16 desc[UR60][R6.64], R24 ;  /* 0x0000001806000986 */ /* 0x0007e4000c10153c */
[----:B------:R-:W-:Y:S01]  /*4c230*/  IMAD.WIDE R10, R15, 0x2, R18 ;  /* 0x000000020f0a7825 */ /* 0x000fe200078e0212 */
[-C--:B------:R-:W-:Y:S01]  /*4c240*/  ISETP.LT.AND P0, PT, R21, R23.reuse, !P2 ;  /* 0x000000171500720c */ /* 0x080fe20005701270 */
[----:B------:R-:W-:Y:S01]  /*4c250*/  @P5 STG.E.U16 desc[UR60][R8.64], R130 ;  /* 0x0000008208005986 */ /* 0x000fe2000c10153c */
[----:B------:R-:W-:-:S02]  /*4c260*/  ISETP.LT.AND P2, PT, R22, R23, !P2 ;  /* 0x000000171600720c */ /* 0x000fc40005741270 */
[-C--:B------:R-:W-:Y:S01]  /*4c270*/  ISETP.LT.AND P5, PT, R17, R23.reuse, !P4 ;  /* 0x000000171100720c */ /* 0x080fe200067a1270 */
[----:B------:R4:W-:Y:S01]  /*4c280*/  @P6 STG.E.U16 desc[UR60][R10.64], R26 ;  /* 0x0000001a0a006986 */ /* 0x0009e2000c10153c */
[----:B------:R-:W-:Y:S01]  /*4c290*/  ISETP.LT.AND P6, PT, R20, R23, !P4 ;  /* 0x000000171400720c */ /* 0x000fe200067c1270 */
[C---:B-1----:R-:W-:Y:S02]  /*4c2a0*/  IMAD.IADD R13, R15.reuse, 0x1, R14 ;  /* 0x000000010f0d7824 */ /* 0x042fe400078e020e */
[----:B------:R-:W-:Y:S01]  /*4c2b0*/  VIADD R0, R16, 0xce ;  /* 0x000000ce10007836 */ /* 0x000fe20000000000 */
[----:B---3--:R-:W-:Y:S01]  /*4c2c0*/  PRMT R24, R134, 0x7632, R24 ;  /* 0x0000763286187816 */ /* 0x008fe20000000018 */
[C---:B------:R-:W-:Y:S01]  /*4c2d0*/  IMAD.WIDE R4, R15.reuse, 0x2, R244 ;  /* 0x000000020f047825 */ /* 0x040fe200078e02f4 */
[----:B------:R-:W1:Y:S03]  /*4c2e0*/  LDC R14, c[0x0][0x248] ;  /* 0x00009200ff0e7b82 */ /* 0x000e660000000800 */
[----:B------:R-:W-:Y:S01]  /*4c2f0*/  IMAD.WIDE R6, R15, 0x2, R246 ;  /* 0x000000020f067825 */ /* 0x000fe200078e02f6 */
[----:B----4-:R-:W-:-:S02]  /*4c300*/  ISETP.GE.AND P3, PT, R0, R27, PT ;  /* 0x0000001b0000720c */ /* 0x010fc40003f66270 */
[----:B------:R-:W-:Y:S01]  /*4c310*/  PRMT R26, R138, 0x7632, R26 ;  /* 0x000076328a1a7816 */ /* 0x000fe2000000001a */
[C---:B------:R-:W-:Y:S01]  /*4c320*/  IMAD.WIDE R8, R13.reuse, 0x2, R2 ;  /* 0x000000020d087825 */ /* 0x040fe200078e0202 */
[----:B------:R-:W-:Y:S03]  /*4c330*/  @P0 STG.E.U16 desc[UR60][R4.64], R134 ;  /* 0x0000008604000986 */ /* 0x000fe6000c10153c */
[----:B------:R-:W-:Y:S01]  /*4c340*/  IMAD.WIDE R10, R13, 0x2, R18 ;  /* 0x000000020d0a7825 */ /* 0x000fe200078e0212 */
[----:B------:R3:W-:Y:S01]  /*4c350*/  @P2 STG.E.U16 desc[UR60][R6.64], R24 ;  /* 0x0000001806002986 */ /* 0x0007e2000c10153c */
[-C--:B------:R-:W-:Y:S01]  /*4c360*/  ISETP.LT.AND P0, PT, R21, R23.reuse, !P4 ;  /* 0x000000171500720c */ /* 0x080fe20006701270 */
[----:B------:R-:W4:Y:S01]  /*4c370*/  LDC R27, c[0x0][0x22c] ;  /* 0x00008b00ff1b7b82 */ /* 0x000f220000000800 */
[-C--:B------:R-:W-:Y:S01]  /*4c380*/  ISETP.LT.AND P4, PT, R22, R23.reuse, !P4 ;  /* 0x000000171600720c */ /* 0x080fe20006781270 */
[----:B------:R-:W-:Y:S01]  /*4c390*/  @P5 STG.E.U16 desc[UR60][R8.64], R138 ;  /* 0x0000008a08005986 */ /* 0x000fe2000c10153c */
[----:B------:R-:W-:-:S03]  /*4c3a0*/  ISETP.LT.AND P5, PT, R17, R23, !P3 ;  /* 0x000000171100720c */ /* 0x000fc60005fa1270 */
[----:B------:R2:W-:Y:S01]  /*4c3b0*/  @P6 STG.E.U16 desc[UR60][R10.64], R26 ;  /* 0x0000001a0a006986 */ /* 0x0005e2000c10153c */
[-C--:B------:R-:W-:Y:S01]  /*4c3c0*/  ISETP.LT.AND P6, PT, R20, R23.reuse, !P3 ;  /* 0x000000171400720c */ /* 0x080fe20005fc1270 */
[C---:B0-----:R-:W-:Y:S02]  /*4c3d0*/  IMAD.IADD R15, R13.reuse, 0x1, R12 ;  /* 0x000000010d0f7824 */ /* 0x041fe400078e020c */
[----:B------:R-:W-:Y:S01]  /*4c3e0*/  VIADD R0, R16, 0xcf ;  /* 0x000000cf10007836 */ /* 0x000fe20000000000 */
[----:B---3--:R-:W0:Y:S01]  /*4c3f0*/  LDC R24, c[0x0][0x248] ;  /* 0x00009200ff187b82 */ /* 0x008e220000000800 */
[----:B------:R-:W-:Y:S01]  /*4c400*/  IMAD.WIDE R4, R13, 0x2, R244 ;  /* 0x000000020d047825 */ /* 0x000fe200078e02f4 */
[----:B------:R-:W-:-:S03]  /*4c410*/  ISETP.LT.AND P2, PT, R21, R23, !P3 ;  /* 0x000000171500720c */ /* 0x000fc60005f41270 */
[----:B------:R-:W-:Y:S01]  /*4c420*/  IMAD.WIDE R6, R13, 0x2, R246 ;  /* 0x000000020d067825 */ /* 0x000fe200078e02f6 */
[----:B------:R-:W-:Y:S02]  /*4c430*/  PRMT R13, R142, 0x7632, R13 ;  /* 0x000076328e0d7816 */ /* 0x000fe4000000000d */
[----:B--2---:R-:W-:Y:S01]  /*4c440*/  PRMT R26, R131, 0x7632, R26 ;  /* 0x00007632831a7816 */ /* 0x004fe2000000001a */
[C---:B------:R-:W-:Y:S01]  /*4c450*/  IMAD.WIDE R8, R15.reuse, 0x2, R2 ;  /* 0x000000020f087825 */ /* 0x040fe200078e0202 */
[----:B------:R-:W-:Y:S01]  /*4c460*/  ISETP.GE.AND P1, PT, R0, R25, PT ;  /* 0x000000190000720c */ /* 0x000fe20003f26270 */
[----:B------:R-:W-:Y:S02]  /*4c470*/  @P0 STG.E.U16 desc[UR60][R4.64], R142 ;  /* 0x0000008e04000986 */ /* 0x000fe4000c10153c */
[----:B------:R-:W-:Y:S01]  /*4c480*/  IMAD.WIDE R10, R15, 0x2, R18 ;  /* 0x000000020f0a7825 */ /* 0x000fe200078e0212 */
[-C--:B------:R-:W-:Y:S01]  /*4c490*/  ISETP.LT.AND P3, PT, R22, R23.reuse, !P3 ;  /* 0x000000171600720c */ /* 0x080fe20005f61270 */
[----:B------:R2:W-:Y:S04]  /*4c4a0*/  @P4 STG.E.U16 desc[UR60][R6.64], R13 ;  /* 0x0000000d06004986 */ /* 0x0005e8000c10153c */
[----:B------:R-:W-:Y:S01]  /*4c4b0*/  @P5 STG.E.U16 desc[UR60][R8.64], R131 ;  /* 0x0000008308005986 */ /* 0x000fe2000c10153c */
[----:B------:R-:W-:-:S03]  /*4c4c0*/  ISETP.LT.AND P5, PT, R17, R23, !P1 ;  /* 0x000000171100720c */ /* 0x000fc60004fa1270 */
[----:B------:R3:W-:Y:S01]  /*4c4d0*/  @P6 STG.E.U16 desc[UR60][R10.64], R26 ;  /* 0x0000001a0a006986 */ /* 0x0007e2000c10153c */
[----:B------:R-:W-:Y:S01]  /*4c4e0*/  ISETP.LT.AND P6, PT, R20, R23, !P1 ;  /* 0x000000171400720c */ /* 0x000fe20004fc1270 */
[C---:B-1----:R-:W-:Y:S02]  /*4c4f0*/  IMAD.IADD R25, R15.reuse, 0x1, R14 ;  /* 0x000000010f197824 */ /* 0x042fe400078e020e */
[----:B--2---:R-:W-:-:S04]  /*4c500*/  IMAD.WIDE R12, R15, 0x2, R244 ;  /* 0x000000020f0c7825 */ /* 0x004fc800078e02f4 */
[----:B------:R-:W-:Y:S01]  /*4c510*/  VIADD R0, R16, 0xd0 ;  /* 0x000000d010007836 */ /* 0x000fe20000000000 */
[----:B------:R1:W-:Y:S01]  /*4c520*/  @P2 STG.E.U16 desc[UR60][R12.64], R135 ;  /* 0x000000870c002986 */ /* 0x0003e2000c10153c */
[----:B------:R-:W-:Y:S01]  /*4c530*/  IMAD.WIDE R4, R15, 0x2, R246 ;  /* 0x000000020f047825 */ /* 0x000fe200078e02f6 */
[----:B------:R-:W-:Y:S01]  /*4c540*/  ISETP.LT.AND P4, PT, R21, R23, !P1 ;  /* 0x000000171500720c */ /* 0x000fe20004f81270 */
[----:B------:R-:W2:Y:S01]  /*4c550*/  LDC R14, c[0x0][0x248] ;  /* 0x00009200ff0e7b82 */ /* 0x000ea20000000800 */
[----:B---3--:R-:W-:Y:S01]  /*4c560*/  PRMT R11, R135, 0x7632, R11 ;  /* 0x00007632870b7816 */ /* 0x008fe2000000000b */
[----:B------:R-:W-:Y:S01]  /*4c570*/  IMAD.WIDE R6, R25, 0x2, R2 ;  /* 0x0000000219067825 */ /* 0x000fe200078e0202 */
[----:B----4-:R-:W-:-:S03]  /*4c580*/  ISETP.GE.AND P0, PT, R0, R27, PT ;  /* 0x0000001b0000720c */ /* 0x010fc60003f06270 */
[----:B------:R-:W-:Y:S01]  /*4c590*/  IMAD.WIDE R8, R25, 0x2, R18 ;  /* 0x0000000219087825 */ /* 0x000fe200078e0212 */
[----:B-1----:R-:W-:Y:S01]  /*4c5a0*/  PRMT R13, R139, 0x7632, R13 ;  /* 0x000076328b0d7816 */ /* 0x002fe2000000000d */
[----:B------:R1:W-:Y:S01]  /*4c5b0*/  @P3 STG.E.U16 desc[UR60][R4.64], R11 ;  /* 0x0000000b04003986 */ /* 0x0003e2000c10153c */
[-C--:B------:R-:W-:Y:S01]  /*4c5c0*/  ISETP.LT.AND P1, PT, R22, R23.reuse, !P1 ;  /* 0x000000171600720c */ /* 0x080fe20004f21270 */
[----:B------:R-:W3:Y:S02]  /*4c5d0*/  LDC R27, c[0x0][0x22c] ;  /* 0x00008b00ff1b7b82 */ /* 0x000ee40000000800 */
[----:B------:R4:W-:Y:S01]  /*4c5e0*/  @P5 STG.E.U16 desc[UR60][R6.64], R139 ;  /* 0x0000008b06005986 */ /* 0x0009e2000c10153c */
[----:B------:R-:W-:-:S03]  /*4c5f0*/  ISETP.LT.AND P5, PT, R20, R23, !P0 ;  /* 0x000000171400720c */ /* 0x000fc600047a1270 */
[----:B------:R4:W-:Y:S01]  /*4c600*/  @P6 STG.E.U16 desc[UR60][R8.64], R13 ;  /* 0x0000000d08006986 */ /* 0x0009e2000c10153c */
[-C--:B------:R-:W-:Y:S02]  /*4c610*/  ISETP.LT.AND P6, PT, R17, R23.reuse, !P0 ;  /* 0x000000171100720c */ /* 0x080fe400047c1270 */
[----:B------:R-:W-:Y:S01]  /*4c620*/  ISETP.LT.AND P3, PT, R21, R23, !P0 ;  /* 0x000000171500720c */ /* 0x000fe20004761270 */
[----:B-1----:R-:W-:Y:S01]  /*4c630*/  IMAD.WIDE R10, R25, 0x2, R244 ;  /* 0x00000002190a7825 */ /* 0x002fe200078e02f4 */
[----:B------:R-:W-:-:S03]  /*4c640*/  PRMT R26, R143, 0x7632, R26 ;  /* 0x000076328f1a7816 */ /* 0x000fc6000000001a */
[C---:B0-----:R-:W-:Y:S01]  /*4c650*/  IMAD.IADD R15, R25.reuse, 0x1, R24 ;  /* 0x00000001190f7824 */ /* 0x041fe200078e0218 */
[----:B------:R0:W-:Y:S01]  /*4c660*/  @P4 STG.E.U16 desc[UR60][R10.64], R143 ;  /* 0x0000008f0a004986 */ /* 0x0001e2000c10153c */
[----:B------:R-:W-:Y:S01]  /*4c670*/  VIADD R0, R16, 0xd1 ;  /* 0x000000d110007836 */ /* 0x000fe20000000000 */
[----:B------:R-:W1:Y:S01]  /*4c680*/  LDC R24, c[0x0][0x248] ;  /* 0x00009200ff187b82 */ /* 0x000e620000000800 */
[----:B------:R-:W-:-:S04]  /*4c690*/  IMAD.WIDE R4, R25, 0x2, R246 ;  /* 0x0000000219047825 */ /* 0x000fc800078e02f6 */
[----:B----4-:R-:W-:Y:S01]  /*4c6a0*/  IMAD.WIDE R6, R15, 0x2, R2 ;  /* 0x000000020f067825 */ /* 0x010fe200078e0202 */
[----:B------:R-:W-:-:S03]  /*4c6b0*/  ISETP.GE.AND P2, PT, R0, R29, PT ;  /* 0x0000001d0000720c */ /* 0x000fc60003f46270 */
[C---:B------:R-:W-:Y:S01]  /*4c6c0*/  IMAD.WIDE R8, R15.reuse, 0x2, R18 ;  /* 0x000000020f087825 */ /* 0x040fe200078e0212 */
[----:B0-----:R-:W-:Y:S01]  /*4c6d0*/  PRMT R11, R144, 0x7632, R11 ;  /* 0x00007632900b7816 */ /* 0x001fe2000000000b */
[----:B------:R0:W-:Y:S02]  /*4c6e0*/  @P1 STG.E.U16 desc[UR60][R4.64], R26 ;  /* 0x0000001a04001986 */ /* 0x0001e4000c10153c */
[----:B------:R-:W-:Y:S01]  /*4c6f0*/  IMAD.WIDE R12, R15, 0x2, R244 ;  /* 0x000000020f0c7825 */ /* 0x000fe200078e02f4 */
[----:B------:R-:W4:Y:S01]  /*4c700*/  LDC R29, c[0x0][0x22c] ;  /* 0x00008b00ff1d7b82 */ /* 0x000f220000000800 */
[----:B------:R3:W-:Y:S01]  /*4c710*/  @P6 STG.E.U16 desc[UR60][R6.64], R144 ;  /* 0x0000009006006986 */ /* 0x0007e2000c10153c */
[----:B------:R-:W-:-:S03]  /*4c720*/  ISETP.LT.AND P1, PT, R22, R23, !P0 ;  /* 0x000000171600720c */ /* 0x000fc60004721270 */
[----:B------:R3:W-:Y:S01]  /*4c730*/  @P5 STG.E.U16 desc[UR60][R8.64], R11 ;  /* 0x0000000b08005986 */ /* 0x0007e2000c10153c */
[----:B------:R-:W-:-:S03]  /*4c740*/  ISETP.LT.AND P5, PT, R20, R23, !P2 ;  /* 0x000000171400720c */ /* 0x000fc600057a1270 */
[----:B------:R3:W-:Y:S01]  /*4c750*/  @P3 STG.E.U16 desc[UR60][R12.64], R148 ;  /* 0x000000940c003986 */ /* 0x0007e2000c10153c */
[-C--:B------:R-:W-:Y:S01]  /*4c760*/  ISETP.LT.AND P3, PT, R17, R23.reuse, !P2 ;  /* 0x000000171100720c */ /* 0x080fe20005761270 */
[----:B------:R-:W-:Y:S01]  /*4c770*/  VIADD R0, R16, 0xd2 ;  /* 0x000000d210007836 */ /* 0x000fe20000000000 */
[----:B------:R-:W-:Y:S01]  /*4c780*/  ISETP.LT.AND P6, PT, R21, R23, !P2 ;  /* 0x000000171500720c */ /* 0x000fe200057c1270 */
[C-C-:B--2---:R-:W-:Y:S01]  /*4c790*/  IMAD.IADD R25, R15.reuse, 0x1, R14.reuse ;  /* 0x000000010f197824 */ /* 0x144fe200078e020e */
[----:B------:R-:W-:Y:S01]  /*4c7a0*/  PRMT R14, R148, 0x7632, R14 ;  /* 0x00007632940e7816 */ /* 0x000fe2000000000e */
[----:B0-----:R-:W-:Y:S01]  /*4c7b0*/  IMAD.WIDE R4, R15, 0x2, R246 ;  /* 0x000000020f047825 */ /* 0x001fe200078e02f6 */
[----:B---3--:R-:W-:Y:S02]  /*4c7c0*/  ISETP.GE.AND P4, PT, R0, R27, PT ;  /* 0x0000001b0000720c */ /* 0x008fe40003f86270 */
[----:B------:R-:W0:Y:S01]  /*4c7d0*/  LDC R27, c[0x0][0x22c] ;  /* 0x00008b00ff1b7b82 */ /* 0x000e220000000800 */
[C---:B------:R-:W-:Y:S01]  /*4c7e0*/  IMAD.WIDE R6, R25.reuse, 0x2, R2 ;  /* 0x0000000219067825 */ /* 0x040fe200078e0202 */
[----:B------:R-:W-:Y:S01]  /*4c7f0*/  PRMT R15, R152, 0x7632, R15 ;  /* 0x00007632980f7816 */ /* 0x000fe2000000000f */
[----:B------:R2:W-:Y:S02]  /*4c800*/  @P1 STG.E.U16 desc[UR60][R4.64], R14 ;  /* 0x0000000e04001986 */ /* 0x0005e4000c10153c */
[----:B------:R-:W-:-:S03]  /*4c810*/  IMAD.WIDE R8, R25, 0x2, R18 ;  /* 0x0000000219087825 */ /* 0x000fc600078e0212 */
[----:B------:R-:W3:Y:S01]  /*4c820*/  LDC R12, c[0x0][0x248] ;  /* 0x00009200ff0c7b82 */ /* 0x000ee20000000800 */
[----:B------:R-:W-:Y:S01]  /*4c830*/  IMAD.WIDE R10, R25, 0x2, R244 ;  /* 0x00000002190a7825 */ /* 0x000fe200078e02f4 */
[----:B------:R4:W-:Y:S01]  /*4c840*/  @P3 STG.E.U16 desc[UR60][R6.64], R152 ;  /* 0x0000009806003986 */ /* 0x0009e2000c10153c */
[-C--:B------:R-:W-:Y:S02]  /*4c850*/  ISETP.LT.AND P2, PT, R22, R23.reuse, !P2 ;  /* 0x000000171600720c */ /* 0x080fe40005741270 */
[-C--:B------:R-:W-:Y:S01]  /*4c860*/  ISETP.LT.AND P3, PT, R17, R23.reuse, !P4 ;  /* 0x000000171100720c */ /* 0x080fe20006761270 */
[----:B------:R4:W-:Y:S01]  /*4c870*/  @P5 STG.E.U16 desc[UR60][R8.64], R15 ;  /* 0x0000000f08005986 */ /* 0x0009e2000c10153c */
[-C--:B------:R-:W-:Y:S01]  /*4c880*/  ISETP.LT.AND P5, PT, R20, R23.reuse, !P4 ;  /* 0x000000171400720c */ /* 0x080fe200067a1270 */
[--C-:B-1----:R-:W-:Y:S01]  /*4c890*/  IMAD.IADD R13, R25, 0x1, R24.reuse ;  /* 0x00000001190d7824 */ /* 0x102fe200078e0218 */
[----:B--2---:R-:W1:Y:S01]  /*4c8a0*/  LDC R14, c[0x0][0x248] ;  /* 0x00009200ff0e7b82 */ /* 0x004e620000000800 */
[----:B------:R2:W-:Y:S01]  /*4c8b0*/  @P6 STG.E.U16 desc[UR60][R10.64], R156 ;  /* 0x0000009c0a006986 */ /* 0x0005e2000c10153c */
[----:B------:R-:W-:Y:S01]  /*4c8c0*/  ISETP.LT.AND P6, PT, R21, R23, !P4 ;  /* 0x000000171500720c */ /* 0x000fe200067c1270 */
[----:B------:R-:W-:Y:S01]  /*4c8d0*/  VIADD R0, R16, 0xd3 ;  /* 0x000000d310007836 */ /* 0x000fe20000000000 */
[----:B------:R-:W-:Y:S01]  /*4c8e0*/  PRMT R24, R156, 0x7632, R24 ;  /* 0x000076329c187816 */ /* 0x000fe20000000018 */
[----:B------:R-:W-:Y:S01]  /*4c8f0*/  IMAD.WIDE R4, R25, 0x2, R246 ;  /* 0x0000000219047825 */ /* 0x000fe200078e02f6 */
[----:B------:R-:W-:-:S03]  /*4c900*/  PRMT R26, R145, 0x7632, R26 ;  /* 0x00007632911a7816 */ /* 0x000fc6000000001a */
[C---:B----4-:R-:W-:Y:S01]  /*4c910*/  IMAD.WIDE R6, R13.reuse, 0x2, R2 ;  /* 0x000000020d067825 */ /* 0x050fe200078e0202 */
[----:B------:R-:W-:Y:S01]  /*4c920*/  ISETP.GE.AND P0, PT, R0, R29, PT ;  /* 0x0000001d0000720c */ /* 0x000fe20003f06270 */
[----:B------:R4:W-:Y:S02]  /*4c930*/  @P2 STG.E.U16 desc[UR60][R4.64], R24 ;  /* 0x0000001804002986 */ /* 0x0009e4000c10153c */
[C---:B------:R-:W-:Y:S01]  /*4c940*/  IMAD.WIDE R8, R13.reuse, 0x2, R18 ;  /* 0x000000020d087825 */ /* 0x040fe200078e0212 */
[-C--:B------:R-:W-:Y:S01]  /*4c950*/  ISETP.LT.AND P4, PT, R22, R23.reuse, !P4 ;  /* 0x000000171600720c */ /* 0x080fe20006781270 */
[----:B------:R4:W-:Y:S02]  /*4c960*/  @P3 STG.E.U16 desc[UR60][R6.64], R145 ;  /* 0x0000009106003986 */ /* 0x0009e4000c10153c */
[----:B--2---:R-:W-:Y:S01]  /*4c970*/  IMAD.WIDE R10, R13, 0x2, R244 ;  /* 0x000000020d0a7825 */ /* 0x004fe200078e02f4 */
[-C--:B------:R-:W-:Y:S01]  /*4c980*/  ISETP.LT.AND P3, PT, R17, R23.reuse, !P0 ;  /* 0x000000171100720c */ /* 0x080fe20004761270 */
[----:B------:R-:W2:Y:S01]  /*4c990*/  LDC R29, c[0x0][0x22c] ;  /* 0x00008b00ff1d7b82 */ /* 0x000ea20000000800 */
[----:B------:R4:W-:Y:S01]  /*4c9a0*/  @P5 STG.E.U16 desc[UR60][R8.64], R26 ;  /* 0x0000001a08005986 */ /* 0x0009e2000c10153c */
[----:B------:R-:W-:Y:S01]  /*4c9b0*/  VIADD R0, R16, 0xd4 ;  /* 0x000000d410007836 */ /* 0x000fe20000000000 */
[----:B------:R-:W-:-:S02]  /*4c9c0*/  ISETP.LT.AND P5, PT, R20, R23, !P0 ;  /* 0x000000171400720c */ /* 0x000fc400047a1270 */
[----:B------:R1:W-:Y:S01]  /*4c9d0*/  @P6 STG.E.U16 desc[UR60][R10.64], R149 ;  /* 0x000000950a006986 */ /* 0x0003e2000c10153c */
[----:B------:R-:W-:Y:S01]  /*4c9e0*/  ISETP.LT.AND P6, PT, R21, R23, !P0 ;  /* 0x000000171500720c */ /* 0x000fe200047c1270 */
[C---:B---3--:R-:W-:Y:S01]  /*4c9f0*/  IMAD.IADD R15, R13.reuse, 0x1, R12 ;  /* 0x000000010d0f7824 */ /* 0x048fe200078e020c */
[----:B0-----:R-:W-:Y:S01]  /*4ca00*/  ISETP.GE.AND P1, PT, R0, R27, PT ;  /* 0x0000001b0000720c */ /* 0x001fe20003f26270 */
[----:B----4-:R-:W-:Y:S01]  /*4ca10*/  IMAD.WIDE R4, R13, 0x2, R246 ;  /* 0x000000020d047825 */ /* 0x010fe200078e02f6 */
[----:B------:R-:W-:Y:S01]  /*4ca20*/  PRMT R27, R149, 0x7632, R27 ;  /* 0x00007632951b7816 */ /* 0x000fe2000000001b */
[----:B------:R-:W0:Y:S02]  /*4ca30*/  LDC R12, c[0x0][0x248] ;  /* 0x00009200ff0c7b82 */ /* 0x000e240000000800 */
[----:B------:R-:W-:Y:S01]  /*4ca40*/  IMAD.WIDE R6, R15, 0x2, R2 ;  /* 0x000000020f067825 */ /* 0x000fe200078e0202 */
[----:B------:R-:W-:Y:S01]  /*4ca50*/  PRMT R24, R153, 0x7632, R24 ;  /* 0x0000763299187816 */ /* 0x000fe20000000018 */
[----:B------:R3:W-:Y:S02]  /*4ca60*/  @P4 STG.E.U16 desc[UR60][R4.64], R27 ;  /* 0x0000001b04004986 */ /* 0x0007e4000c10153c */
[----:B------:R-:W-:-:S02]  /*4ca70*/  IMAD.WIDE R8, R15, 0x2, R18 ;  /* 0x000000020f087825 */ /* 0x000fc400078e0212 */
[----:B------:R-:W-:Y:S01]  /*4ca80*/  @P3 STG.E.U16 desc[UR60][R6.64], R153 ;  /* 0x0000009906003986 */ /* 0x000fe2000c10153c */
[----:B------:R-:W4:Y:S01]  /*4ca90*/  LDC R25, c[0x0][0x22c] ;  /* 0x00008b00ff197b82 */ /* 0x000f220000000800 */
[----:B-1----:R-:W-:Y:S01]  /*4caa0*/  IMAD.WIDE R10, R15, 0x2, R244 ;  /* 0x000000020f0a7825 */ /* 0x002fe200078e02f4 */
[-C--:B------:R-:W-:Y:S01]  /*4cab0*/  ISETP.LT.AND P3, PT, R22, R23.reuse, !P0 ;  /* 0x000000171600720c */ /* 0x080fe20004761270 */
[----:B------:R1:W-:Y:S01]  /*4cac0*/  @P5 STG.E.U16 desc[UR60][R8.64], R24 ;  /* 0x0000001808005986 */ /* 0x0003e2000c10153c */
[-C--:B------:R-:W-:Y:S02]  /*4cad0*/  ISETP.LT.AND P4, PT, R17, R23.reuse, !P1 ;  /* 0x000000171100720c */ /* 0x080fe40004f81270 */
[-C--:B------:R-:W-:Y:S01]  /*4cae0*/  ISETP.LT.AND P5, PT, R20, R23.reuse, !P1 ;  /* 0x000000171400720c */ /* 0x080fe20004fa1270 */
[----:B------:R2:W-:Y:S01]  /*4caf0*/  @P6 STG.E.U16 desc[UR60][R10.64], R157 ;  /* 0x0000009d0a006986 */ /* 0x0005e2000c10153c */
[----:B------:R-:W-:Y:S01]  /*4cb00*/  ISETP.LT.AND P6, PT, R21, R23, !P1 ;  /* 0x000000171500720c */ /* 0x000fe20004fc1270 */
[----:B------:R-:W-:Y:S01]  /*4cb10*/  IMAD.IADD R13, R15, 0x1, R14 ;  /* 0x000000010f0d7824 */ /* 0x000fe200078e020e */
[----:B------:R-:W-:Y:S01]  /*4cb20*/  PRMT R26, R157, 0x7632, R26 ;  /* 0x000076329d1a7816 */ /* 0x000fe2000000001a */
[----:B------:R-:W-:Y:S01]  /*4cb30*/  VIADD R0, R16, 0xd5 ;  /* 0x000000d510007836 */ /* 0x000fe20000000000 */
[----:B------:R-:W4:Y:S01]  /*4cb40*/  LDC R14, c[0x0][0x248] ;  /* 0x00009200ff0e7b82 */ /* 0x000f220000000800 */
[----:B---3--:R-:W-:Y:S01]  /*4cb50*/  IMAD.WIDE R4, R15, 0x2, R246 ;  /* 0x000000020f047825 */ /* 0x008fe200078e02f6 */
[----:B-1----:R-:W-:-:S03]  /*4cb60*/  PRMT R24, R146, 0x7632, R24 ;  /* 0x0000763292187816 */ /* 0x002fc60000000018 */
[C---:B------:R-:W-:Y:S01]  /*4cb70*/  IMAD.WIDE R6, R13.reuse, 0x2, R2 ;  /* 0x000000020d067825 */ /* 0x040fe200078e0202 */
[----:B--2---:R-:W-:Y:S02]  /*4cb80*/  ISETP.GE.AND P2, PT, R0, R29, PT ;  /* 0x0000001d0000720c */ /* 0x004fe40003f46270 */
[----:B------:R-:W1:Y:S01]  /*4cb90*/  LDC R27, c[0x0][0x22c] ;  /* 0x00008b00ff1b7b82 */ /* 0x000e620000000800 */
[C---:B------:R-:W-:Y:S01]  /*4cba0*/  IMAD.WIDE R8, R13.reuse, 0x2, R18 ;  /* 0x000000020d087825 */ /* 0x040fe200078e0212 */
[-C--:B------:R-:W-:Y:S01]  /*4cbb0*/  ISETP.LT.AND P1, PT, R22, R23.reuse, !P1 ;  /* 0x000000171600720c */ /* 0x080fe20004f21270 */
[----:B------:R2:W-:Y:S02]  /*4cbc0*/  @P3 STG.E.U16 desc[UR60][R4.64], R26 ;  /* 0x0000001a04003986 */ /* 0x0005e4000c10153c */
[----:B------:R-:W-:Y:S02]  /*4cbd0*/  IMAD.WIDE R10, R13, 0x2, R244 ;  /* 0x000000020d0a7825 */ /* 0x000fe400078e02f4 */
[----:B------:R3:W-:Y:S01]  /*4cbe0*/  @P4 STG.E.U16 desc[UR60][R6.64], R146 ;  /* 0x0000009206004986 */ /* 0x0007e2000c10153c */
[-C--:B------:R-:W-:Y:S01]  /*4cbf0*/  ISETP.LT.AND P4, PT, R17, R23.reuse, !P2 ;  /* 0x000000171100720c */ /* 0x080fe20005781270 */
[----:B0-----:R-:W-:Y:S01]  /*4cc00*/  IMAD.IADD R15, R13, 0x1, R12 ;  /* 0x000000010d0f7824 */ /* 0x001fe200078e020c */
[----:B------:R-:W-:Y:S01]  /*4cc10*/  PRMT R28, R150, 0x7632, R28 ;  /* 0x00007632961c7816 */ /* 0x000fe2000000001c */
[----:B------:R0:W-:Y:S01]  /*4cc20*/  @P5 STG.E.U16 desc[UR60][R8.64], R24 ;  /* 0x0000001808005986 */ /* 0x0001e2000c10153c */
[-C--:B------:R-:W-:Y:S01]  /*4cc30*/  ISETP.LT.AND P5, PT, R20, R23.reuse, !P2 ;  /* 0x000000171400720c */ /* 0x080fe200057a1270 */
[----:B------:R-:W-:Y:S01]  /*4cc40*/  VIADD R0, R16, 0xd6 ;  /* 0x000000d610007836 */ /* 0x000fe20000000000 */
[----:B------:R-:W1:Y:S01]  /*4cc50*/  LDC R12, c[0x0][0x248] ;  /* 0x00009200ff0c7b82 */ /* 0x000e620000000800 */
[----:B------:R0:W-:Y:S01]  /*4cc60*/  @P6 STG.E.U16 desc[UR60][R10.64], R150 ;  /* 0x000000960a006986 */ /* 0x0001e2000c10153c */
[----:B------:R-:W-:Y:S01]  /*4cc70*/  ISETP.LT.AND P6, PT, R21, R23, !P2 ;  /* 0x000000171500720c */ /* 0x000fe200057c1270 */
[----:B--2---:R-:W-:Y:S01]  /*4cc80*/  IMAD.WIDE R4, R13, 0x2, R246 ;  /* 0x000000020d047825 */ /* 0x004fe200078e02f6 */
[----:B----4-:R-:W-:-:S03]  /*4cc90*/  ISETP.GE.AND P0, PT, R0, R25, PT ;  /* 0x000000190000720c */ /* 0x010fc60003f06270 */
[C---:B---3--:R-:W-:Y:S01]  /*4cca0*/  IMAD.WIDE R6, R15.reuse, 0x2, R2 ;  /* 0x000000020f067825 */ /* 0x048fe200078e0202 */
[----:B------:R2:W-:Y:S01]  /*4ccb0*/  @P1 STG.E.U16 desc[UR60][R4.64], R28 ;  /* 0x0000001c04001986 */ /* 0x0005e2000c10153c */
[----:B0-----:R-:W-:Y:S01]  /*4ccc0*/  PRMT R24, R154, 0x7632, R24 ;  /* 0x000076329a187816 */ /* 0x001fe20000000018 */
[----:B------:R-:W0:Y:S01]  /*4ccd0*/  LDC R25, c[0x0][0x22c] ;  /* 0x00008b00ff197b82 */ /* 0x000e220000000800 */
[----:B------:R-:W-:Y:S01]  /*4cce0*/  IMAD.WIDE R8, R15, 0x2, R18 ;  /* 0x000000020f087825 */ /* 0x000fe200078e0212 */
[----:B------:R-:W-:-:S03]  /*4ccf0*/  ISETP.LT.AND P1, PT, R22, R23, !P2 ;  /* 0x000000171600720c */ /* 0x000fc60005721270 */
[----:B------:R-:W-:Y:S01]  /*4cd00*/  IMAD.WIDE R10, R15, 0x2, R244 ;  /* 0x000000020f0a7825 */ /* 0x000fe200078e02f4 */
[----:B------:R-:W-:Y:S01]  /*4cd10*/  @P4 STG.E.U16 desc[UR60][R6.64], R154 ;  /* 0x0000009a06004986 */ /* 0x000fe2000c10153c */
[-C--:B------:R-:W-:Y:S01]  /*4cd20*/  ISETP.LT.AND P4, PT, R21, R23.reuse, !P0 ;  /* 0x000000171500720c */ /* 0x080fe20004781270 */
[----:B------:R-:W3:Y:S02]  /*4cd30*/  LDC R29, c[0x0][0x22c] ;  /* 0x00008b00ff1d7b82 */ /* 0x000ee40000000800 */
[----:B------:R-:W-:Y:S01]  /*4cd40*/  @P5 STG.E.U16 desc[UR60][R8.64], R24 ;  /* 0x0000001808005986 */ /* 0x000fe2000c10153c */
[----:B------:R-:W-:-:S03]  /*4cd50*/  ISETP.LT.AND P5, PT, R17, R23, !P0 ;  /* 0x000000171100720c */ /* 0x000fc600047a1270 */
[----:B------:R4:W-:Y:S01]  /*4cd60*/  @P6 STG.E.U16 desc[UR60][R10.64], R158 ;  /* 0x0000009e0a006986 */ /* 0x0009e2000c10153c */
[----:B------:R-:W-:Y:S01]  /*4cd70*/  ISETP.LT.AND P6, PT, R20, R23, !P0 ;  /* 0x000000171400720c */ /* 0x000fe200047c1270 */
[----:B------:R-:W-:Y:S02]  /*4cd80*/  VIADD R0, R16, 0xd7 ;  /* 0x000000d710007836 */ /* 0x000fe40000000000 */
[C---:B------:R-:W-:Y:S02]  /*4cd90*/  IMAD.IADD R13, R15.reuse, 0x1, R14 ;  /* 0x000000010f0d7824 */ /* 0x040fe400078e020e */
[----:B--2---:R-:W-:Y:S01]  /*4cda0*/  IMAD.WIDE R4, R15, 0x2, R246 ;  /* 0x000000020f047825 */ /* 0x004fe200078e02f6 */
[----:B------:R-:W2:Y:S01]  /*4cdb0*/  LDC R14, c[0x0][0x248] ;  /* 0x00009200ff0e7b82 */ /* 0x000ea20000000800 */
[----:B----4-:R-:W-:Y:S02]  /*4cdc0*/  PRMT R11, R158, 0x7632, R11 ;  /* 0x000076329e0b7816 */ /* 0x010fe4000000000b */
[----:B------:R-:W-:Y:S01]  /*4cdd0*/  IMAD.WIDE R6, R13, 0x2, R2 ;  /* 0x000000020d067825 */ /* 0x000fe200078e0202 */
[----:B-1----:R-:W-:-:S02]  /*4cde0*/  ISETP.GE.AND P3, PT, R0, R27, PT ;  /* 0x0000001b0000720c */ /* 0x002fc40003f66270 */
[----:B------:R-:W-:Y:S01]  /*4cdf0*/  PRMT R24, R147, 0x7632, R24 ;  /* 0x0000763293187816 */ /* 0x000fe20000000018 */
[C---:B------:R-:W-:Y:S01]  /*4ce00*/  IMAD.WIDE R8, R13.reuse, 0x2, R18 ;  /* 0x000000020d087825 */ /* 0x040fe200078e0212 */
[----:B------:R1:W-:Y:S01]  /*4ce10*/  @P1 STG.E.U16 desc[UR60][R4.64], R11 ;  /* 0x0000000b04001986 */ /* 0x0003e2000c10153c */
[----:B------:R-:W4:Y:S01]  /*4ce20*/  LDC R27, c[0x0][0x22c] ;  /* 0x00008b00ff1b7b82 */ /* 0x000f220000000800 */
[----:B------:R-:W-:Y:S02]  /*4ce30*/  ISETP.LT.AND P0, PT, R22, R23, !P0 ;  /* 0x000000171600720c */ /* 0x000fe40004701270 */
[----:B------:R-:W-:Y:S04]  /*4ce40*/  @P5 STG.E.U16 desc[UR60][R6.64], R147 ;  /* 0x0000009306005986 */ /* 0x000fe8000c10153c */
[----:B------:R0:W-:Y:S01]  /*4ce50*/  @P6 STG.E.U16 desc[UR60][R8.64], R24 ;  /* 0x0000001808006986 */ /* 0x0001e2000c10153c */
[----:B-1----:R-:W-:-:S05]  /*4ce60*/  IMAD.WIDE R10, R13, 0x2, R244 ;  /* 0x000000020d0a7825 */ /* 0x002fca00078e02f4 */
[----:B------:R1:W-:Y:S01]  /*4ce70*/  @P4 STG.E.U16 desc[UR60][R10.64], R151 ;  /* 0x000000970a004986 */ /* 0x0003e2000c10153c */
[-C--:B------:R-:W-:Y:S01]  /*4ce80*/  ISETP.LT.AND P4, PT, R17, R23.reuse, !P3 ;  /* 0x000000171100720c */ /* 0x080fe20005f81270 */
[----:B------:R-:W-:Y:S01]  /*4ce90*/  VIADD R0, R16, 0xd8 ;  /* 0x000000d810007836 */ /* 0x000fe20000000000 */
[-C--:B------:R-:W-:Y:S01]  /*4cea0*/  ISETP.LT.AND P5, PT, R20, R23.reuse, !P3 ;  /* 0x000000171400720c */ /* 0x080fe20005fa1270 */
[----:B------:R-:W-:Y:S01]  /*4ceb0*/  IMAD.IADD R15, R13, 0x1, R12 ;  /* 0x000000010d0f7824 */ /* 0x000fe200078e020c */
[----:B------:R-:W-:Y:S01]  /*4cec0*/  ISETP.LT.AND P6, PT, R21, R23, !P3 ;  /* 0x000000171500720c */ /* 0x000fe20005fc1270 */
[----:B------:R-:W-:Y:S01]  /*4ced0*/  IMAD.WIDE R4, R13, 0x2, R246 ;  /* 0x000000020d047825 */ /* 0x000fe200078e02f6 */
[----:B------:R-:W-:Y:S01]  /*4cee0*/  PRMT R26, R151, 0x7632, R26 ;  /* 0x00007632971a7816 */ /* 0x000fe2000000001a */
[----:B0-----:R-:W0:Y:S01]  /*4cef0*/  LDC R24, c[0x0][0x248] ;  /* 0x00009200ff187b82 */ /* 0x001e220000000800 */
[----:B------:R-:W-:Y:S01]  /*4cf00*/  ISETP.GE.AND P2, PT, R0, R25, PT ;  /* 0x000000190000720c */ /* 0x000fe20003f46270 */
[----:B------:R-:W-:Y:S01]  /*4cf10*/  IMAD.WIDE R6, R15, 0x2, R2 ;  /* 0x000000020f067825 */ /* 0x000fe200078e0202 */
[-C--:B------:R-:W-:Y:S01]  /*4cf20*/  ISETP.LT.AND P3, PT, R22, R23.reuse, !P3 ;  /* 0x000000171600720c */ /* 0x080fe20005f61270 */
[----:B------:R3:W-:Y:S01]  /*4cf30*/  @P0 STG.E.U16 desc[UR60][R4.64], R26 ;  /* 0x0000001a04000986 */ /* 0x0007e2000c10153c */
[----:B------:R-:W-:Y:S01]  /*4cf40*/  PRMT R13, R155, 0x7632, R13 ;  /* 0x000076329b0d7816 */ /* 0x000fe2000000000d */
[----:B------:R-:W-:Y:S01]  /*4cf50*/  IMAD.WIDE R8, R15, 0x2, R18 ;  /* 0x000000020f087825 */ /* 0x000fe200078e0212 */
[-C--:B------:R-:W-:Y:S01]  /*4cf60*/  ISETP.LT.AND P0, PT, R17, R23.reuse, !P2 ;  /* 0x000000171100720c */ /* 0x080fe20005701270 */
[----:B------:R3:W-:Y:S01]  /*4cf70*/  @P4 STG.E.U16 desc[UR60][R6.64], R155 ;  /* 0x0000009b06004986 */ /* 0x0007e2000c10153c */
[----:B------:R-:W-:Y:S01]  /*4cf80*/  ISETP.LT.AND P4, PT, R20, R23, !P2 ;  /* 0x000000171400720c */ /* 0x000fe20005781270 */
[----:B------:R-:W-:-:S02]  /*4cf90*/  VIADD R0, R16, 0xd9 ;  /* 0x000000d910007836 */ /* 0x000fc40000000000 */
[C---:B-1----:R-:W-:Y:S01]  /*4cfa0*/  IMAD.WIDE R10, R15.reuse, 0x2, R244 ;  /* 0x000000020f0a7825 */ /* 0x042fe200078e02f4 */
[----:B------:R1:W-:Y:S03]  /*4cfb0*/  @P5 STG.E.U16 desc[UR60][R8.64], R13 ;  /* 0x0000000d08005986 */ /* 0x0003e6000c10153c */
[----:B------:R-:W-:Y:S02]  /*4cfc0*/  VIADD R12, R16, 0xda ;  /* 0x000000da100c7836 */ /* 0x000fe40000000000 */
[----:B--2---:R-:W-:Y:S01]  /*4cfd0*/  IMAD.IADD R25, R15, 0x1, R14 ;  /* 0x000000010f197824 */ /* 0x004fe200078e020e */
[----:B----4-:R-:W-:Y:S01]  /*4cfe0*/  ISETP.GE.AND P1, PT, R0, R27, PT ;  /* 0x0000001b0000720c */ /* 0x010fe20003f26270 */
[----:B------:R2:W-:Y:S01]  /*4cff0*/  @P6 STG.E.U16 desc[UR60][R10.64], R159 ;  /* 0x0000009f0a006986 */ /* 0x0005e2000c10153c */
[----:B------:R-:W-:Y:S01]  /*4d000*/  PRMT R27, R159, 0x7632, R27 ;  /* 0x000076329f1b7816 */ /* 0x000fe2000000001b */
[----:B---3--:R-:W-:Y:S01]  /*4d010*/  IMAD.WIDE R4, R15, 0x2, R246 ;  /* 0x000000020f047825 */ /* 0x008fe200078e02f6 */
[----:B------:R-:W-:Y:S01]  /*4d020*/  ISETP.LT.AND P6, PT, R21, R23, !P2 ;  /* 0x000000171500720c */ /* 0x000fe200057c1270 */
[----:B------:R-:W3:Y:S01]  /*4d030*/  LDC R0, c[0x0][0x22c] ;  /* 0x00008b00ff007b82 */ /* 0x000ee20000000800 */
[----:B------:R-:W-:Y:S01]  /*4d040*/  ISETP.GE.AND P5, PT, R12, R29, PT ;  /* 0x0000001d0c00720c */ /* 0x000fe20003fa6270 */
[C---:B------:R-:W-:Y:S01]  /*4d050*/  IMAD.WIDE R6, R25.reuse, 0x2, R2 ;  /* 0x0000000219067825 */ /* 0x040fe200078e0202 */
[----:B------:R-:W-:Y:S01]  /*4d060*/  PRMT R14, R160, 0x7632, R14 ;  /* 0x00007632a00e7816 */ /* 0x000fe2000000000e */
[----:B------:R4:W-:Y:S02]  /*4d070*/  @P3 STG.E.U16 desc[UR60][R4.64], R27 ;  /* 0x0000001b04003986 */ /* 0x0009e4000c10153c */
[----:B-1----:R-:W-:-:S02]  /*4d080*/  IMAD.WIDE R8, R25, 0x2, R18 ;  /* 0x0000000219087825 */ /* 0x002fc400078e0212 */
[----:B------:R-:W1:Y:S01]  /*4d090*/  LDC R12, c[0x0][0x248] ;  /* 0x00009200ff0c7b82 */ /* 0x000e620000000800 */
[----:B------:R4:W-:Y:S01]  /*4d0a0*/  @P0 STG.E.U16 desc[UR60][R6.64], R160 ;  /* 0x000000a006000986 */ /* 0x0009e2000c10153c */
[-C--:B------:R-:W-:Y:S01]  /*4d0b0*/  ISETP.LT.AND P0, PT, R22, R23.reuse, !P2 ;  /* 0x000000171600720c */ /* 0x080fe20005701270 */
[----:B--2---:R-:W-:Y:S01]  /*4d0c0*/  IMAD.WIDE R10, R25, 0x2, R244 ;  /* 0x00000002190a7825 */ /* 0x004fe200078e02f4 */
[-C--:B------:R-:W-:Y:S01]  /*4d0d0*/  ISETP.LT.AND P3, PT, R17, R23.reuse, !P1 ;  /* 0x000000171100720c */ /* 0x080fe20004f61270 */
[----:B------:R2:W-:Y:S01]  /*4d0e0*/  @P4 STG.E.U16 desc[UR60][R8.64], R14 ;  /* 0x0000000e08004986 */ /* 0x0005e2000c10153c */
[-C--:B------:R-:W-:Y:S01]  /*4d0f0*/  ISETP.LT.AND P4, PT, R20, R23.reuse, !P1 ;  /* 0x000000171400720c */ /* 0x080fe20004f81270 */
[----:B0-----:R-:W-:Y:S02]  /*4d100*/  IMAD.IADD R15, R25, 0x1, R24 ;  /* 0x00000001190f7824 */ /* 0x001fe400078e0218 */
[----:B------:R0:W-:Y:S01]  /*4d110*/  @P6 STG.E.U16 desc[UR60][R10.64], R164 ;  /* 0x000000a40a006986 */ /* 0x0001e2000c10153c */
[----:B------:R-:W-:Y:S01]  /*4d120*/  ISETP.LT.AND P6, PT, R21, R23, !P1 ;  /* 0x000000171500720c */ /* 0x000fe20004fc1270 */
[----:B----4-:R-:W-:Y:S01]  /*4d130*/  IMAD.WIDE R4, R25, 0x2, R246 ;  /* 0x0000000219047825 */ /* 0x010fe200078e02f6 */
[----:B------:R-:W-:Y:S01]  /*4d140*/  PRMT R26, R168, 0x7632, R26 ;  /* 0x00007632a81a7816 */ /* 0x000fe2000000001a */
[----:B------:R-:W4:Y:S02]  /*4d150*/  LDC R24, c[0x0][0x248] ;  /* 0x00009200ff187b82 */ /* 0x000f240000000800 */
[----:B------:R-:W-:-:S04]  /*4d160*/  IMAD.WIDE R6, R15, 0x2, R2 ;  /* 0x000000020f067825 */ /* 0x000fc800078e0202 */
[----:B--2---:R-:W-:Y:S01]  /*4d170*/  IMAD.WIDE R8, R15, 0x2, R18 ;  /* 0x000000020f087825 */ /* 0x004fe200078e0212 */
[----:B0-----:R-:W-:Y:S01]  /*4d180*/  PRMT R11, R164, 0x7632, R11 ;  /* 0x00007632a40b7816 */ /* 0x001fe2000000000b */
[----:B------:R-:W0:Y:S01]  /*4d190*/  LDC R14, c[0x0][0x248] ;  /* 0x00009200ff0e7b82 */ /* 0x000e220000000800 */
[----:B------:R-:W-:-:S03]  /*4d1a0*/  ISETP.LT.AND P1, PT, R22, R23, !P1 ;  /* 0x000000171600720c */ /* 0x000fc60004f21270 */
[----:B------:R2:W-:Y:S04]  /*4d1b0*/  @P0 STG.E.U16 desc[UR60][R4.64], R11 ;  /* 0x0000000b04000986 */ /* 0x0005e8000c10153c */
[----:B------:R3:W-:Y:S01]  /*4d1c0*/  @P3 STG.E.U16 desc[UR60][R6.64], R168 ;  /* 0x000000a806003986 */ /* 0x0007e2000c10153c */
[----:B------:R-:W-:-:S03]  /*4d1d0*/  ISETP.LT.AND P3, PT, R17, R23, !P5 ;  /* 0x000000171100720c */ /* 0x000fc60006f61270 */
[----:B------:R-:W-:Y:S01]  /*4d1e0*/  @P4 STG.E.U16 desc[UR60][R8.64], R26 ;  /* 0x0000001a08004986 */ /* 0x000fe2000c10153c */
[----:B------:R-:W-:Y:S01]  /*4d1f0*/  ISETP.LT.AND P4, PT, R20, R23, !P5 ;  /* 0x000000171400720c */ /* 0x000fe20006f81270 */
[----:B--2---:R-:W-:-:S04]  /*4d200*/  IMAD.WIDE R10, R15, 0x2, R244 ;  /* 0x000000020f0a7825 */ /* 0x004fc800078e02f4 */
[----:B------:R-:W-:Y:S01]  /*4d210*/  VIADD R13, R16, 0xdb ;  /* 0x000000db100d7836 */ /* 0x000fe20000000000 */
[----:B------:R2:W-:Y:S01]  /*4d220*/  @P6 STG.E.U16 desc[UR60][R10.64], R172 ;  /* 0x000000ac0a006986 */ /* 0x0005e2000c10153c */
[----:B-1----:R-:W-:Y:S01]  /*4d230*/  IMAD.IADD R25, R15, 0x1, R12 ;  /* 0x000000010f197824 */ /* 0x002fe200078e020c */
[-C--:B------:R-:W-:Y:S01]  /*4d240*/  ISETP.LT.AND P6, PT, R21, R23.reuse, !P5 ;  /* 0x000000171500720c */ /* 0x080fe20006fc1270 */
[----:B------:R-:W-:Y:S01]  /*4d250*/  IMAD.WIDE R4, R15, 0x2, R246 ;  /* 0x000000020f047825 */ /* 0x000fe200078e02f6 */
[----:B------:R-:W-:Y:S02]  /*4d260*/  ISETP.LT.AND P5, PT, R22, R23, !P5 ;  /* 0x000000171600720c */ /* 0x000fe40006fa1270 */
[----:B---3--:R-:W-:Y:S01]  /*4d270*/  ISETP.GE.AND P2, PT, R13, R0, PT ;  /* 0x000000000d00720c */ /* 0x008fe20003f46270 */
[----:B------:R-:W-:Y:S01]  /*4d280*/  IMAD.WIDE R6, R25, 0x2, R2 ;  /* 0x0000000219067825 */ /* 0x000fe200078e0202 */
[----:B------:R-:W-:Y:S02]  /*4d290*/  PRMT R13, R161, 0x7632, R13 ;  /* 0x00007632a10d7816 */ /* 0x000fe4000000000d */
[----:B--2---:R-:W-:Y:S01]  /*4d2a0*/  PRMT R11, R172, 0x7632, R11 ;  /* 0x00007632ac0b7816 */ /* 0x004fe2000000000b */
[----:B------:R-:W-:-:S04]  /*4d2b0*/  IMAD.WIDE R8, R25, 0x2, R18 ;  /* 0x0000000219087825 */ /* 0x000fc800078e0212 */
[----:B------:R1:W-:Y:S01]  /*4d2c0*/  @P1 STG.E.U16 desc[UR60][R4.64], R11 ;  /* 0x0000000b04001986 */ /* 0x0003e2000c10153c */
[----:B------:R-:W-:-:S03]  /*4d2d0*/  VIADD R27, R16, 0xdc ;  /* 0x000000dc101b7836 */ /* 0x000fc60000000000 */
[----:B------:R-:W-:Y:S01]  /*4d2e0*/  @P3 STG.E.U16 desc[UR60][R6.64], R161 ;  /* 0x000000a106003986 */ /* 0x000fe2000c10153c */
[----:B------:R-:W-:-:S03]  /*4d2f0*/  ISETP.LT.AND P3, PT, R17, R23, !P2 ;  /* 0x000000171100720c */ /* 0x000fc60005761270 */
[----:B------:R2:W-:Y:S01]  /*4d300*/  @P4 STG.E.U16 desc[UR60][R8.64], R13 ;  /* 0x0000000d08004986 */ /* 0x0005e2000c10153c */
[----:B------:R-:W-:Y:S01]  /*4d310*/  ISETP.LT.AND P4, PT, R20, R23, !P2 ;  /* 0x000000171400720c */ /* 0x000fe20005781270 */
[----:B-1----:R-:W-:Y:S01]  /*4d320*/  IMAD.WIDE R10, R25, 0x2, R244 ;  /* 0x00000002190a7825 */ /* 0x002fe200078e02f4 */
[----:B------:R-:W-:-:S03]  /*4d330*/  PRMT R5, R165, 0x7632, R5 ;  /* 0x00007632a5057816 */ /* 0x000fc60000000005 */
[C---:B--2---:R-:W-:Y:S01]  /*4d340*/  IMAD.WIDE R12, R25.reuse, 0x2, R246 ;  /* 0x00000002190c7825 */ /* 0x044fe200078e02f6 */
[----:B------:R-:W-:Y:S03]  /*4d350*/  @P6 STG.E.U16 desc[UR60][R10.64], R165 ;  /* 0x000000a50a006986 */ /* 0x000fe6000c10153c */
[----:B0-----:R-:W-:Y:S02]  /*4d360*/  IMAD.IADD R25, R25, 0x1, R14 ;  /* 0x0000000119197824 */ /* 0x001fe400078e020e */
[----:B------:R-:W0:Y:S01]  /*4d370*/  LDC R14, c[0x0][0x248] ;  /* 0x00009200ff0e7b82 */ /* 0x000e220000000800 */
[----:B------:R1:W-:Y:S01]  /*4d380*/  @P5 STG.E.U16 desc[UR60][R12.64], R5 ;  /* 0x000000050c005986 */ /* 0x0003e2000c10153c */
[----:B------:R-:W-:Y:S02]  /*4d390*/  ISETP.GE.AND P0, PT, R27, R0, PT ;  /* 0x000000001b00720c */ /* 0x000fe40003f06270 */
[-C--:B------:R-:W-:Y:S01]  /*4d3a0*/  ISETP.LT.AND P5, PT, R21, R23.reuse, !P2 ;  /* 0x000000171500720c */ /* 0x080fe200057a1270 */
[----:B------:R-:W-:Y:S01]  /*4d3b0*/  VIADD R15, R16, 0xdd ;  /* 0x000000dd100f7836 */ /* 0x000fe20000000000 */
[----:B------:R-:W-:Y:S01]  /*4d3c0*/  ISETP.LT.AND P2, PT, R22, R23, !P2 ;  /* 0x000000171600720c */ /* 0x000fe20005741270 */
[----:B------:R-:W-:Y:S01]  /*4d3d0*/  IMAD.WIDE R6, R25, 0x2, R18 ;  /* 0x0000000219067825 */ /* 0x000fe200078e0212 */
[----:B------:R-:W-:-:S02]  /*4d3e0*/  PRMT R9, R169, 0x7632, R9 ;  /* 0x00007632a9097816 */ /* 0x000fc40000000009 */
[----:B------:R-:W-:Y:S01]  /*4d3f0*/  ISETP.LT.AND P6, PT, R17, R23, !P0 ;  /* 0x000000171100720c */ /* 0x000fe200047c1270 */
[----:B-1----:R-:W-:Y:S01]  /*4d400*/  IMAD.WIDE R4, R25, 0x2, R2 ;  /* 0x0000000219047825 */ /* 0x002fe200078e0202 */
[----:B------:R-:W-:-:S04]  /*4d410*/  ISETP.GE.AND P1, PT, R15, R0, PT ;  /* 0x000000000f00720c */ /* 0x000fc80003f26270 */
[----:B------:R1:W-:Y:S01]  /*4d420*/  @P3 STG.E.U16 desc[UR60][R4.64], R169 ;  /* 0x000000a904003986 */ /* 0x0003e2000c10153c */
[C---:B----4-:R-:W-:Y:S01]  /*4d430*/  IMAD.IADD R15, R25.reuse, 0x1, R24 ;  /* 0x00000001190f7824 */ /* 0x050fe200078e0218 */
[----:B------:R-:W-:Y:S01]  /*4d440*/  ISETP.LT.AND P3, PT, R20, R23, !P0 ;  /* 0x000000171400720c */ /* 0x000fe20004761270 */
[----:B------:R-:W-:Y:S01]  /*4d450*/  IMAD.WIDE R10, R25, 0x2, R246 ;  /* 0x00000002190a7825 */ /* 0x000fe200078e02f6 */
[----:B------:R2:W-:Y:S01]  /*4d460*/  @P4 STG.E.U16 desc[UR60][R6.64], R9 ;  /* 0x0000000906004986 */ /* 0x0005e2000c10153c */
[----:B------:R-:W3:Y:S02]  /*4d470*/  LDC R24, c[0x0][0x248] ;  /* 0x00009200ff187b82 */ /* 0x000ee40000000800 */
[----:B------:R-:W-:Y:S01]  /*4d480*/  IMAD.WIDE R12, R15, 0x2, R2 ;  /* 0x000000020f0c7825 */ /* 0x000fe200078e0202 */
[----:B-1----:R-:W-:-:S03]  /*4d490*/  PRMT R5, R173, 0x7632, R5 ;  /* 0x00007632ad057816 */ /* 0x002fc60000000005 */
[----:B--2---:R-:W-:Y:S01]  /*4d4a0*/  IMAD.WIDE R8, R25, 0x2, R244 ;  /* 0x0000000219087825 */ /* 0x004fe200078e02f4 */
[----:B------:R-:W-:-:S04]  /*4d4b0*/  PRMT R7, R162, 0x7632, R7 ;  /* 0x00007632a2077816 */ /* 0x000fc80000000007 */
[----:B------:R-:W-:Y:S01]  /*4d4c0*/  @P5 STG.E.U16 desc[UR60][R8.64], R173 ;  /* 0x000000ad08005986 */ /* 0x000fe2000c10153c */
[----:B------:R-:W-:-:S03]  /*4d4d0*/  ISETP.LT.AND P5, PT, R17, R23, !P1 ;  /* 0x000000171100720c */ /* 0x000fc60004fa1270 */
[----:B------:R1:W-:Y:S01]  /*4d4e0*/  @P2 STG.E.U16 desc[UR60][R10.64], R5 ;  /* 0x000000050a002986 */ /* 0x0003e2000c10153c */
[-C--:B------:R-:W-:Y:S02]  /*4d4f0*/  ISETP.LT.AND P2, PT, R21, R23.reuse, !P0 ;  /* 0x000000171500720c */ /* 0x080fe40004741270 */
[-C--:B------:R-:W-:Y:S01]  /*4d500*/  ISETP.LT.AND P0, PT, R22, R23.reuse, !P0 ;  /* 0x000000171600720c */ /* 0x080fe20004701270 */
[----:B------:R2:W-:Y:S01]  /*4d510*/  @P6 STG.E.U16 desc[UR60][R12.64], R162 ;  /* 0x000000a20c006986 */ /* 0x0005e2000c10153c */
[----:B------:R-:W-:Y:S01]  /*4d520*/  ISETP.LT.AND P6, PT, R20, R23, !P1 ;  /* 0x000000171400720c */ /* 0x000fe20004fc1270 */
[C---:B0-----:R-:W-:Y:S02]  /*4d530*/  IMAD.IADD R25, R15.reuse, 0x1, R14 ;  /* 0x000000010f197824 */ /* 0x041fe400078e020e */
[----:B------:R-:W-:Y:S01]  /*4d540*/  VIADD R27, R16, 0xde ;  /* 0x000000de101b7836 */ /* 0x000fe20000000000 */
[----:B------:R-:W0:Y:S01]  /*4d550*/  LDC R14, c[0x0][0x248] ;  /* 0x00009200ff0e7b82 */ /* 0x000e220000000800 */
[----:B-1----:R-:W-:Y:S01]  /*4d560*/  IMAD.WIDE R4, R15, 0x2, R18 ;  /* 0x000000020f047825 */ /* 0x002fe200078e0212 */
[----:B------:R-:W-:-:S04]  /*4d570*/  PRMT R26, R170, 0x7632, R26 ;  /* 0x00007632aa1a7816 */ /* 0x000fc8000000001a */
[----:B------:R1:W-:Y:S01]  /*4d580*/  @P3 STG.E.U16 desc[UR60][R4.64], R7 ;  /* 0x0000000704003986 */ /* 0x0003e2000c10153c */
[----:B------:R-:W-:Y:S01]  /*4d590*/  IMAD.WIDE R8, R15, 0x2, R246 ;  /* 0x000000020f087825 */ /* 0x000fe200078e02f6 */
[----:B------:R-:W-:-:S03]  /*4d5a0*/  ISETP.GE.AND P4, PT, R27, R0, PT ;  /* 0x000000001b00720c */ /* 0x000fc60003f86270 */
[----:B------:R-:W-:-:S04]  /*4d5b0*/  IMAD.WIDE R10, R25, 0x2, R2 ;  /* 0x00000002190a7825 */ /* 0x000fc800078e0202 */
[----:B--2---:R-:W-:Y:S01]  /*4d5c0*/  IMAD.WIDE R12, R25, 0x2, R18 ;  /* 0x00000002190c7825 */ /* 0x004fe200078e0212 */
[----:B-1----:R-:W-:-:S03]  /*4d5d0*/  PRMT R5, R166, 0x7632, R5 ;  /* 0x00007632a6057816 */ /* 0x002fc60000000005 */
[----:B------:R-:W-:-:S05]  /*4d5e0*/  IMAD.WIDE R6, R15, 0x2, R244 ;  /* 0x000000020f067825 */ /* 0x000fca00078e02f4 */
[----:B------:R-:W-:Y:S01]  /*4d5f0*/  @P2 STG.E.U16 desc[UR60][R6.64], R166 ;  /* 0x000000a606002986 */ /* 0x000fe2000c10153c */
[-C--:B------:R-:W-:Y:S02]  /*4d600*/  ISETP.LT.AND P2, PT, R21, R23.reuse, !P1 ;  /* 0x000000171500720c */ /* 0x080fe40004f41270 */
[-C--:B------:R-:W-:Y:S01]  /*4d610*/  ISETP.LT.AND P1, PT, R22, R23.reuse, !P1 ;  /* 0x000000171600720c */ /* 0x080fe20004f21270 */
[----:B------:R1:W-:Y:S04]  /*4d620*/  @P0 STG.E.U16 desc[UR60][R8.64], R5 ;  /* 0x0000000508000986 */ /* 0x0003e8000c10153c */
[----:B------:R-:W-:Y:S01]  /*4d630*/  @P5 STG.E.U16 desc[UR60][R10.64], R170 ;  /* 0x000000aa0a005986 */ /* 0x000fe2000c10153c */
[----:B------:R-:W-:-:S03]  /*4d640*/  ISETP.LT.AND P5, PT, R17, R23, !P4 ;  /* 0x000000171100720c */ /* 0x000fc600067a1270 */
[----:B------:R2:W-:Y:S01]  /*4d650*/  @P6 STG.E.U16 desc[UR60][R12.64], R26 ;  /* 0x0000001a0c006986 */ /* 0x0005e2000c10153c */
[----:B------:R-:W-:Y:S01]  /*4d660*/  ISETP.LT.AND P6, PT, R20, R23, !P4 ;  /* 0x000000171400720c */ /* 0x000fe200067c1270 */
[C---:B---3--:R-:W-:Y:S02]  /*4d670*/  IMAD.IADD R15, R25.reuse, 0x1, R24 ;  /* 0x00000001190f7824 */ /* 0x048fe400078e0218 */
[----:B------:R-:W-:Y:S01]  /*4d680*/  VIADD R27, R16, 0xdf ;  /* 0x000000df101b7836 */ /* 0x000fe20000000000 */
[----:B------:R-:W3:Y:S01]  /*4d690*/  LDC R24, c[0x0][0x248] ;  /* 0x00009200ff187b82 */ /* 0x000ee20000000800 */
[----:B-1----:R-:W-:-:S04]  /*4d6a0*/  IMAD.WIDE R4, R25, 0x2, R244 ;  /* 0x0000000219047825 */ /* 0x002fc800078e02f4 */
[----:B------:R-:W-:Y:S01]  /*4d6b0*/  IMAD.WIDE R6, R25, 0x2, R246 ;  /* 0x0000000219067825 */ /* 0x000fe200078e02f6 */
[----:B--2---:R-:W-:-:S03]  /*4d6c0*/  PRMT R13, R174, 0x7632, R13 ;  /* 0x00007632ae0d7816 */ /* 0x004fc6000000000d */
[----:B------:R-:W-:Y:S01]  /*4d6d0*/  IMAD.WIDE R8, R15, 0x2, R2 ;  /* 0x000000020f087825 */ /* 0x000fe200078e0202 */
[----:B------:R-:W-:Y:S01]  /*4d6e0*/  PRMT R26, R163, 0x7632, R26 ;  /* 0x00007632a31a7816 */ /* 0x000fe2000000001a */
[----:B------:R-:W-:Y:S01]  /*4d6f0*/  @P2 STG.E.U16 desc[UR60][R4.64], R174 ;  /* 0x000000ae04002986 */ /* 0x000fe2000c10153c */
[----:B------:R-:W-:Y:S01]  /*4d700*/  ISETP.GE.AND P3, PT, R27, R0, PT ;  /* 0x000000001b00720c */ /* 0x000fe20003f66270 */
[----:B------:R-:W-:Y:S01]  /*4d710*/  IMAD.WIDE R10, R15, 0x2, R18 ;  /* 0x000000020f0a7825 */ /* 0x000fe200078e0212 */
[-C--:B------:R-:W-:Y:S01]  /*4d720*/  ISETP.LT.AND P0, PT, R21, R23.reuse, !P4 ;  /* 0x000000171500720c */ /* 0x080fe20006701270 */
[----:B------:R1:W-:Y:S01]  /*4d730*/  @P1 STG.E.U16 desc[UR60][R6.64], R13 ;  /* 0x0000000d06001986 */ /* 0x0003e2000c10153c */
[----:B------:R-:W-:-:S03]  /*4d740*/  ISETP.LT.AND P4, PT, R22, R23, !P4 ;  /* 0x000000171600720c */ /* 0x000fc60006781270 */
[----:B------:R-:W-:Y:S01]  /*4d750*/  @P5 STG.E.U16 desc[UR60][R8.64], R163 ;  /* 0x000000a308005986 */ /* 0x000fe2000c10153c */
[----:B------:R-:W-:-:S03]  /*4d760*/  ISETP.LT.AND P5, PT, R17, R23, !P3 ;  /* 0x000000171100720c */ /* 0x000fc60005fa1270 */
[----:B------:R2:W-:Y:S01]  /*4d770*/  @P6 STG.E.U16 desc[UR60][R10.64], R26 ;  /* 0x0000001a0a006986 */ /* 0x0005e2000c10153c */
[-C--:B------:R-:W-:Y:S01]  /*4d780*/  ISETP.LT.AND P6, PT, R20, R23.reuse, !P3 ;  /* 0x000000171400720c */ /* 0x080fe20005fc1270 */
[C---:B0-----:R-:W-:Y:S02]  /*4d790*/  IMAD.IADD R25, R15.reuse, 0x1, R14 ;  /* 0x000000010f197824 */ /* 0x041fe400078e020e */
[----:B------:R-:W-:Y:S01]  /*4d7a0*/  VIADD R27, R16, 0xe0 ;  /* 0x000000e0101b7836 */ /* 0x000fe20000000000 */
[----:B------:R-:W0:Y:S01]  /*4d7b0*/  LDC R14, c[0x0][0x248] ;  /* 0x00009200ff0e7b82 */ /* 0x000e220000000800 */
[----:B-1----:R-:W-:Y:S01]  /*4d7c0*/  IMAD.WIDE R12, R15, 0x2, R244 ;  /* 0x000000020f0c7825 */ /* 0x002fe200078e02f4 */
[----:B------:R-:W-:-:S03]  /*4d7d0*/  ISETP.LT.AND P1, PT, R21, R23, !P3 ;  /* 0x000000171500720c */ /* 0x000fc60005f21270 */
[----:B------:R-:W-:Y:S01]  /*4d7e0*/  IMAD.WIDE R4, R15, 0x2, R246 ;  /* 0x000000020f047825 */ /* 0x000fe200078e02f6 */
[----:B--2---:R-:W-:-:S03]  /*4d7f0*/  PRMT R11, R167, 0x7632, R11 ;  /* 0x00007632a70b7816 */ /* 0x004fc6000000000b */
[----:B------:R-:W-:Y:S01]  /*4d800*/  IMAD.WIDE R6, R25, 0x2, R2 ;  /* 0x0000000219067825 */ /* 0x000fe200078e0202 */
[----:B------:R-:W-:Y:S02]  /*4d810*/  ISETP.GE.AND P2, PT, R27, R0, PT ;  /* 0x000000001b00720c */ /* 0x000fe40003f46270 */
[----:B------:R-:W-:Y:S01]  /*4d820*/  PRMT R26, R171, 0x7632, R26 ;  /* 0x00007632ab1a7816 */ /* 0x000fe2000000001a */
[----:B------:R-:W-:Y:S01]  /*4d830*/  IMAD.WIDE R8, R25, 0x2, R18 ;  /* 0x0000000219087825 */ /* 0x000fe200078e0212 */
[-C--:B------:R-:W-:Y:S01]  /*4d840*/  ISETP.LT.AND P3, PT, R22, R23.reuse, !P3 ;  /* 0x000000171600720c */ /* 0x080fe20005f61270 */
[----:B------:R1:W-:Y:S02]  /*4d850*/  @P0 STG.E.U16 desc[UR60][R12.64], R167 ;  /* 0x000000a70c000986 */ /* 0x0003e4000c10153c */
[----:B------:R-:W-:Y:S02]  /*4d860*/  VIADD R27, R16, 0xe1 ;  /* 0x000000e1101b7836 */ /* 0x000fe40000000000 */
[----:B------:R2:W-:Y:S01]  /*4d870*/  @P4 STG.E.U16 desc[UR60][R4.64], R11 ;  /* 0x0000000b04004986 */ /* 0x0005e2000c10153c */
[----:B------:R-:W-:-:S03]  /*4d880*/  ISETP.LT.AND P4, PT, R17, R23, !P2 ;  /* 0x000000171100720c */ /* 0x000fc60005781270 */
[----:B------:R4:W-:Y:S01]  /*4d890*/  @P5 STG.E.U16 desc[UR60][R6.64], R171 ;  /* 0x000000ab06005986 */ /* 0x0009e2000c10153c */
[-C--:B------:R-:W-:Y:S01]  /*4d8a0*/  ISETP.LT.AND P5, PT, R20, R23.reuse, !P2 ;  /* 0x000000171400720c */ /* 0x080fe200057a1270 */
[----:B---3--:R-:W-:Y:S02]  /*4d8b0*/  IMAD.IADD R15, R25, 0x1, R24 ;  /* 0x00000001190f7824 */ /* 0x008fe400078e0218 */
[----:B------:R3:W-:Y:S01]  /*4d8c0*/  @P6 STG.E.U16 desc[UR60][R8.64], R26 ;  /* 0x0000001a08006986 */ /* 0x0007e2000c10153c */
[----:B------:R-:W-:Y:S01]  /*4d8d0*/  ISETP.LT.AND P6, PT, R21, R23, !P2 ;  /* 0x000000171500720c */ /* 0x000fe200057c1270 */
[----:B-1----:R-:W-:Y:S01]  /*4d8e0*/  VIADD R13, R16, 0xe2 ;  /* 0x000000e2100d7836 */ /* 0x002fe20000000000 */
[----:B------:R-:W-:Y:S01]  /*4d8f0*/  ISETP.GE.AND P0, PT, R27, R0, PT ;  /* 0x000000001b00720c */ /* 0x000fe20003f06270 */
[----:B--2---:R-:W-:Y:S01]  /*4d900*/  IMAD.WIDE R10, R25, 0x2, R244 ;  /* 0x00000002190a7825 */ /* 0x004fe200078e02f4 */
[----:B------:R-:W1:Y:S01]  /*4d910*/  LDC R24, c[0x0][0x248] ;  /* 0x00009200ff187b82 */ /* 0x000e620000000800 */
[----:B------:R-:W-:-:S02]  /*4d920*/  PRMT R27, R175, 0x7632, R27 ;  /* 0x00007632af1b7816 */ /* 0x000fc4000000001b */
[----:B------:R-:W-:Y:S01]  /*4d930*/  IMAD.WIDE R4, R25, 0x2, R246 ;  /* 0x0000000219047825 */ /* 0x000fe200078e02f6 */
[----:B------:R2:W-:Y:S01]  /*4d940*/  @P1 STG.E.U16 desc[UR60][R10.64], R175 ;  /* 0x000000af0a001986 */ /* 0x0005e2000c10153c */
[----:B------:R-:W-:Y:S02]  /*4d950*/  ISETP.GE.AND P1, PT, R13, R0, PT ;  /* 0x000000000d00720c */ /* 0x000fe40003f26270 */
[C---:B----4-:R-:W-:Y:S01]  /*4d960*/  IMAD.WIDE R6, R15.reuse, 0x2, R2 ;  /* 0x000000020f067825 */ /* 0x050fe200078e0202 */
[----:B---3--:R-:W-:Y:S01]  /*4d970*/  PRMT R26, R176, 0x7632, R26 ;  /* 0x00007632b01a7816 */ /* 0x008fe2000000001a */
[----:B------:R3:W-:Y:S01]  /*4d980*/  @P3 STG.E.U16 desc[UR60][R4.64], R27 ;  /* 0x0000001b04003986 */ /* 0x0007e2000c10153c */
[-C--:B------:R-:W-:Y:S01]  /*4d990*/  ISETP.LT.AND P2, PT, R22, R23.reuse, !P2 ;  /* 0x000000171600720c */ /* 0x080fe20005741270 */
[----:B------:R-:W-:Y:S01]  /*4d9a0*/  IMAD.WIDE R8, R15, 0x2, R18 ;  /* 0x000000020f087825 */ /* 0x000fe200078e0212 */
[----:B------:R-:W-:-:S03]  /*4d9b0*/  ISETP.LT.AND P3, PT, R17, R23, !P0 ;  /* 0x000000171100720c */ /* 0x000fc60004761270 */
[C---:B------:R-:W-:Y:S01]  /*4d9c0*/  IMAD.WIDE R12, R15.reuse, 0x2, R244 ;  /* 0x000000020f0c7825 */ /* 0x040fe200078e02f4 */
[----:B------:R4:W-:Y:S01]  /*4d9d0*/  @P4 STG.E.U16 desc[UR60][R6.64], R176 ;  /* 0x000000b006004986 */ /* 0x0009e2000c10153c */
[----:B------:R-:W-:Y:S02]  /*4d9e0*/  ISETP.LT.AND P4, PT, R20, R23, !P0 ;  /* 0x000000171400720c */ /* 0x000fe40004781270 */
[--C-:B0-----:R-:W-:Y:S01]  /*4d9f0*/  IMAD.IADD R25, R15, 0x1, R14.reuse ;  /* 0x000000010f197824 */ /* 0x101fe200078e020e */
[----:B------:R-:W-:Y:S01]  /*4da00*/  @P5 STG.E.U16 desc[UR60][R8.64], R26 ;  /* 0x0000001a08005986 */ /* 0x000fe2000c10153c */
[----:B------:R-:W-:-:S03]  /*4da10*/  PRMT R14, R180, 0x7632, R14 ;  /* 0x00007632b40e7816 */ /* 0x000fc6000000000e */
[----:B------:R0:W-:Y:S01]  /*4da20*/  @P6 STG.E.U16 desc[UR60][R12.64], R180 ;  /* 0x000000b40c006986 */ /* 0x0001e2000c10153c */
[----:B------:R-:W-:Y:S01]  /*4da30*/  ISETP.LT.AND P6, PT, R21, R23, !P0 ;  /* 0x000000171500720c */ /* 0x000fe200047c1270 */
[----:B--2---:R-:W-:Y:S02]  /*4da40*/  VIADD R11, R16, 0xe3 ;  /* 0x000000e3100b7836 */ /* 0x004fe40000000000 */
[----:B---3--:R-:W-:-:S04]  /*4da50*/  IMAD.WIDE R4, R15, 0x2, R246 ;  /* 0x000000020f047825 */ /* 0x008fc800078e02f6 */
[C---:B----4-:R-:W-:Y:S01]  /*4da60*/  IMAD.WIDE R6, R25.reuse, 0x2, R2 ;  /* 0x0000000219067825 */ /* 0x050fe200078e0202 */
[----:B0-----:R-:W0:Y:S03]  /*4da70*/  LDC R12, c[0x0][0x248] ;  /* 0x00009200ff0c7b82 */ /* 0x001e260000000800 */
[----:B------:R-:W-:Y:S01]  /*4da80*/  IMAD.WIDE R8, R25, 0x2, R18 ;  /* 0x0000000219087825 */ /* 0x000fe200078e0212 */
[----:B------:R-:W-:Y:S01]  /*4da90*/  PRMT R26, R184, 0x7632, R26 ;  /* 0x00007632b81a7816 */ /* 0x000fe2000000001a */
[----:B------:R2:W-:Y:S01]  /*4daa0*/  @P2 STG.E.U16 desc[UR60][R4.64], R14 ;  /* 0x0000000e04002986 */ /* 0x0005e2000c10153c */
[----:B------:R-:W-:Y:S01]  /*4dab0*/  ISETP.GE.AND P5, PT, R11, R0, PT ;  /* 0x000000000b00720c */ /* 0x000fe20003fa6270 */
[----:B------:R-:W-:Y:S01]  /*4dac0*/  IMAD.WIDE R10, R25, 0x2, R244 ;  /* 0x00000002190a7825 */ /* 0x000fe200078e02f4 */
[-C--:B------:R-:W-:Y:S01]  /*4dad0*/  ISETP.LT.AND P0, PT, R22, R23.reuse, !P0 ;  /* 0x000000171600720c */ /* 0x080fe20004701270 */
[----:B------:R3:W-:Y:S01]  /*4dae0*/  @P3 STG.E.U16 desc[UR60][R6.64], R184 ;  /* 0x000000b806003986 */ /* 0x0007e2000c10153c */
[----:B------:R-:W-:-:S02]  /*4daf0*/  ISETP.LT.AND P2, PT, R17, R23, !P1 ;  /* 0x000000171100720c */ /* 0x000fc40004f41270 */
[-C--:B------:R-:W-:Y:S01]  /*4db00*/  ISETP.LT.AND P3, PT, R20, R23.reuse, !P1 ;  /* 0x000000171400720c */ /* 0x080fe20004f61270 */
[----:B------:R4:W-:Y:S01]  /*4db10*/  @P4 STG.E.U16 desc[UR60][R8.64], R26 ;  /* 0x0000001a08004986 */ /* 0x0009e2000c10153c */
[----:B-1----:R-:W-:Y:S02]  /*4db20*/  IMAD.IADD R13, R25, 0x1, R24 ;  /* 0x00000001190d7824 */ /* 0x002fe400078e0218 */
[----:B------:R-:W-:Y:S01]  /*4db30*/  VIADD R15, R16, 0xe5 ;  /* 0x000000e5100f7836 */ /* 0x000fe20000000000 */
[----:B------:R1:W-:Y:S01]  /*4db40*/  @P6 STG.E.U16 desc[UR60][R10.64], R188 ;  /* 0x000000bc0a006986 */ /* 0x0003e2000c10153c */
[----:B------:R-:W-:Y:S01]  /*4db50*/  ISETP.LT.AND P6, PT, R21, R23, !P1 ;  /* 0x000000171500720c */ /* 0x000fe20004fc1270 */
[----:B--2---:R-:W-:Y:S01]  /*4db60*/  IMAD.WIDE R4, R25, 0x2, R246 ;  /* 0x0000000219047825 */ /* 0x004fe200078e02f6 */
[----:B------:R-:W2:Y:S01]  /*4db70*/  LDC R14, c[0x0][0x248] ;  /* 0x00009200ff0e7b82 */ /* 0x000ea20000000800 */
[----:B------:R-:W-:Y:S02]  /*4db80*/  PRMT R25, R177, 0x7632, R25 ;  /* 0x00007632b1197816 */ /* 0x000fe40000000019 */
[----:B---3--:R-:W-:-:S04]  /*4db90*/  IMAD.WIDE R6, R13, 0x2, R2 ;  /* 0x000000020d067825 */ /* 0x008fc800078e0202 */
[----:B----4-:R-:W-:Y:S01]  /*4dba0*/  IMAD.WIDE R8, R13, 0x2, R18 ;  /* 0x000000020d087825 */ /* 0x010fe200078e0212 */
[----:B------:R-:W3:Y:S01]  /*4dbb0*/  LDC R24, c[0x0][0x248] ;  /* 0x00009200ff187b82 */ /* 0x000ee20000000800 */
[----:B-1----:R-:W-:Y:S02]  /*4dbc0*/  PRMT R11, R188, 0x7632, R11 ;  /* 0x00007632bc0b7816 */ /* 0x002fe4000000000b */
[----:B------:R-:W-:-:S03]  /*4dbd0*/  ISETP.LT.AND P1, PT, R22, R23, !P1 ;  /* 0x000000171600720c */ /* 0x000fc60004f21270 */
[----:B------:R1:W-:Y:S04]  /*4dbe0*/  @P0 STG.E.U16 desc[UR60][R4.64], R11 ;  /* 0x0000000b04000986 */ /* 0x0003e8000c10153c */
[----:B------:R4:W-:Y:S01]  /*4dbf0*/  @P2 STG.E.U16 desc[UR60][R6.64], R177 ;  /* 0x000000b106002986 */ /* 0x0009e2000c10153c */
[----:B------:R-:W-:-:S03]  /*4dc00*/  ISETP.LT.AND P2, PT, R17, R23, !P5 ;  /* 0x000000171100720c */ /* 0x000fc60006f41270 */
[----:B------:R-:W-:Y:S01]  /*4dc10*/  @P3 STG.E.U16 desc[UR60][R8.64], R25 ;  /* 0x0000001908003986 */ /* 0x000fe2000c10153c */
[----:B------:R-:W-:Y:S01]  /*4dc20*/  ISETP.LT.AND P3, PT, R20, R23, !P5 ;  /* 0x000000171400720c */ /* 0x000fe20006f61270 */
[----:B-1----:R-:W-:Y:S01]  /*4dc30*/  IMAD.WIDE R10, R13, 0x2, R244 ;  /* 0x000000020d0a7825 */ /* 0x002fe200078e02f4 */
[----:B------:R-:W-:-:S03]  /*4dc40*/  ISETP.GE.AND P0, PT, R15, R0, PT ;  /* 0x000000000f00720c */ /* 0x000fc60003f06270 */
[----:B0-----:R-:W-:Y:S01]  /*4dc50*/  IMAD.IADD R15, R13, 0x1, R12 ;  /* 0x000000010d0f7824 */ /* 0x001fe200078e020c */
[----:B------:R0:W-:Y:S01]  /*4dc60*/  @P6 STG.E.U16 desc[UR60][R10.64], R181 ;  /* 0x000000b50a006986 */ /* 0x0001e2000c10153c */
[----:B------:R-:W-:Y:S01]  /*4dc70*/  VIADD R27, R16, 0xe4 ;  /* 0x000000e4101b7836 */ /* 0x000fe20000000000 */
[-C--:B------:R-:W-:Y:S01]  /*4dc80*/  ISETP.LT.AND P6, PT, R21, R23.reuse, !P5 ;  /* 0x000000171500720c */ /* 0x080fe20006fc1270 */
[----:B------:R-:W-:Y:S01]  /*4dc90*/  IMAD.WIDE R4, R13, 0x2, R246 ;  /* 0x000000020d047825 */ /* 0x000fe200078e02f6 */
[----:B------:R-:W-:Y:S02]  /*4dca0*/  ISETP.LT.AND P5, PT, R22, R23, !P5 ;  /* 0x000000171600720c */ /* 0x000fe40006fa1270 */
[----:B------:R-:W-:Y:S01]  /*4dcb0*/  PRMT R13, R185, 0x7632, R13 ;  /* 0x00007632b90d7816 */ /* 0x000fe2000000000d */
[----:B----4-:R-:W-:Y:S01]  /*4dcc0*/  IMAD.WIDE R6, R15, 0x2, R2 ;  /* 0x000000020f067825 */ /* 0x010fe200078e0202 */
[----:B------:R-:W-:Y:S02]  /*4dcd0*/  ISETP.GE.AND P4, PT, R27, R0, PT ;  /* 0x000000001b00720c */ /* 0x000fe40003f86270 */
[----:B0-----:R-:W-:Y:S01]  /*4dce0*/  PRMT R11, R181, 0x7632, R11 ;  /* 0x00007632b50b7816 */ /* 0x001fe2000000000b */
[----:B------:R-:W-:-:S04]  /*4dcf0*/  IMAD.WIDE R8, R15, 0x2, R18 ;  /* 0x000000020f087825 */ /* 0x000fc800078e0212 */
[----:B------:R0:W-:Y:S01]  /*4dd00*/  @P1 STG.E.U16 desc[UR60][R4.64], R11 ;  /* 0x0000000b04001986 */ /* 0x0001e2000c10153c */
[----:B------:R-:W-:-:S03]  /*4dd10*/  ISETP.LT.AND P1, PT, R17, R23, !P4 ;  /* 0x000000171100720c */ /* 0x000fc60006721270 */
[----:B------:R-:W-:Y:S01]  /*4dd20*/  @P2 STG.E.U16 desc[UR60][R6.64], R185 ;  /* 0x000000b906002986 */ /* 0x000fe2000c10153c */
[----:B------:R-:W-:-:S03]  /*4dd30*/  ISETP.LT.AND P2, PT, R20, R23, !P4 ;  /* 0x000000171400720c */ /* 0x000fc60006741270 */
[----:B------:R1:W-:Y:S01]  /*4dd40*/  @P3 STG.E.U16 desc[UR60][R8.64], R13 ;  /* 0x0000000d08003986 */ /* 0x0003e2000c10153c */
[----:B0-----:R-:W-:Y:S01]  /*4dd50*/  IMAD.WIDE R10, R15, 0x2, R244 ;  /* 0x000000020f0a7825 */ /* 0x001fe200078e02f4 */
[----:B------:R-:W-:-:S03]  /*4dd60*/  PRMT R5, R189, 0x7632, R5 ;  /* 0x00007632bd057816 */ /* 0x000fc60000000005 */
[C---:B-1----:R-:W-:Y:S01]  /*4dd70*/  IMAD.WIDE R12, R15.reuse, 0x2, R246 ;  /* 0x000000020f0c7825 */ /* 0x042fe200078e02f6 */
[----:B------:R-:W-:Y:S03]  /*4dd80*/  @P6 STG.E.U16 desc[UR60][R10.64], R189 ;  /* 0x000000bd0a006986 */ /* 0x000fe6000c10153c */
[----:B--2---:R-:W-:Y:S01]  /*4dd90*/  IMAD.IADD R15, R15, 0x1, R14 ;  /* 0x000000010f0f7824 */ /* 0x004fe200078e020e */
[----:B------:R0:W-:Y:S01]  /*4dda0*/  @P5 STG.E.U16 desc[UR60][R12.64], R5 ;  /* 0x000000050c005986 */ /* 0x0001e2000c10153c */
[----:B------:R-:W1:Y:S01]  /*4ddb0*/  LDC R14, c[0x0][0x248] ;  /* 0x00009200ff0e7b82 */ /* 0x000e620000000800 */
[-C--:B------:R-:W-:Y:S01]  /*4ddc0*/  ISETP.LT.AND P5, PT, R21, R23.reuse, !P4 ;  /* 0x000000171500720c */ /* 0x080fe200067a1270 */
[----:B------:R-:W-:Y:S01]  /*4ddd0*/  IMAD.WIDE R6, R15, 0x2, R18 ;  /* 0x000000020f067825 */ /* 0x000fe200078e0212 */
[-C--:B------:R-:W-:Y:S02]  /*4dde0*/  ISETP.LT.AND P4, PT, R22, R23.reuse, !P4 ;  /* 0x000000171600720c */ /* 0x080fe40006781270 */
[----:B------:R-:W-:Y:S01]  /*4ddf0*/  PRMT R9, R178, 0x7632, R9 ;  /* 0x00007632b2097816 */ /* 0x000fe20000000009 */
[----:B------:R-:W-:Y:S01]  /*4de00*/  VIADD R25, R16, 0xe6 ;  /* 0x000000e610197836 */ /* 0x000fe20000000000 */
[----:B------:R-:W-:Y:S01]  /*4de10*/  ISETP.LT.AND P6, PT, R17, R23, !P0 ;  /* 0x000000171100720c */ /* 0x000fe200047c1270 */
[----:B0-----:R-:W-:-:S03]  /*4de20*/  IMAD.WIDE R4, R15, 0x2, R2 ;  /* 0x000000020f047825 */ /* 0x001fc600078e0202 */
[----:B------:R-:W-:Y:S02]  /*4de30*/  ISETP.GE.AND P3, PT, R25, R0, PT ;  /* 0x000000001900720c */ /* 0x000fe40003f66270 */
[----:B------:R0:W-:Y:S01]  /*4de40*/  @P1 STG.E.U16 desc[UR60][R4.64], R178 ;  /* 0x000000b204001986 */ /* 0x0001e2000c10153c */
[C---:B---3--:R-:W-:Y:S01]  /*4de50*/  IMAD.IADD R25, R15.reuse, 0x1, R24 ;  /* 0x000000010f197824 */ /* 0x048fe200078e0218 */
[----:B------:R-:W-:Y:S01]  /*4de60*/  ISETP.LT.AND P1, PT, R20, R23, !P0 ;  /* 0x000000171400720c */ /* 0x000fe20004721270 */
[----:B------:R-:W-:Y:S01]  /*4de70*/  IMAD.WIDE R10, R15, 0x2, R246 ;  /* 0x000000020f0a7825 */ /* 0x000fe200078e02f6 */
[----:B------:R2:W-:Y:S01]  /*4de80*/  @P2 STG.E.U16 desc[UR60][R6.64], R9 ;  /* 0x0000000906002986 */ /* 0x0005e2000c10153c */
[----:B------:R-:W3:Y:S02]  /*4de90*/  LDC R24, c[0x0][0x248] ;  /* 0x00009200ff187b82 */ /* 0x000ee40000000800 */
[----:B------:R-:W-:Y:S01]  /*4dea0*/  IMAD.WIDE R12, R25, 0x2, R2 ;  /* 0x00000002190c7825 */ /* 0x000fe200078e0202 */
[----:B0-----:R-:W-:-:S03]  /*4deb0*/  PRMT R5, R182, 0x7632, R5 ;  /* 0x00007632b6057816 */ /* 0x001fc60000000005 */
[----:B--2---:R-:W-:Y:S01]  /*4dec0*/  IMAD.WIDE R8, R15, 0x2, R244 ;  /* 0x000000020f087825 */ /* 0x004fe200078e02f4 */
[----:B------:R-:W-:-:S04]  /*4ded0*/  PRMT R7, R186, 0x7632, R7 ;  /* 0x00007632ba077816 */ /* 0x000fc80000000007 */
[----:B------:R-:W-:Y:S04]  /*4dee0*/  @P5 STG.E.U16 desc[UR60][R8.64], R182 ;  /* 0x000000b608005986 */ /* 0x000fe8000c10153c */
[----:B------:R0:W-:Y:S01]  /*4def0*/  @P4 STG.E.U16 desc[UR60][R10.64], R5 ;  /* 0x000000050a004986 */ /* 0x0001e2000c10153c */
[-C--:B------:R-:W-:Y:S02]  /*4df00*/  ISETP.LT.AND P4, PT, R21, R23.reuse, !P0 ;  /* 0x000000171500720c */ /* 0x080fe40004781270 */
[-C--:B------:R-:W-:Y:S01]  /*4df10*/  ISETP.LT.AND P0, PT, R22, R23.reuse, !P0 ;  /* 0x000000171600720c */ /* 0x080fe20004701270 */
[----:B------:R-:W-:Y:S01]  /*4df20*/  @P6 STG.E.U16 desc[UR60][R12.64], R186 ;  /* 0x000000ba0c006986 */ /* 0x000fe2000c10153c */
[-C--:B------:R-:W-:Y:S02]  /*4df30*/  ISETP.LT.AND P5, PT, R17, R23.reuse, !P3 ;  /* 0x000000171100720c */ /* 0x080fe40005fa1270 */
[----:B------:R-:W-:Y:S01]  /*4df40*/  ISETP.LT.AND P6, PT, R20, R23, !P3 ;  /* 0x000000171400720c */ /* 0x000fe20005fc1270 */
[----:B0-----:R-:W-:-:S04]  /*4df50*/  IMAD.WIDE R4, R25, 0x2, R18 ;  /* 0x0000000219047825 */ /* 0x001fc800078e0212 */
[----:B-1----:R-:W-:Y:S01]  /*4df60*/  IMAD.IADD R15, R25, 0x1, R14 ;  /* 0x00000001190f7824 */ /* 0x002fe200078e020e */
[----:B------:R0:W-:Y:S01]  /*4df70*/  @P1 STG.E.U16 desc[UR60][R4.64], R7 ;  /* 0x0000000704001986 */ /* 0x0001e2000c10153c */
[----:B------:R-:W-:Y:S01]  /*4df80*/  VIADD R27, R16, 0xe7 ;  /* 0x000000e7101b7836 */ /* 0x000fe20000000000 */
[----:B------:R-:W-:Y:S01]  /*4df90*/  PRMT R26, R179, 0x7632, R26 ;  /* 0x00007632b31a7816 */ /* 0x000fe2000000001a */
[----:B------:R-:W-:Y:S01]  /*4dfa0*/  IMAD.WIDE R8, R25, 0x2, R246 ;  /* 0x0000000219087825 */ /* 0x000fe200078e02f6 */
[----:B------:R-:W1:Y:S03]  /*4dfb0*/  LDC R14, c[0x0][0x248] ;  /* 0x00009200ff0e7b82 */ /* 0x000e660000000800 */
[----:B------:R-:W-:-:S04]  /*4dfc0*/  IMAD.WIDE R10, R15, 0x2, R2 ;  /* 0x000000020f0a7825 */ /* 0x000fc800078e0202 */
[----:B0-----:R-:W-:Y:S01]  /*4dfd0*/  IMAD.WIDE R6, R25, 0x2, R244 ;  /* 0x0000000219067825 */ /* 0x001fe200078e02f4 */
[----:B------:R-:W-:Y:S02]  /*4dfe0*/  PRMT R5, R190, 0x7632, R5 ;  /* 0x00007632be057816 */ /* 0x000fe40000000005 */
[----:B------:R-:W-:Y:S01]  /*4dff0*/  ISETP.GE.AND P2, PT, R27, R0, PT ;  /* 0x000000001b00720c */ /* 0x000fe20003f46270 */
[----:B------:R-:W-:Y:S01]  /*4e000*/  IMAD.WIDE R12, R15, 0x2, R18 ;  /* 0x000000020f0c7825 */ /* 0x000fe200078e0212 */
[----:B------:R-:W-:Y:S04]  /*4e010*/  @P4 STG.E.U16 desc[UR60][R6.64], R190 ;  /* 0x000000be06004986 */ /* 0x000fe8000c10153c */
[----:B------:R0:W-:Y:S01]  /*4e020*/  @P0 STG.E.U16 desc[UR60][R8.64], R5 ;  /* 0x0000000508000986 */ /* 0x0001e2000c10153c */
[----:B------:R-:W-:-:S02]  /*4e030*/  ISETP.LT.AND P0, PT, R21, R23, !P3 ;  /* 0x000000171500720c */ /* 0x000fc40005f01270 */
[-C--:B------:R-:W-:Y:S01]  /*4e040*/  ISETP.LT.AND P3, PT, R22, R23.reuse, !P3 ;  /* 0x000000171600720c */ /* 0x080fe20005f61270 */
[----:B------:R-:W-:Y:S01]  /*4e050*/  @P5 STG.E.U16 desc[UR60][R10.64], R179 ;  /* 0x000000b30a005986 */ /* 0x000fe2000c10153c */
[----:B------:R-:W-:-:S03]  /*4e060*/  ISETP.LT.AND P5, PT, R17, R23, !P2 ;  /* 0x000000171100720c */ /* 0x000fc600057a1270 */
[----:B------:R2:W-:Y:S01]  /*4e070*/  @P6 STG.E.U16 desc[UR60][R12.64], R26 ;  /* 0x0000001a0c006986 */ /* 0x0005e2000c10153c */
[-C--:B------:R-:W-:Y:S01]  /*4e080*/  ISETP.LT.AND P6, PT, R20, R23.reuse, !P2 ;  /* 0x000000171400720c */ /* 0x080fe200057c1270 */
[----:B---3--:R-:W-:Y:S02]  /*4e090*/  IMAD.IADD R25, R15, 0x1, R24 ;  /* 0x000000010f197824 */ /* 0x008fe400078e0218 */
[----:B------:R-:W-:Y:S01]  /*4e0a0*/  VIADD R27, R16, 0xe8 ;  /* 0x000000e8101b7836 */ /* 0x000fe20000000000 */
[----:B------:R-:W-:Y:S01]  /*4e0b0*/  ISETP.LT.AND P4, PT, R21, R23, !P2 ;  /* 0x000000171500720c */ /* 0x000fe20005781270 */
[C---:B0-----:R-:W-:Y:S01]  /*4e0c0*/  IMAD.WIDE R4, R15.reuse, 0x2, R244 ;  /* 0x000000020f047825 */ /* 0x041fe200078e02f4 */
[----:B------:R-:W0:Y:S03]  /*4e0d0*/  LDC R24, c[0x0][0x248] ;  /* 0x00009200ff187b82 */ /* 0x000e260000000800 */
[----:B------:R-:W-:Y:S01]  /*4e0e0*/  IMAD.WIDE R6, R15, 0x2, R246 ;  /* 0x000000020f067825 */ /* 0x000fe200078e02f6 */
[----:B--2---:R-:W-:-:S03]  /*4e0f0*/  PRMT R13, R183, 0x7632, R13 ;  /* 0x00007632b70d7816 */ /* 0x004fc6000000000d */
[----:B------:R-:W-:Y:S01]  /*4e100*/  IMAD.WIDE R8, R25, 0x2, R2 ;  /* 0x0000000219087825 */ /* 0x000fe200078e0202 */
[----:B------:R-:W-:Y:S01]  /*4e110*/  PRMT R26, R187, 0x7632, R26 ;  /* 0x00007632bb1a7816 */ /* 0x000fe2000000001a */
[----:B------:R-:W-:Y:S02]  /*4e120*/  @P0 STG.E.U16 desc[UR60][R4.64], R183 ;  /* 0x000000b704000986 */ /* 0x000fe4000c10153c */
[----:B------:R-:W-:Y:S01]  /*4e130*/  IMAD.WIDE R10, R25, 0x2, R18 ;  /* 0x00000002190a7825 */ /* 0x000fe200078e0212 */
[----:B------:R-:W-:Y:S01]  /*4e140*/  ISETP.GE.AND P1, PT, R27, R0, PT ;  /* 0x000000001b00720c */ /* 0x000fe20003f26270 */
[----:B------:R2:W-:Y:S01]  /*4e150*/  @P3 STG.E.U16 desc[UR60][R6.64], R13 ;  /* 0x0000000d06003986 */ /* 0x0005e2000c10153c */
[----:B------:R-:W-:-:S03]  /*4e160*/  ISETP.LT.AND P2, PT, R22, R23, !P2 ;  /* 0x000000171600720c */ /* 0x000fc60005741270 */
[----:B------:R-:W-:Y:S01]  /*4e170*/  @P5 STG.E.U16 desc[UR60][R8.64], R187 ;  /* 0x000000bb08005986 */ /* 0x000fe2000c10153c */
[----:B------:R-:W-:-:S03]  /*4e180*/  ISETP.LT.AND P5, PT, R20, R23, !P1 ;  /* 0x000000171400720c */ /* 0x000fc60004fa1270 */
[----:B------:R3:W-:Y:S01]  /*4e190*/  @P6 STG.E.U16 desc[UR60][R10.64], R26 ;  /* 0x0000001a0a006986 */ /* 0x0007e2000c10153c */
[----:B------:R-:W-:Y:S01]  /*4e1a0*/  ISETP.LT.AND P6, PT, R17, R23, !P1 ;  /* 0x000000171100720c */ /* 0x000fe20004fc1270 */
[----:B--2---:R-:W-:-:S04]  /*4e1b0*/  IMAD.WIDE R12, R25, 0x2, R244 ;  /* 0x00000002190c7825 */ /* 0x004fc800078e02f4 */
[----:B-1----:R-:W-:Y:S01]  /*4e1c0*/  IMAD.IADD R15, R25, 0x1, R14 ;  /* 0x00000001190f7824 */ /* 0x002fe200078e020e */
[----:B------:R-:W-:Y:S01]  /*4e1d0*/  @P4 STG.E.U16 desc[UR60][R12.64], R191 ;  /* 0x000000bf0c004986 */ /* 0x000fe2000c10153c */
[----:B------:R-:W-:Y:S01]  /*4e1e0*/  VIADD R27, R16, 0xe9 ;  /* 0x000000e9101b7836 */ /* 0x000fe20000000000 */
[----:B------:R-:W-:Y:S01]  /*4e1f0*/  ISETP.LT.AND P4, PT, R21, R23, !P1 ;  /* 0x000000171500720c */ /* 0x000fe20004f81270 */
[----:B------:R-:W-:Y:S01]  /*4e200*/  IMAD.WIDE R4, R25, 0x2, R246 ;  /* 0x0000000219047825 */ /* 0x000fe200078e02f6 */
[----:B---3--:R-:W-:Y:S01]  /*4e210*/  PRMT R11, R191, 0x7632, R11 ;  /* 0x00007632bf0b7816 */ /* 0x008fe2000000000b */
[----:B------:R-:W1:Y:S01]  /*4e220*/  LDC R14, c[0x0][0x248] ;  /* 0x00009200ff0e7b82 */ /* 0x000e620000000800 */
[----:B------:R-:W-:Y:S01]  /*4e230*/  PRMT R26, R192, 0x7632, R26 ;  /* 0x00007632c01a7816 */ /* 0x000fe2000000001a */
[----:B------:R-:W-:Y:S01]  /*4e240*/  IMAD.WIDE R6, R15, 0x2, R2 ;  /* 0x000000020f067825 */ /* 0x000fe200078e0202 */
[----:B------:R-:W-:-:S03]  /*4e250*/  ISETP.GE.AND P0, PT, R27, R0, PT ;  /* 0x000000001b00720c */ /* 0x000fc60003f06270 */
[----:B------:R-:W-:Y:S01]  /*4e260*/  IMAD.WIDE R8, R15, 0x2, R18 ;  /* 0x000000020f087825 */ /* 0x000fe200078e0212 */
[----:B------:R2:W-:Y:S01]  /*4e270*/  @P2 STG.E.U16 desc[UR60][R4.64], R11 ;  /* 0x0000000b04002986 */ /* 0x0005e2000c10153c */
[----:B------:R-:W-:-:S03]  /*4e280*/  ISETP.LT.AND P1, PT, R22, R23, !P1 ;  /* 0x000000171600720c */ /* 0x000fc60004f21270 */
[----:B------:R-:W-:Y:S01]  /*4e290*/  @P6 STG.E.U16 desc[UR60][R6.64], R192 ;  /* 0x000000c006006986 */ /* 0x000fe2000c10153c */
[----:B------:R-:W-:-:S03]  /*4e2a0*/  ISETP.LT.AND P6, PT, R17, R23, !P0 ;  /* 0x000000171100720c */ /* 0x000fc600047c1270 */
[----:B------:R3:W-:Y:S01]  /*4e2b0*/  @P5 STG.E.U16 desc[UR60][R8.64], R26 ;  /* 0x0000001a08005986 */ /* 0x0007e2000c10153c */
[-C--:B------:R-:W-:Y:S02]  /*4e2c0*/  ISETP.LT.AND P5, PT, R20, R23.reuse, !P0 ;  /* 0x000000171400720c */ /* 0x080fe400047a1270 */
[----:B------:R-:W-:Y:S01]  /*4e2d0*/  ISETP.LT.AND P2, PT, R21, R23, !P0 ;  /* 0x000000171500720c */ /* 0x000fe20004741270 */
[----:B--2---:R-:W-:-:S04]  /*4e2e0*/  IMAD.WIDE R10, R15, 0x2, R244 ;  /* 0x000000020f0a7825 */ /* 0x004fc800078e02f4 */
[C---:B------:R-:W-:Y:S02]  /*4e2f0*/  VIADD R13, R16.reuse, 0xeb ;  /* 0x000000eb100d7836 */ /* 0x040fe40000000000 */
[C---:B0-----:R-:W-:Y:S01]  /*4e300*/  IMAD.IADD R25, R15.reuse, 0x1, R24 ;  /* 0x000000010f197824 */ /* 0x041fe200078e0218 */
[----:B------:R0:W-:Y:S01]  /*4e310*/  @P4 STG.E.U16 desc[UR60][R10.64], R196 ;  /* 0x000000c40a004986 */ /* 0x0001e2000c10153c */
[----:B------:R-:W-:Y:S02]  /*4e320*/  VIADD R27, R16, 0xea ;  /* 0x000000ea101b7836 */ /* 0x000fe40000000000 */
[----:B------:R-:W-:Y:S01]  /*4e330*/  IMAD.WIDE R4, R15, 0x2, R246 ;  /* 0x000000020f047825 */ /* 0x000fe200078e02f6 */
[-C--:B------:R-:W-:Y:S01]  /*4e340*/  ISETP.GE.AND P4, PT, R13, R0.reuse, PT ;  /* 0x000000000d00720c */ /* 0x080fe20003f86270 */
[----:B------:R-:W2:Y:S01]  /*4e350*/  LDC R24, c[0x0][0x248] ;  /* 0x00009200ff187b82 */ /* 0x000ea20000000800 */
[----:B---3--:R-:W-:Y:S01]  /*4e360*/  PRMT R26, R200, 0x7632, R26 ;  /* 0x00007632c81a7816 */ /* 0x008fe2000000001a */
[----:B------:R-:W-:Y:S01]  /*4e370*/  IMAD.WIDE R6, R25, 0x2, R2 ;  /* 0x0000000219067825 */ /* 0x000fe200078e0202 */
[----:B------:R-:W-:-:S02]  /*4e380*/  ISETP.GE.AND P3, PT, R27, R0, PT ;  /* 0x000000001b00720c */ /* 0x000fc40003f66270 */
[----:B0-----:R-:W-:Y:S01]  /*4e390*/  PRMT R11, R196, 0x7632, R11 ;  /* 0x00007632c40b7816 */ /* 0x001fe2000000000b */
[----:B------:R-:W-:-:S04]  /*4e3a0*/  IMAD.WIDE R8, R25, 0x2, R18 ;  /* 0x0000000219087825 */ /* 0x000fc800078e0212 */
[----:B------:R-:W-:Y:S01]  /*4e3b0*/  IMAD.WIDE R12, R25, 0x2, R244 ;  /* 0x00000002190c7825 */ /* 0x000fe200078e02f4 */
[----:B------:R0:W-:Y:S01]  /*4e3c0*/  @P1 STG.E.U16 desc[UR60][R4.64], R11 ;  /* 0x0000000b04001986 */ /* 0x0001e2000c10153c */
[----:B------:R-:W-:-:S03]  /*4e3d0*/  ISETP.LT.AND P0, PT, R22, R23, !P0 ;  /* 0x000000171600720c */ /* 0x000fc60004701270 */
[----:B------:R-:W-:Y:S01]  /*4e3e0*/  @P6 STG.E.U16 desc[UR60][R6.64], R200 ;  /* 0x000000c806006986 */ /* 0x000fe2000c10153c */
[----:B------:R-:W-:-:S03]  /*4e3f0*/  ISETP.LT.AND P1, PT, R17, R23, !P3 ;  /* 0x000000171100720c */ /* 0x000fc60005f21270 */
[----:B------:R3:W-:Y:S01]  /*4e400*/  @P5 STG.E.U16 desc[UR60][R8.64], R26 ;  /* 0x0000001a08005986 */ /* 0x0007e2000c10153c */
[----:B------:R-:W-:-:S03]  /*4e410*/  ISETP.LT.AND P6, PT, R21, R23, !P3 ;  /* 0x000000171500720c */ /* 0x000fc60005fc1270 */
[----:B------:R4:W-:Y:S01]  /*4e420*/  @P2 STG.E.U16 desc[UR60][R12.64], R204 ;  /* 0x000000cc0c002986 */ /* 0x0009e2000c10153c */
[----:B------:R-:W-:Y:S01]  /*4e430*/  ISETP.LT.AND P2, PT, R20, R23, !P3 ;  /* 0x000000171400720c */ /* 0x000fe20005f41270 */
[C-C-:B-1----:R-:W-:Y:S02]  /*4e440*/  IMAD.IADD R15, R25.reuse, 0x1, R14.reuse ;  /* 0x00000001190f7824 */ /* 0x142fe400078e020e */
[----:B0-----:R-:W-:Y:S01]  /*4e450*/  VIADD R11, R16, 0xec ;  /* 0x000000ec100b7836 */ /* 0x001fe20000000000 */
[----:B------:R-:W-:Y:S01]  /*4e460*/  PRMT R14, R204, 0x7632, R14 ;  /* 0x00007632cc0e7816 */ /* 0x000fe2000000000e */
[----:B------:R-:W-:Y:S01]  /*4e470*/  IMAD.WIDE R4, R25, 0x2, R246 ;  /* 0x0000000219047825 */ /* 0x000fe200078e02f6 */
[----:B---3--:R-:W-:-:S03]  /*4e480*/  PRMT R26, R193, 0x7632, R26 ;  /* 0x00007632c11a7816 */ /* 0x008fc6000000001a */
[----:B------:R-:W-:Y:S01]  /*4e490*/  IMAD.WIDE R6, R15, 0x2, R2 ;  /* 0x000000020f067825 */ /* 0x000fe200078e0202 */
[----:B------:R-:W-:Y:S01]  /*4e4a0*/  ISETP.GE.AND P5, PT, R11, R0, PT ;  /* 0x000000000b00720c */ /* 0x000fe20003fa6270 */
[----:B----4-:R-:W0:Y:S02]  /*4e4b0*/  LDC R12, c[0x0][0x248] ;  /* 0x00009200ff0c7b82 */ /* 0x010e240000000800 */
[C---:B------:R-:W-:Y:S01]  /*4e4c0*/  IMAD.WIDE R8, R15.reuse, 0x2, R18 ;  /* 0x000000020f087825 */ /* 0x040fe200078e0212 */
[----:B------:R1:W-:Y:S03]  /*4e4d0*/  @P0 STG.E.U16 desc[UR60][R4.64], R14 ;  /* 0x0000000e04000986 */ /* 0x0003e6000c10153c */
[----:B------:R-:W-:Y:S01]  /*4e4e0*/  IMAD.WIDE R10, R15, 0x2, R244 ;  /* 0x000000020f0a7825 */ /* 0x000fe200078e02f4 */
[----:B------:R3:W-:Y:S01]  /*4e4f0*/  @P1 STG.E.U16 desc[UR60][R6.64], R193 ;  /* 0x000000c106001986 */ /* 0x0007e2000c10153c */
[----:B------:R-:W-:-:S02]  /*4e500*/  ISETP.LT.AND P3, PT, R22, R23, !P3 ;  /* 0x000000171600720c */ /* 0x000fc40005f61270 */
[-C--:B------:R-:W-:Y:S01]  /*4e510*/  ISETP.LT.AND P1, PT, R17, R23.reuse, !P4 ;  /* 0x000000171100720c */ /* 0x080fe20006721270 */
[----:B------:R4:W-:Y:S01]  /*4e520*/  @P2 STG.E.U16 desc[UR60][R8.64], R26 ;  /* 0x0000001a08002986 */ /* 0x0009e2000c10153c */
[----:B------:R-:W-:-:S03]  /*4e530*/  ISETP.LT.AND P2, PT, R20, R23, !P4 ;  /* 0x000000171400720c */ /* 0x000fc60006741270 */
[----:B------:R4:W-:Y:S01]  /*4e540*/  @P6 STG.E.U16 desc[UR60][R10.64], R197 ;  /* 0x000000c50a006986 */ /* 0x0009e2000c10153c */
[----:B------:R-:W-:Y:S01]  /*4e550*/  ISETP.LT.AND P6, PT, R21, R23, !P4 ;  /* 0x000000171500720c */ /* 0x000fe200067c1270 */
[--C-:B--2---:R-:W-:Y:S01]  /*4e560*/  IMAD.IADD R13, R15, 0x1, R24.reuse ;  /* 0x000000010f0d7824 */ /* 0x104fe200078e0218 */
[----:B------:R-:W-:Y:S01]  /*4e570*/  PRMT R24, R197, 0x7632, R24 ;  /* 0x00007632c5187816 */ /* 0x000fe20000000018 */
[----:B-1----:R-:W-:Y:S01]  /*4e580*/  IMAD.WIDE R4, R15, 0x2, R246 ;  /* 0x000000020f047825 */ /* 0x002fe200078e02f6 */
[----:B------:R-:W1:Y:S03]  /*4e590*/  LDC R14, c[0x0][0x248] ;  /* 0x00009200ff0e7b82 */ /* 0x000e660000000800 */
[----:B---3--:R-:W-:Y:S01]  /*4e5a0*/  IMAD.WIDE R6, R13, 0x2, R2 ;  /* 0x000000020d067825 */ /* 0x008fe200078e0202 */
[----:B----4-:R-:W-:-:S03]  /*4e5b0*/  PRMT R26, R201, 0x7632, R26 ;  /* 0x00007632c91a7816 */ /* 0x010fc6000000001a */
[C---:B------:R-:W-:Y:S01]  /*4e5c0*/  IMAD.WIDE R8, R13.reuse, 0x2, R18 ;  /* 0x000000020d087825 */ /* 0x040fe200078e0212 */
[----:B------:R2:W-:Y:S03]  /*4e5d0*/  @P3 STG.E.U16 desc[UR60][R4.64], R24 ;  /* 0x0000001804003986 */ /* 0x0005e6000c10153c */
[----:B------:R-:W-:Y:S01]  /*4e5e0*/  IMAD.WIDE R10, R13, 0x2, R244 ;  /* 0x000000020d0a7825 */ /* 0x000fe200078e02f4 */
[----:B------:R3:W-:Y:S01]  /*4e5f0*/  @P1 STG.E.U16 desc[UR60][R6.64], R201 ;  /* 0x000000c906001986 */ /* 0x0007e2000c10153c */
[-C--:B------:R-:W-:Y:S02]  /*4e600*/  ISETP.LT.AND P1, PT, R22, R23.reuse, !P4 ;  /* 0x000000171600720c */ /* 0x080fe40006721270 */
[-C--:B------:R-:W-:Y:S01]  /*4e610*/  ISETP.LT.AND P3, PT, R17, R23.reuse, !P5 ;  /* 0x000000171100720c */ /* 0x080fe20006f61270 */
[----:B------:R-:W-:Y:S04]  /*4e620*/  @P2 STG.E.U16 desc[UR60][R8.64], R26 ;  /* 0x0000001a08002986 */ /* 0x000fe8000c10153c */
[----:B------:R4:W-:Y:S01]  /*4e630*/  @P6 STG.E.U16 desc[UR60][R10.64], R205 ;  /* 0x000000cd0a006986 */ /* 0x0009e2000c10153c */
[----:B------:R-:W-:Y:S01]  /*4e640*/  ISETP.LT.AND P6, PT, R20, R23, !P5 ;  /* 0x000000171400720c */ /* 0x000fe20006fc1270 */
[----:B0-----:R-:W-:-:S02]  /*4e650*/  IMAD.IADD R15, R13, 0x1, R12 ;  /* 0x000000010d0f7824 */ /* 0x001fc400078e020c */
[----:B------:R-:W-:Y:S01]  /*4e660*/  VIADD R25, R16, 0xed ;  /* 0x000000ed10197836 */ /* 0x000fe20000000000 */
[----:B------:R-:W-:Y:S01]  /*4e670*/  ISETP.LT.AND P4, PT, R21, R23, !P5 ;  /* 0x000000171500720c */ /* 0x000fe20006f81270 */
[----:B--2---:R-:W-:Y:S01]  /*4e680*/  IMAD.WIDE R4, R13, 0x2, R246 ;  /* 0x000000020d047825 */ /* 0x004fe200078e02f6 */
[----:B------:R-:W-:Y:S01]  /*4e690*/  PRMT R12, R194, 0x7632, R12 ;  /* 0x00007632c20c7816 */ /* 0x000fe2000000000c */
[----:B------:R-:W0:Y:S02]  /*4e6a0*/  LDC R24, c[0x0][0x248] ;  /* 0x00009200ff187b82 */ /* 0x000e240000000800 */
[----:B---3--:R-:W-:Y:S01]  /*4e6b0*/  IMAD.WIDE R6, R15, 0x2, R2 ;  /* 0x000000020f067825 */ /* 0x008fe200078e0202 */
[----:B----4-:R-:W-:-:S03]  /*4e6c0*/  PRMT R11, R205, 0x7632, R11 ;  /* 0x00007632cd0b7816 */ /* 0x010fc6000000000b */
[----:B------:R-:W-:Y:S01]  /*4e6d0*/  IMAD.WIDE R8, R15, 0x2, R18 ;  /* 0x000000020f087825 */ /* 0x000fe200078e0212 */
[----:B------:R-:W-:Y:S01]  /*4e6e0*/  ISETP.GE.AND P0, PT, R25, R0, PT ;  /* 0x000000001900720c */ /* 0x000fe20003f06270 */
[----:B------:R2:W-:Y:S02]  /*4e6f0*/  @P1 STG.E.U16 desc[UR60][R4.64], R11 ;  /* 0x0000000b04001986 */ /* 0x0005e4000c10153c */
[----:B------:R-:W-:Y:S02]  /*4e700*/  VIADD R25, R16, 0xef ;  /* 0x000000ef10197836 */ /* 0x000fe40000000000 */
[----:B------:R3:W-:Y:S01]  /*4e710*/  @P3 STG.E.U16 desc[UR60][R6.64], R194 ;  /* 0x000000c206003986 */ /* 0x0007e2000c10153c */
[----:B------:R-:W-:-:S03]  /*4e720*/  ISETP.LT.AND P3, PT, R22, R23, !P5 ;  /* 0x000000171600720c */ /* 0x000fc60006f61270 */
[----:B------:R-:W-:Y:S01]  /*4e730*/  @P6 STG.E.U16 desc[UR60][R8.64], R12 ;  /* 0x0000000c08006986 */ /* 0x000fe2000c10153c */
[-C--:B------:R-:W-:Y:S02]  /*4e740*/  ISETP.LT.AND P6, PT, R17, R23.reuse, !P0 ;  /* 0x000000171100720c */ /* 0x080fe400047c1270 */
[----:B------:R-:W-:Y:S01]  /*4e750*/  ISETP.LT.AND P5, PT, R20, R23, !P0 ;  /* 0x000000171400720c */ /* 0x000fe200047a1270 */
[----:B--2---:R-:W-:Y:S01]  /*4e760*/  IMAD.WIDE R10, R15, 0x2, R244 ;  /* 0x000000020f0a7825 */ /* 0x004fe200078e02f4 */
[----:B------:R-:W-:-:S03]  /*4e770*/  ISETP.GE.AND P1, PT, R25, R0, PT ;  /* 0x000000001900720c */ /* 0x000fc60003f26270 */
[----:B-1----:R-:W-:Y:S01]  /*4e780*/  IMAD.IADD R25, R15, 0x1, R14 ;  /* 0x000000010f197824 */ /* 0x002fe200078e020e */
[----:B------:R1:W-:Y:S01]  /*4e790*/  @P4 STG.E.U16 desc[UR60][R10.64], R198 ;  /* 0x000000c60a004986 */ /* 0x0003e2000c10153c */
[----:B------:R-:W-:Y:S01]  /*4e7a0*/  VIADD R27, R16, 0xee ;  /* 0x000000ee101b7836 */ /* 0x000fe20000000000 */
[-C--:B------:R-:W-:Y:S01]  /*4e7b0*/  ISETP.LT.AND P4, PT, R21, R23.reuse, !P0 ;  /* 0x000000171500720c */ /* 0x080fe20004781270 */
[----:B------:R-:W-:Y:S01]  /*4e7c0*/  IMAD.WIDE R4, R15, 0x2, R246 ;  /* 0x000000020f047825 */ /* 0x000fe200078e02f6 */
[----:B------:R-:W2:Y:S01]  /*4e7d0*/  LDC R14, c[0x0][0x248] ;  /* 0x00009200ff0e7b82 */ /* 0x000ea20000000800 */
[----:B------:R-:W-:Y:S02]  /*4e7e0*/  ISETP.LT.AND P0, PT, R22, R23, !P0 ;  /* 0x000000171600720c */ /* 0x000fe40004701270 */
[----:B---3--:R-:W-:Y:S01]  /*4e7f0*/  IMAD.WIDE R6, R25, 0x2, R2 ;  /* 0x0000000219067825 */ /* 0x008fe200078e0202 */
[----:B------:R-:W-:Y:S02]  /*4e800*/  ISETP.GE.AND P2, PT, R27, R0, PT ;  /* 0x000000001b00720c */ /* 0x000fe40003f46270 */
[----:B-1----:R-:W-:Y:S01]  /*4e810*/  PRMT R11, R198, 0x7632, R11 ;  /* 0x00007632c60b7816 */ /* 0x002fe2000000000b */
[----:B------:R-:W-:Y:S01]  /*4e820*/  IMAD.WIDE R8, R25, 0x2, R18 ;  /* 0x0000000219087825 */ /* 0x000fe200078e0212 */
[----:B------:R-:W-:-:S03]  /*4e830*/  PRMT R13, R202, 0x7632, R13 ;  /* 0x00007632ca0d7816 */ /* 0x000fc6000000000d */
[----:B------:R1:W-:Y:S04]  /*4e840*/  @P3 STG.E.U16 desc[UR60][R4.64], R11 ;  /* 0x0000000b04003986 */ /* 0x0003e8000c10153c */
[----:B------:R-:W-:Y:S01]  /*4e850*/  @P6 STG.E.U16 desc[UR60][R6.64], R202 ;  /* 0x000000ca06006986 */ /* 0x000fe2000c10153c */
[----:B------:R-:W-:-:S03]  /*4e860*/  ISETP.LT.AND P6, PT, R17, R23, !P2 ;  /* 0x000000171100720c */ /* 0x000fc600057c1270 */
[----:B------:R3:W-:Y:S01]  /*4e870*/  @P5 STG.E.U16 desc[UR60][R8.64], R13 ;  /* 0x0000000d08005986 */ /* 0x0007e2000c10153c */
[C---:B-1----:R-:W-:Y:S01]  /*4e880*/  IMAD.WIDE R10, R25.reuse, 0x2, R244 ;  /* 0x00000002190a7825 */ /* 0x042fe200078e02f4 */
[----:B------:R-:W-:Y:S02]  /*4e890*/  PRMT R5, R206, 0x7632, R5 ;  /* 0x00007632ce057816 */ /* 0x000fe40000000005 */
[-C--:B------:R-:W-:Y:S01]  /*4e8a0*/  ISETP.LT.AND P5, PT, R20, R23.reuse, !P2 ;  /* 0x000000171400720c */ /* 0x080fe200057a1270 */
[C---:B---3--:R-:W-:Y:S01]  /*4e8b0*/  IMAD.WIDE R12, R25.reuse, 0x2, R246 ;  /* 0x00000002190c7825 */ /* 0x048fe200078e02f6 */
[----:B------:R-:W-:Y:S03]  /*4e8c0*/  @P4 STG.E.U16 desc[UR60][R10.64], R206 ;  /* 0x000000ce0a004986 */ /* 0x000fe6000c10153c */
[----:B0-----:R-:W-:Y:S01]  /*4e8d0*/  IMAD.IADD R25, R25, 0x1, R24 ;  /* 0x0000000119197824 */ /* 0x001fe200078e0218 */
[----:B------:R0:W-:Y:S01]  /*4e8e0*/  @P0 STG.E.U16 desc[UR60][R12.64], R5 ;  /* 0x000000050c000986 */ /* 0x0001e2000c10153c */
[----:B------:R-:W1:Y:S01]  /*4e8f0*/  LDC R24, c[0x0][0x248] ;  /* 0x00009200ff187b82 */ /* 0x000e620000000800 */
[----:B------:R-:W-:Y:S01]  /*4e900*/  VIADD R15, R16, 0xf0 ;  /* 0x000000f0100f7836 */ /* 0x000fe20000000000 */
[-C--:B------:R-:W-:Y:S01]  /*4e910*/  ISETP.LT.AND P0, PT, R21, R23.reuse, !P2 ;  /* 0x000000171500720c */ /* 0x080fe20005701270 */
[----:B------:R-:W-:Y:S01]  /*4e920*/  IMAD.WIDE R6, R25, 0x2, R18 ;  /* 0x0000000219067825 */ /* 0x000fe200078e0212 */
[----:B------:R-:W-:-:S03]  /*4e930*/  ISETP.LT.AND P2, PT, R22, R23, !P2 ;  /* 0x000000171600720c */ /* 0x000fc60005741270 */
[----:B0-----:R-:W-:Y:S01]  /*4e940*/  IMAD.WIDE R4, R25, 0x2, R2 ;  /* 0x0000000219047825 */ /* 0x001fe200078e0202 */
[----:B------:R-:W-:-:S04]  /*4e950*/  PRMT R9, R195, 0x7632, R9 ;  /* 0x00007632c3097816 */ /* 0x000fc80000000009 */
[----:B------:R0:W-:Y:S01]  /*4e960*/  @P6 STG.E.U16 desc[UR60][R4.64], R195 ;  /* 0x000000c304006986 */ /* 0x0001e2000c10153c */
[-C--:B------:R-:W-:Y:S02]  /*4e970*/  ISETP.LT.AND P6, PT, R17, R23.reuse, !P1 ;  /* 0x000000171100720c */ /* 0x080fe40004fc1270 */
[----:B------:R-:W-:Y:S01]  /*4e980*/  ISETP.GE.AND P3, PT, R15, R0, PT ;  /* 0x000000000f00720c */ /* 0x000fe20003f66270 */
[C---:B--2---:R-:W-:Y:S01]  /*4e990*/  IMAD.IADD R15, R25.reuse, 0x1, R14 ;  /* 0x00000001190f7824 */ /* 0x044fe200078e020e */
[----:B------:R2:W-:Y:S01]  /*4e9a0*/  @P5 STG.E.U16 desc[UR60][R6.64], R9 ;  /* 0x0000000906005986 */ /* 0x0005e2000c10153c */
[----:B------:R-:W-:Y:S01]  /*4e9b0*/  ISETP.LT.AND P5, PT, R20, R23, !P1 ;  /* 0x000000171400720c */ /* 0x000fe20004fa1270 */
[----:B------:R-:W-:Y:S01]  /*4e9c0*/  IMAD.WIDE R10, R25, 0x2, R246 ;  /* 0x00000002190a7825 */ /* 0x000fe200078e02f6 */
[----:B------:R-:W3:Y:S03]  /*4e9d0*/  LDC R14, c[0x0][0x248] ;  /* 0x00009200ff0e7b82 */ /* 0x000ee60000000800 */
[----:B------:R-:W-:Y:S01]  /*4e9e0*/  IMAD.WIDE R12, R15, 0x2, R2 ;  /* 0x000000020f0c7825 */ /* 0x000fe200078e0202 */
[----:B0-----:R-:W-:-:S03]  /*4e9f0*/  PRMT R5, R199, 0x7632, R5 ;  /* 0x00007632c7057816 */ /* 0x001fc60000000005 */
[----:B--2---:R-:W-:Y:S01]  /*4ea00*/  IMAD.WIDE R8, R25, 0x2, R244 ;  /* 0x0000000219087825 */ /* 0x004fe200078e02f4 */
[----:B------:R-:W-:-:S04]  /*4ea10*/  PRMT R7, R203, 0x7632, R7 ;  /* 0x00007632cb077816 */ /* 0x000fc80000000007 */
[----:B------:R-:W-:Y:S01]  /*4ea20*/  @P0 STG.E.U16 desc[UR60][R8.64], R199 ;  /* 0x000000c708000986 */ /* 0x000fe2000c10153c */
[-C--:B------:R-:W-:Y:S02]  /*4ea30*/  ISETP.LT.AND P0, PT, R21, R23.reuse, !P1 ;  /* 0x000000171500720c */ /* 0x080fe40004f01270 */
[-C--:B------:R-:W-:Y:S01]  /*4ea40*/  ISETP.LT.AND P1, PT, R22, R23.reuse, !P1 ;  /* 0x000000171600720c */ /* 0x080fe20004f21270 */
[----:B------:R0:W-:Y:S01]  /*4ea50*/  @P2 STG.E.U16 desc[UR60][R10.64], R5 ;  /* 0x000000050a002986 */ /* 0x0001e2000c10153c */
[----:B------:R-:W-:-:S03]  /*4ea60*/  ISETP.LT.AND P2, PT, R20, R23, !P3 ;  /* 0x000000171400720c */ /* 0x000fc60005f41270 */
[----:B------:R2:W-:Y:S01]  /*4ea70*/  @P6 STG.E.U16 desc[UR60][R12.64], R203 ;  /* 0x000000cb0c006986 */ /* 0x0005e2000c10153c */
[----:B------:R-:W-:Y:S01]  /*4ea80*/  ISETP.LT.AND P6, PT, R17, R23, !P3 ;  /* 0x000000171100720c */ /* 0x000fe20005fc1270 */
[C---:B-1----:R-:W-:Y:S02]  /*4ea90*/  IMAD.IADD R25, R15.reuse, 0x1, R24 ;  /* 0x000000010f197824 */ /* 0x042fe400078e0218 */
[----:B------:R-:W-:Y:S01]  /*4eaa0*/  VIADD R27, R16, 0xf1 ;  /* 0x000000f1101b7836 */ /* 0x000fe20000000000 */
[----:B------:R-:W1:Y:S01]  /*4eab0*/  LDC R24, c[0x0][0x248] ;  /* 0x00009200ff187b82 */ /* 0x000e620000000800 */
[----:B0-----:R-:W-:Y:S01]  /*4eac0*/  IMAD.WIDE R4, R15, 0x2, R18 ;  /* 0x000000020f047825 */ /* 0x001fe200078e0212 */
[----:B------:R-:W-:-:S04]  /*4ead0*/  PRMT R26, R208, 0x7632, R26 ;  /* 0x00007632d01a7816 */ /* 0x000fc8000000001a */
[----:B------:R0:W-:Y:S01]  /*4eae0*/  @P5 STG.E.U16 desc[UR60][R4.64], R7 ;  /* 0x0000000704005986 */ /* 0x0001e2000c10153c */
[----:B------:R-:W-:Y:S01]  /*4eaf0*/  IMAD.WIDE R8, R15, 0x2, R246 ;  /* 0x000000020f087825 */ /* 0x000fe200078e02f6 */
[----:B------:R-:W-:-:S03]  /*4eb00*/  ISETP.GE.AND P4, PT, R27, R0, PT ;  /* 0x000000001b00720c */ /* 0x000fc60003f86270 */
[----:B------:R-:W-:-:S04]  /*4eb10*/  IMAD.WIDE R10, R25, 0x2, R2 ;  /* 0x00000002190a7825 */ /* 0x000fc800078e0202 */
[----:B--2---:R-:W-:Y:S01]  /*4eb20*/  IMAD.WIDE R12, R25, 0x2, R18 ;  /* 0x00000002190c7825 */ /* 0x004fe200078e0212 */
[----:B0-----:R-:W-:-:S03]  /*4eb30*/  PRMT R5, R207, 0x7632, R5 ;  /* 0x00007632cf057816 */ /* 0x001fc60000000005 */
        /* <DEDUP_REMOVED lines=12> */
[----:B0-----:R-:W-:-:S04]  /*4ec00*/  IMAD.WIDE R4, R25, 0x2, R244 ;  /* 0x0000000219047825 */ /* 0x001fc800078e02f4 */
        /* <DEDUP_REMOVED lines=9> */
[-C--:B------:R-:W-:Y:S02]  /*4eca0*/  ISETP.LT.AND P4, PT, R22, R23.reuse, !P4 ;  /* 0x000000171600720c */ /* 0x080fe40006781270 */
[-C--:B------:R-:W-:Y:S01]  /*4ecb0*/  ISETP.LT.AND P3, PT, R17, R23.reuse, !P5 ;  /* 0x000000171100720c */ /* 0x080fe20006f61270 */
[----:B------:R-:W-:Y:S04]  /*4ecc0*/  @P6 STG.E.U16 desc[UR60][R8.64], R216 ;  /* 0x000000d808006986 */ /* 0x000fe8000c10153c */
[----:B------:R2:W-:Y:S01]  /*4ecd0*/  @P2 STG.E.U16 desc[UR60][R10.64], R26 ;  /* 0x0000001a0a002986 */ /* 0x0005e2000c10153c */
[----:B------:R-:W-:Y:S01]  /*4ece0*/  ISETP.LT.AND P2, PT, R20, R23, !P5 ;  /* 0x000000171400720c */ /* 0x000fe20006f41270 */
[----:B------:R-:W-:-:S02]  /*4ecf0*/  VIADD R27, R16, 0xf3 ;  /* 0x000000f3101b7836 */ /* 0x000fc40000000000 */
[----:B-1----:R-:W-:Y:S01]  /*4ed00*/  IMAD.IADD R25, R15, 0x1, R24 ;  /* 0x000000010f197824 */ /* 0x002fe200078e0218 */
[----:B------:R-:W-:Y:S01]  /*4ed10*/  ISETP.LT.AND P6, PT, R21, R23, !P5 ;  /* 0x000000171500720c */ /* 0x000fe20006fc1270 */
[----:B0-----:R-:W-:Y:S01]  /*4ed20*/  IMAD.WIDE R12, R15, 0x2, R244 ;  /* 0x000000020f0c7825 */ /* 0x001fe200078e02f4 */
[----:B------:R-:W-:Y:S01]  /*4ed30*/  ISETP.GE.AND P0, PT, R27, R0, PT ;  /* 0x000000001b00720c */ /* 0x000fe20003f06270 */
[----:B------:R-:W0:Y:S02]  /*4ed40*/  LDC R24, c[0x0][0x248] ;  /* 0x00009200ff187b82 */ /* 0x000e240000000800 */
[----:B------:R-:W-:Y:S01]  /*4ed50*/  IMAD.WIDE R4, R15, 0x2, R246 ;  /* 0x000000020f047825 */ /* 0x000fe200078e02f6 */
[----:B--2---:R-:W-:-:S03]  /*4ed60*/  PRMT R11, R220, 0x7632, R11 ;  /* 0x00007632dc0b7816 */ /* 0x004fc6000000000b */
[----:B------:R-:W-:Y:S01]  /*4ed70*/  IMAD.WIDE R6, R25, 0x2, R2 ;  /* 0x0000000219067825 */ /* 0x000fe200078e0202 */
[----:B------:R-:W-:Y:S01]  /*4ed80*/  PRMT R26, R209, 0x7632, R26 ;  /* 0x00007632d11a7816 */ /* 0x000fe2000000001a */
[----:B------:R-:W-:Y:S02]  /*4ed90*/  @P1 STG.E.U16 desc[UR60][R12.64], R220 ;  /* 0x000000dc0c001986 */ /* 0x000fe4000c10153c */
[----:B------:R-:W-:Y:S01]  /*4eda0*/  IMAD.WIDE R8, R25, 0x2, R18 ;  /* 0x0000000219087825 */ /* 0x000fe200078e0212 */
[-C--:B------:R-:W-:Y:S01]  /*4edb0*/  ISETP.LT.AND P5, PT, R22, R23.reuse, !P5 ;  /* 0x000000171600720c */ /* 0x080fe20006fa1270 */
[----:B------:R1:W-:Y:S01]  /*4edc0*/  @P4 STG.E.U16 desc[UR60][R4.64], R11 ;  /* 0x0000000b04004986 */ /* 0x0003e2000c10153c */
[----:B------:R-:W-:-:S03]  /*4edd0*/  ISETP.LT.AND P4, PT, R17, R23, !P0 ;  /* 0x000000171100720c */ /* 0x000fc60004781270 */
[----:B------:R-:W-:Y:S01]  /*4ede0*/  @P3 STG.E.U16 desc[UR60][R6.64], R209 ;  /* 0x000000d106003986 */ /* 0x000fe2000c10153c */
[----:B------:R-:W-:-:S03]  /*4edf0*/  ISETP.LT.AND P3, PT, R20, R23, !P0 ;  /* 0x000000171400720c */ /* 0x000fc60004761270 */
[----:B------:R2:W-:Y:S01]  /*4ee00*/  @P2 STG.E.U16 desc[UR60][R8.64], R26 ;  /* 0x0000001a08002986 */ /* 0x0005e2000c10153c */
[----:B------:R-:W-:Y:S01]  /*4ee10*/  ISETP.LT.AND P2, PT, R21, R23, !P0 ;  /* 0x000000171500720c */ /* 0x000fe20004741270 */
[----:B-1----:R-:W-:-:S04]  /*4ee20*/  IMAD.WIDE R10, R25, 0x2, R244 ;  /* 0x00000002190a7825 */ /* 0x002fc800078e02f4 */
[C---:B------:R-:W-:Y:S02]  /*4ee30*/  VIADD R13, R16.reuse, 0xf5 ;  /* 0x000000f5100d7836 */ /* 0x040fe40000000000 */
[C---:B---3--:R-:W-:Y:S01]  /*4ee40*/  IMAD.IADD R15, R25.reuse, 0x1, R14 ;  /* 0x00000001190f7824 */ /* 0x048fe200078e020e */
[----:B------:R1:W-:Y:S01]  /*4ee50*/  @P6 STG.E.U16 desc[UR60][R10.64], R213 ;  /* 0x000000d50a006986 */ /* 0x0003e2000c10153c */
[----:B------:R-:W-:Y:S02]  /*4ee60*/  VIADD R27, R16, 0xf4 ;  /* 0x000000f4101b7836 */ /* 0x000fe40000000000 */
[----:B------:R-:W-:Y:S01]  /*4ee70*/  IMAD.WIDE R4, R25, 0x2, R246 ;  /* 0x0000000219047825 */ /* 0x000fe200078e02f6 */
[----:B------:R-:W-:Y:S01]  /*4ee80*/  ISETP.GE.AND P6, PT, R13, R0, PT ;  /* 0x000000000d00720c */ /* 0x000fe20003fc6270 */
[----:B------:R-:W3:Y:S01]  /*4ee90*/  LDC R14, c[0x0][0x248] ;  /* 0x00009200ff0e7b82 */ /* 0x000ee20000000800 */
[----:B--2---:R-:W-:Y:S01]  /*4eea0*/  PRMT R26, R217, 0x7632, R26 ;  /* 0x00007632d91a7816 */ /* 0x004fe2000000001a */
[----:B------:R-:W-:Y:S01]  /*4eeb0*/  IMAD.WIDE R6, R15, 0x2, R2 ;  /* 0x000000020f067825 */ /* 0x000fe200078e0202 */
[----:B-1----:R-:W-:-:S03]  /*4eec0*/  PRMT R11, R213, 0x7632, R11 ;  /* 0x00007632d50b7816 */ /* 0x002fc6000000000b */
[----:B------:R-:W-:Y:S01]  /*4eed0*/  IMAD.WIDE R8, R15, 0x2, R18 ;  /* 0x000000020f087825 */ /* 0x000fe200078e0212 */
[----:B------:R-:W-:-:S03]  /*4eee0*/  ISETP.GE.AND P1, PT, R27, R0, PT ;  /* 0x000000001b00720c */ /* 0x000fc60003f26270 */
[----:B------:R-:W-:Y:S01]  /*4eef0*/  IMAD.WIDE R12, R15, 0x2, R244 ;  /* 0x000000020f0c7825 */ /* 0x000fe200078e02f4 */
[----:B------:R1:W-:Y:S01]  /*4ef00*/  @P5 STG.E.U16 desc[UR60][R4.64], R11 ;  /* 0x0000000b04005986 */ /* 0x0003e2000c10153c */
[----:B------:R-:W-:-:S03]  /*4ef10*/  ISETP.LT.AND P0, PT, R22, R23, !P0 ;  /* 0x000000171600720c */ /* 0x000fc60004701270 */
[----:B------:R2:W-:Y:S04]  /*4ef20*/  @P4 STG.E.U16 desc[UR60][R6.64], R217 ;  /* 0x000000d906004986 */ /* 0x0005e8000c10153c */
[----:B------:R-:W-:Y:S04]  /*4ef30*/  @P3 STG.E.U16 desc[UR60][R8.64], R26 ;  /* 0x0000001a08003986 */ /* 0x000fe8000c10153c */
[----:B------:R4:W-:Y:S01]  /*4ef40*/  @P2 STG.E.U16 desc[UR60][R12.64], R221 ;  /* 0x000000dd0c002986 */ /* 0x0009e2000c10153c */
[-C--:B------:R-:W-:Y:S01]  /*4ef50*/  ISETP.LT.AND P2, PT, R17, R23.reuse, !P1 ;  /* 0x000000171100720c */ /* 0x080fe20004f41270 */
[C---:B0-----:R-:W-:Y:S01]  /*4ef60*/  IMAD.IADD R25, R15.reuse, 0x1, R24 ;  /* 0x000000010f197824 */ /* 0x041fe200078e0218 */
[----:B------:R-:W-:Y:S01]  /*4ef70*/  ISETP.LT.AND P3, PT, R20, R23, !P1 ;  /* 0x000000171400720c */ /* 0x000fe20004f61270 */
[----:B-1----:R-:W-:Y:S01]  /*4ef80*/  IMAD.WIDE R4, R15, 0x2, R246 ;  /* 0x000000020f047825 */ /* 0x002fe200078e02f6 */
[----:B------:R-:W-:-:S02]  /*4ef90*/  PRMT R24, R221, 0x7632, R24 ;  /* 0x00007632dd187816 */ /* 0x000fc40000000018 */
[-C--:B------:R-:W-:Y:S01]  /*4efa0*/  ISETP.LT.AND P4, PT, R21, R23.reuse, !P1 ;  /* 0x000000171500720c */ /* 0x080fe20004f81270 */
[C---:B--2---:R-:W-:Y:S01]  /*4efb0*/  IMAD.WIDE R6, R25.reuse, 0x2, R2 ;  /* 0x0000000219067825 */ /* 0x044fe200078e0202 */
[----:B----4-:R-:W0:Y:S03]  /*4efc0*/  LDC R12, c[0x0][0x248] ;  /* 0x00009200ff0c7b82 */ /* 0x010e260000000800 */
[----:B------:R-:W-:Y:S01]  /*4efd0*/  VIADD R11, R16, 0xf6 ;  /* 0x000000f6100b7836 */ /* 0x000fe20000000000 */
[----:B------:R1:W-:Y:S01]  /*4efe0*/  @P0 STG.E.U16 desc[UR60][R4.64], R24 ;  /* 0x0000001804000986 */ /* 0x0003e2000c10153c */
[-C--:B------:R-:W-:Y:S01]  /*4eff0*/  ISETP.LT.AND P1, PT, R22, R23.reuse, !P1 ;  /* 0x000000171600720c */ /* 0x080fe20004f21270 */
[----:B------:R-:W-:Y:S02]  /*4f000*/  IMAD.WIDE R8, R25, 0x2, R18 ;  /* 0x0000000219087825 */ /* 0x000fe400078e0212 */
[----:B------:R2:W-:Y:S01]  /*4f010*/  @P2 STG.E.U16 desc[UR60][R6.64], R210 ;  /* 0x000000d206002986 */ /* 0x0005e2000c10153c */
[----:B------:R-:W-:-:S02]  /*4f020*/  ISETP.LT.AND P2, PT, R17, R23, !P6 ;  /* 0x000000171100720c */ /* 0x000fc40007741270 */
[----:B------:R-:W-:Y:S02]  /*4f030*/  PRMT R26, R210, 0x7632, R26 ;  /* 0x00007632d21a7816 */ /* 0x000fe4000000001a */
[----:B------:R-:W-:Y:S01]  /*4f040*/  ISETP.GE.AND P5, PT, R11, R0, PT ;  /* 0x000000000b00720c */ /* 0x000fe20003fa6270 */
[C---:B------:R-:W-:Y:S01]  /*4f050*/  IMAD.WIDE R10, R25.reuse, 0x2, R244 ;  /* 0x00000002190a7825 */ /* 0x040fe200078e02f4 */
[----:B------:R-:W-:Y:S01]  /*4f060*/  PRMT R28, R214, 0x7632, R28 ;  /* 0x00007632d61c7816 */ /* 0x000fe2000000001c */
[----:B------:R4:W-:Y:S02]  /*4f070*/  @P3 STG.E.U16 desc[UR60][R8.64], R26 ;  /* 0x0000001a08003986 */ /* 0x0009e4000c10153c */
[C---:B---3--:R-:W-:Y:S01]  /*4f080*/  IMAD.IADD R13, R25.reuse, 0x1, R14 ;  /* 0x00000001190d7824 */ /* 0x048fe200078e020e */
[-C--:B------:R-:W-:Y:S01]  /*4f090*/  ISETP.LT.AND P3, PT, R20, R23.reuse, !P6 ;  /* 0x000000171400720c */ /* 0x080fe20007761270 */
[----:B------:R3:W-:Y:S01]  /*4f0a0*/  @P4 STG.E.U16 desc[UR60][R10.64], R214 ;  /* 0x000000d60a004986 */ /* 0x0007e2000c10153c */
[----:B-1----:R-:W-:Y:S01]  /*4f0b0*/  IMAD.WIDE R4, R25, 0x2, R246 ;  /* 0x0000000219047825 */ /* 0x002fe200078e02f6 */
[----:B------:R-:W-:Y:S01]  /*4f0c0*/  ISETP.LT.AND P4, PT, R21, R23, !P6 ;  /* 0x000000171500720c */ /* 0x000fe20007781270 */
[----:B------:R-:W1:Y:S02]  /*4f0d0*/  LDC R14, c[0x0][0x248] ;  /* 0x00009200ff0e7b82 */ /* 0x000e640000000800 */
[----:B--2---:R-:W-:Y:S01]  /*4f0e0*/  IMAD.WIDE R6, R13, 0x2, R2 ;  /* 0x000000020d067825 */ /* 0x004fe200078e0202 */
[----:B------:R2:W-:Y:S01]  /*4f0f0*/  @P1 STG.E.U16 desc[UR60][R4.64], R28 ;  /* 0x0000001c04001986 */ /* 0x0005e2000c10153c */
[----:B------:R-:W-:-:S02]  /*4f100*/  PRMT R24, R218, 0x7632, R24 ;  /* 0x00007632da187816 */ /* 0x000fc40000000018 */
[----:B------:R-:W-:Y:S01]  /*4f110*/  VIADD R15, R16, 0xf7 ;  /* 0x000000f7100f7836 */ /* 0x000fe20000000000 */
[----:B------:R2:W-:Y:S01]  /*4f120*/  @P2 STG.E.U16 desc[UR60][R6.64], R218 ;  /* 0x000000da06002986 */ /* 0x0005e2000c10153c */
[-C--:B------:R-:W-:Y:S01]  /*4f130*/  ISETP.LT.AND P2, PT, R22, R23.reuse, !P6 ;  /* 0x000000171600720c */ /* 0x080fe20007741270 */
[----:B----4-:R-:W-:Y:S01]  /*4f140*/  IMAD.WIDE R8, R13, 0x2, R18 ;  /* 0x000000020d087825 */ /* 0x010fe200078e0212 */
[----:B------:R-:W-:Y:S01]  /*4f150*/  ISETP.LT.AND P1, PT, R17, R23, !P5 ;  /* 0x000000171100720c */ /* 0x000fe20006f21270 */
[----:B------:R-:W4:Y:S02]  /*4f160*/  LDC R26, c[0x0][0x248] ;  /* 0x00009200ff1a7b82 */ /* 0x000f240000000800 */
[----:B---3--:R-:W-:Y:S01]  /*4f170*/  IMAD.WIDE R10, R13, 0x2, R244 ;  /* 0x000000020d0a7825 */ /* 0x008fe200078e02f4 */
[----:B------:R-:W-:Y:S01]  /*4f180*/  ISETP.GE.AND P0, PT, R15, R0, PT ;  /* 0x000000000f00720c */ /* 0x000fe20003f06270 */
[----:B------:R3:W-:Y:S02]  /*4f190*/  @P3 STG.E.U16 desc[UR60][R8.64], R24 ;  /* 0x0000001808003986 */ /* 0x0007e4000c10153c */
[----:B0-----:R-:W-:-:S02]  /*4f1a0*/  IMAD.IADD R15, R13, 0x1, R12 ;  /* 0x000000010d0f7824 */ /* 0x001fc400078e020c */
[----:B------:R0:W-:Y:S01]  /*4f1b0*/  @P4 STG.E.U16 desc[UR60][R10.64], R222 ;  /* 0x000000de0a004986 */ /* 0x0001e2000c10153c */
[----:B--2---:R-:W-:Y:S01]  /*4f1c0*/  IMAD.WIDE R4, R13, 0x2, R246 ;  /* 0x000000020d047825 */ /* 0x004fe200078e02f6 */
[----:B------:R-:W-:-:S03]  /*4f1d0*/  ISETP.LT.AND P6, PT, R20, R23, !P5 ;  /* 0x000000171400720c */ /* 0x000fc60006fc1270 */
[----:B------:R-:W-:Y:S01]  /*4f1e0*/  IMAD.WIDE R6, R15, 0x2, R2 ;  /* 0x000000020f067825 */ /* 0x000fe200078e0202 */
[----:B------:R-:W-:Y:S02]  /*4f1f0*/  ISETP.LT.AND P4, PT, R21, R23, !P5 ;  /* 0x000000171500720c */ /* 0x000fe40006f81270 */
[----:B------:R-:W-:Y:S01]  /*4f200*/  PRMT R28, R215, 0x7632, R28 ;  /* 0x00007632d71c7816 */ /* 0x000fe2000000001c */
[----:B------:R-:W-:Y:S01]  /*4f210*/  VIADD R25, R16, 0xf9 ;  /* 0x000000f910197836 */ /* 0x000fe20000000000 */
[----:B---3--:R-:W2:Y:S01]  /*4f220*/  LDC R24, c[0x0][0x248] ;  /* 0x00009200ff187b82 */ /* 0x008ea20000000800 */
[----:B0-----:R-:W-:Y:S01]  /*4f230*/  PRMT R11, R222, 0x7632, R11 ;  /* 0x00007632de0b7816 */ /* 0x001fe2000000000b */
[----:B------:R-:W-:-:S04]  /*4f240*/  IMAD.WIDE R8, R15, 0x2, R18 ;  /* 0x000000020f087825 */ /* 0x000fc800078e0212 */
[----:B------:R0:W-:Y:S01]  /*4f250*/  @P2 STG.E.U16 desc[UR60][R4.64], R11 ;  /* 0x0000000b04002986 */ /* 0x0001e2000c10153c */
[----:B------:R-:W-:-:S03]  /*4f260*/  PRMT R13, R211, 0x7632, R13 ;  /* 0x00007632d30d7816 */ /* 0x000fc6000000000d */
[----:B------:R-:W-:Y:S01]  /*4f270*/  @P1 STG.E.U16 desc[UR60][R6.64], R211 ;  /* 0x000000d306001986 */ /* 0x000fe2000c10153c */
[----:B------:R-:W-:-:S03]  /*4f280*/  ISETP.LT.AND P1, PT, R22, R23, !P5 ;  /* 0x000000171600720c */ /* 0x000fc60006f21270 */
[----:B------:R3:W-:Y:S01]  /*4f290*/  @P6 STG.E.U16 desc[UR60][R8.64], R13 ;  /* 0x0000000d08006986 */ /* 0x0007e2000c10153c */
[----:B0-----:R-:W-:-:S04]  /*4f2a0*/  IMAD.WIDE R10, R15, 0x2, R244 ;  /* 0x000000020f0a7825 */ /* 0x001fc800078e02f4 */
[----:B------:R-:W-:Y:S02]  /*4f2b0*/  VIADD R5, R16, 0xfa ;  /* 0x000000fa10057836 */ /* 0x000fe40000000000 */
[----:B---3--:R-:W-:Y:S01]  /*4f2c0*/  IMAD.WIDE R12, R15, 0x2, R246 ;  /* 0x000000020f0c7825 */ /* 0x008fe200078e02f6 */
[----:B------:R-:W-:Y:S04]  /*4f2d0*/  @P4 STG.E.U16 desc[UR60][R10.64], R215 ;  /* 0x000000d70a004986 */ /* 0x000fe8000c10153c */
[----:B------:R-:W-:Y:S01]  /*4f2e0*/  @P1 STG.E.U16 desc[UR60][R12.64], R28 ;  /* 0x0000001c0c001986 */ /* 0x000fe2000c10153c */
[----:B------:R-:W-:-:S03]  /*4f2f0*/  ISETP.GE.AND P1, PT, R5, R0, PT ;  /* 0x000000000500720c */ /* 0x000fc60003f26270 */
[----:B------:R0:W3:Y:S04]  /*4f300*/  LDS.128 R4, [R227] ;  /* 0x00000000e3047984 */ /* 0x0000e80000000c00 */
[----:B0-----:R-:W3:Y:S01]  /*4f310*/  LDL.LU R227, [R1+0x1c98] ;  /* 0x001c980001e37983 */ /* 0x001ee20000300800 */
[-C--:B------:R-:W-:Y:S01]  /*4f320*/  ISETP.LT.AND P5, PT, R17, R23.reuse, !P0 ;  /* 0x000000171100720c */ /* 0x080fe200047a1270 */
[----:B------:R-:W-:Y:S01]  /*4f330*/  VIADD R27, R16, 0xf8 ;  /* 0x000000f8101b7836 */ /* 0x000fe20000000000 */
[-C--:B------:R-:W-:Y:S01]  /*4f340*/  ISETP.LT.AND P6, PT, R20, R23.reuse, !P0 ;  /* 0x000000171400720c */ /* 0x080fe200047c1270 */
[----:B------:R-:W0:Y:S01]  /*4f350*/  LDC R28, c[0x0][0x248] ;  /* 0x00009200ff1c7b82 */ /* 0x000e220000000800 */
[----:B------:R-:W-:Y:S01]  /*4f360*/  ISETP.GE.AND P2, PT, R25, R0, PT ;  /* 0x000000001900720c */ /* 0x000fe20003f46270 */
[----:B-1----:R-:W-:Y:S01]  /*4f370*/  IMAD.IADD R25, R15, 0x1, R14 ;  /* 0x000000010f197824 */ /* 0x002fe200078e020e */
[----:B------:R-:W-:-:S02]  /*4f380*/  ISETP.LT.AND P4, PT, R21, R23, !P0 ;  /* 0x000000171500720c */ /* 0x000fc40004781270 */
[----:B------:R-:W-:Y:S01]  /*4f390*/  PRMT R11, R219, 0x7632, R11 ;  /* 0x00007632db0b7816 */ /* 0x000fe2000000000b */
[----:B------:R-:W-:-:S04]  /*4f3a0*/  IMAD.WIDE R8, R25, 0x2, R2 ;  /* 0x0000000219087825 */ /* 0x000fc800078e0202 */
[----:B------:R-:W-:Y:S01]  /*4f3b0*/  IMAD.WIDE R14, R25, 0x2, R18 ;  /* 0x00000002190e7825 */ /* 0x000fe200078e0212 */
[----:B------:R-:W-:Y:S01]  /*4f3c0*/  @P5 STG.E.U16 desc[UR60][R8.64], R219 ;  /* 0x000000db08005986 */ /* 0x000fe2000c10153c */
[-C--:B------:R-:W-:Y:S02]  /*4f3d0*/  ISETP.LT.AND P0, PT, R22, R23.reuse, !P0 ;  /* 0x000000171600720c */ /* 0x080fe40004701270 */
[----:B------:R-:W-:Y:S01]  /*4f3e0*/  ISETP.GE.AND P3, PT, R27, R0, PT ;  /* 0x000000001b00720c */ /* 0x000fe20003f66270 */
[----:B------:R1:W-:Y:S03]  /*4f3f0*/  @P6 STG.E.U16 desc[UR60][R14.64], R11 ;  /* 0x0000000b0e006986 */ /* 0x0003e6000c10153c */
[-C--:B------:R-:W-:Y:S02]  /*4f400*/  ISETP.LT.AND P5, PT, R17, R23.reuse, !P3 ;  /* 0x000000171100720c */ /* 0x080fe40005fa1270 */
[----:B------:R-:W-:Y:S01]  /*4f410*/  ISETP.LT.AND P6, PT, R20, R23, !P3 ;  /* 0x000000171400720c */ /* 0x000fe20005fc1270 */
[----:B-1----:R-:W-:Y:S01]  /*4f420*/  IMAD.WIDE R10, R25, 0x2, R244 ;  /* 0x00000002190a7825 */ /* 0x002fe200078e02f4 */
[----:B------:R-:W-:-:S04]  /*4f430*/  PRMT R29, R223, 0x7632, R29 ;  /* 0x00007632df1d7816 */ /* 0x000fc8000000001d */
[----:B------:R1:W-:Y:S01]  /*4f440*/  @P4 STG.E.U16 desc[UR60][R10.64], R223 ;  /* 0x000000df0a004986 */ /* 0x0003e2000c10153c */
[----:B------:R-:W-:Y:S01]  /*4f450*/  ISETP.LT.AND P4, PT, R21, R23, !P3 ;  /* 0x000000171500720c */ /* 0x000fe20005f81270 */
[C---:B--2---:R-:W-:Y:S02]  /*4f460*/  IMAD.IADD R27, R25.reuse, 0x1, R24 ;  /* 0x00000001191b7824 */ /* 0x044fe400078e0218 */
[----:B------:R-:W-:-:S04]  /*4f470*/  IMAD.WIDE R8, R25, 0x2, R246 ;  /* 0x0000000219087825 */ /* 0x000fc800078e02f6 */
[----:B------:R-:W-:Y:S01]  /*4f480*/  VIADD R25, R16, 0xfb ;  /* 0x000000fb10197836 */ /* 0x000fe20000000000 */
[----:B------:R4:W-:Y:S01]  /*4f490*/  @P0 STG.E.U16 desc[UR60][R8.64], R29 ;  /* 0x0000001d08000986 */ /* 0x0009e2000c10153c */
[----:B------:R-:W-:Y:S01]  /*4f4a0*/  IMAD.WIDE R12, R27, 0x2, R2 ;  /* 0x000000021b0c7825 */ /* 0x000fe200078e0202 */
[----:B-1----:R-:W-:-:S03]  /*4f4b0*/  PRMT R11, R224, 0x7632, R11 ;  /* 0x00007632e00b7816 */ /* 0x002fc6000000000b */
[----:B------:R-:W-:Y:S01]  /*4f4c0*/  IMAD.WIDE R14, R27, 0x2, R18 ;  /* 0x000000021b0e7825 */ /* 0x000fe200078e0212 */
[----:B------:R-:W-:-:S03]  /*4f4d0*/  ISETP.GE.AND P0, PT, R25, R0, PT ;  /* 0x000000001900720c */ /* 0x000fc60003f06270 */
[----:B------:R-:W-:Y:S01]  /*4f4e0*/  IMAD.WIDE R24, R27, 0x2, R244 ;  /* 0x000000021b187825 */ /* 0x000fe200078e02f4 */
[----:B------:R-:W-:Y:S01]  /*4f4f0*/  @P5 STG.E.U16 desc[UR60][R12.64], R224 ;  /* 0x000000e00c005986 */ /* 0x000fe2000c10153c */
[----:B------:R-:W-:-:S03]  /*4f500*/  ISETP.LT.AND P3, PT, R22, R23, !P3 ;  /* 0x000000171600720c */ /* 0x000fc60005f61270 */
[----:B------:R1:W-:Y:S01]  /*4f510*/  @P6 STG.E.U16 desc[UR60][R14.64], R11 ;  /* 0x0000000b0e006986 */ /* 0x0003e2000c10153c */
[----:B------:R-:W-:-:S03]  /*4f520*/  ISETP.LT.AND P5, PT, R20, R23, !P2 ;  /* 0x000000171400720c */ /* 0x000fc600057a1270 */
[----:B------:R2:W-:Y:S01]  /*4f530*/  @P4 STG.E.U16 desc[UR60][R24.64], R228 ;  /* 0x000000e418004986 */ /* 0x0005e2000c10153c */
[-C--:B------:R-:W-:Y:S01]  /*4f540*/  ISETP.LT.AND P4, PT, R17, R23.reuse, !P2 ;  /* 0x000000171100720c */ /* 0x080fe20005781270 */
[----:B----4-:R-:W-:Y:S01]  /*4f550*/  IMAD.IADD R29, R27, 0x1, R26 ;  /* 0x000000011b1d7824 */ /* 0x010fe200078e021a */
[-C--:B------:R-:W-:Y:S01]  /*4f560*/  ISETP.LT.AND P6, PT, R21, R23.reuse, !P2 ;  /* 0x000000171500720c */ /* 0x080fe200057c1270 */
[----:B------:R-:W-:Y:S01]  /*4f570*/  IMAD.WIDE R8, R27, 0x2, R246 ;  /* 0x000000021b087825 */ /* 0x000fe200078e02f6 */
[----:B------:R-:W-:Y:S01]  /*4f580*/  ISETP.LT.AND P2, PT, R22, R23, !P2 ;  /* 0x000000171600720c */ /* 0x000fe20005741270 */
[----:B------:R-:W4:Y:S01]  /*4f590*/  LDC R26, c[0x0][0x248] ;  /* 0x00009200ff1a7b82 */ /* 0x000f220000000800 */
[----:B-1----:R-:W-:Y:S01]  /*4f5a0*/  PRMT R15, R228, 0x7632, R15 ;  /* 0x00007632e40f7816 */ /* 0x002fe2000000000f */
[----:B------:R-:W-:Y:S01]  /*4f5b0*/  IMAD.WIDE R10, R29, 0x2, R2 ;  /* 0x000000021d0a7825 */ /* 0x000fe200078e0202 */
[----:B--2---:R-:W-:-:S03]  /*4f5c0*/  PRMT R25, R232, 0x7632, R25 ;  /* 0x00007632e8197816 */ /* 0x004fc60000000019 */
[----:B------:R-:W-:Y:S01]  /*4f5d0*/  IMAD.WIDE R12, R29, 0x2, R18 ;  /* 0x000000021d0c7825 */ /* 0x000fe200078e0212 */
[----:B------:R1:W-:Y:S04]  /*4f5e0*/  @P3 STG.E.U16 desc[UR60][R8.64], R15 ;  /* 0x0000000f08003986 */ /* 0x0003e8000c10153c */
[----:B------:R-:W-:Y:S01]  /*4f5f0*/  @P4 STG.E.U16 desc[UR60][R10.64], R232 ;  /* 0x000000e80a004986 */ /* 0x000fe2000c10153c */
[----:B------:R-:W-:-:S03]  /*4f600*/  ISETP.LT.AND P4, PT, R17, R23, !P1 ;  /* 0x000000171100720c */ /* 0x000fc60004f81270 */
[----:B------:R2:W-:Y:S01]  /*4f610*/  @P5 STG.E.U16 desc[UR60][R12.64], R25 ;  /* 0x000000190c005986 */ /* 0x0005e2000c10153c */
[----:B------:R-:W-:Y:S01]  /*4f620*/  ISETP.LT.AND P5, PT, R20, R23, !P1 ;  /* 0x000000171400720c */ /* 0x000fe20004fa1270 */
[----:B-1----:R-:W-:Y:S01]  /*4f630*/  IMAD.WIDE R14, R29, 0x2, R244 ;  /* 0x000000021d0e7825 */ /* 0x002fe200078e02f4 */
[----:B---3--:R-:W-:-:S03]  /*4f640*/  PRMT R9, R4, 0x7632, R9 ;  /* 0x0000763204097816 */ /* 0x008fc60000000009 */
[C---:B--2---:R-:W-:Y:S01]  /*4f650*/  IMAD.WIDE R24, R29.reuse, 0x2, R246 ;  /* 0x000000021d187825 */ /* 0x044fe200078e02f6 */
[----:B------:R1:W-:Y:S03]  /*4f660*/  @P6 STG.E.U16 desc[UR60][R14.64], R4 ;  /* 0x000000040e006986 */ /* 0x0003e6000c10153c */
[----:B0-----:R-:W-:Y:S01]  /*4f670*/  IMAD.IADD R29, R29, 0x1, R28 ;  /* 0x000000011d1d7824 */ /* 0x001fe200078e021c */
[----:B------:R0:W-:Y:S01]  /*4f680*/  @P2 STG.E.U16 desc[UR60][R24.64], R9 ;  /* 0x0000000918002986 */ /* 0x0001e2000c10153c */
[-C--:B------:R-:W-:Y:S01]  /*4f690*/  ISETP.LT.AND P6, PT, R21, R23.reuse, !P1 ;  /* 0x000000171500720c */ /* 0x080fe20004fc1270 */
[----:B------:R-:W2:Y:S01]  /*4f6a0*/  LDC R28, c[0x0][0x248] ;  /* 0x00009200ff1c7b82 */ /* 0x000ea20000000800 */
[----:B------:R-:W-:Y:S01]  /*4f6b0*/  IMAD.WIDE R10, R29, 0x2, R18 ;  /* 0x000000021d0a7825 */ /* 0x000fe200078e0212 */
[----:B------:R-:W-:Y:S02]  /*4f6c0*/  PRMT R13, R225, 0x7632, R13 ;  /* 0x00007632e10d7816 */ /* 0x000fe4000000000d */
[----:B------:R-:W-:Y:S01]  /*4f6d0*/  ISETP.LT.AND P1, PT, R22, R23, !P1 ;  /* 0x000000171600720c */ /* 0x000fe20004f21270 */
[----:B------:R-:W-:-:S02]  /*4f6e0*/  VIADD R27, R16, 0xfd ;  /* 0x000000fd101b7836 */ /* 0x000fc40000000000 */
[----:B------:R-:W-:Y:S01]  /*4f6f0*/  VIADD R31, R16, 0xfc ;  /* 0x000000fc101f7836 */ /* 0x000fe20000000000 */
[----:B-1----:R-:W1:Y:S01]  /*4f700*/  LDC R4, c[0x0][0x248] ;  /* 0x00009200ff047b82 */ /* 0x002e620000000800 */
[----:B0-----:R-:W-:-:S05]  /*4f710*/  IMAD.WIDE R8, R29, 0x2, R2 ;  /* 0x000000021d087825 */ /* 0x001fca00078e0202 */
[----:B------:R-:W-:Y:S04]  /*4f720*/  @P4 STG.E.U16 desc[UR60][R8.64], R225 ;  /* 0x000000e108004986 */ /* 0x000fe8000c10153c */
[----:B------:R0:W-:Y:S01]  /*4f730*/  @P5 STG.E.U16 desc[UR60][R10.64], R13 ;  /* 0x0000000d0a005986 */ /* 0x0001e2000c10153c */
[----:B------:R-:W-:Y:S02]  /*4f740*/  ISETP.LT.AND P5, PT, R17, R23, !P0 ;  /* 0x000000171100720c */ /* 0x000fe400047a1270 */
[----:B------:R-:W-:Y:S01]  /*4f750*/  ISETP.GE.AND P2, PT, R27, R0, PT ;  /* 0x000000001b00720c */ /* 0x000fe20003f46270 */
[C---:B----4-:R-:W-:Y:S02]  /*4f760*/  IMAD.IADD R27, R29.reuse, 0x1, R26 ;  /* 0x000000011d1b7824 */ /* 0x050fe400078e021a */
[----:B------:R-:W-:-:S04]  /*4f770*/  IMAD.WIDE R14, R29, 0x2, R246 ;  /* 0x000000021d0e7825 */ /* 0x000fc800078e02f6 */
[----:B0-----:R-:W-:Y:S01]  /*4f780*/  IMAD.WIDE R12, R29, 0x2, R244 ;  /* 0x000000021d0c7825 */ /* 0x001fe200078e02f4 */
[----:B------:R-:W-:-:S04]  /*4f790*/  PRMT R11, R229, 0x7632, R11 ;  /* 0x00007632e50b7816 */ /* 0x000fc8000000000b */
[----:B------:R0:W-:Y:S01]  /*4f7a0*/  @P6 STG.E.U16 desc[UR60][R12.64], R229 ;  /* 0x000000e50c006986 */ /* 0x0001e2000c10153c */
[-C--:B------:R-:W-:Y:S01]  /*4f7b0*/  ISETP.LT.AND P6, PT, R20, R23.reuse, !P0 ;  /* 0x000000171400720c */ /* 0x080fe200047c1270 */
[----:B------:R-:W-:Y:S01]  /*4f7c0*/  IMAD.WIDE R8, R27, 0x2, R2 ;  /* 0x000000021b087825 */ /* 0x000fe200078e0202 */
[-C--:B------:R-:W-:Y:S01]  /*4f7d0*/  ISETP.GE.AND P3, PT, R31, R0.reuse, PT ;  /* 0x000000001f00720c */ /* 0x080fe20003f66270 */
[----:B------:R3:W-:Y:S01]  /*4f7e0*/  @P1 STG.E.U16 desc[UR60][R14.64], R11 ;  /* 0x0000000b0e001986 */ /* 0x0007e2000c10153c */
[-C--:B------:R-:W-:Y:S01]  /*4f7f0*/  ISETP.LT.AND P1, PT, R21, R23.reuse, !P0 ;  /* 0x000000171500720c */ /* 0x080fe20004721270 */
[----:B------:R-:W-:Y:S01]  /*4f800*/  VIADD R25, R16, 0xfe ;  /* 0x000000fe10197836 */ /* 0x000fe20000000000 */
[-C--:B------:R-:W-:Y:S01]  /*4f810*/  ISETP.LT.AND P0, PT, R22, R23.reuse, !P0 ;  /* 0x000000171600720c */ /* 0x080fe20004701270 */
[----:B------:R4:W-:Y:S01]  /*4f820*/  @P5 STG.E.U16 desc[UR60][R8.64], R233 ;  /* 0x000000e908005986 */ /* 0x0009e2000c10153c */
[----:B------:R-:W-:Y:S02]  /*4f830*/  ISETP.LT.AND P5, PT, R17, R23, !P3 ;  /* 0x000000171100720c */ /* 0x000fe40005fa1270 */
[----:B------:R-:W-:Y:S01]  /*4f840*/  ISETP.GE.AND P4, PT, R25, R0, PT ;  /* 0x000000001900720c */ /* 0x000fe20003f86270 */
[----:B0-----:R-:W-:-:S04]  /*4f850*/  IMAD.WIDE R12, R27, 0x2, R244 ;  /* 0x000000021b0c7825 */ /* 0x001fc800078e02f4 */
[----:B---3--:R-:W-:Y:S01]  /*4f860*/  IMAD.WIDE R10, R27, 0x2, R18 ;  /* 0x000000021b0a7825 */ /* 0x008fe200078e0212 */
[----:B----4-:R-:W-:-:S03]  /*4f870*/  PRMT R9, R233, 0x7632, R9 ;  /* 0x00007632e9097816 */ /* 0x010fc60000000009 */
[----:B------:R-:W-:Y:S01]  /*4f880*/  IMAD.WIDE R24, R27, 0x2, R246 ;  /* 0x000000021b187825 */ /* 0x000fe200078e02f6 */
[----:B------:R-:W-:-:S03]  /*4f890*/  PRMT R15, R5, 0x7632, R15 ;  /* 0x00007632050f7816 */ /* 0x000fc6000000000f */
[----:B--2---:R-:W-:Y:S01]  /*4f8a0*/  IMAD.IADD R27, R27, 0x1, R28 ;  /* 0x000000011b1b7824 */ /* 0x004fe200078e021c */
[----:B------:R0:W-:Y:S01]  /*4f8b0*/  @P6 STG.E.U16 desc[UR60][R10.64], R9 ;  /* 0x000000090a006986 */ /* 0x0001e2000c10153c */
[-C--:B------:R-:W-:Y:S01]  /*4f8c0*/  ISETP.LT.AND P6, PT, R20, R23.reuse, !P3 ;  /* 0x000000171400720c */ /* 0x080fe20005fc1270 */
[----:B------:R-:W-:Y:S02]  /*4f8d0*/  VIADD R29, R16, 0xff ;  /* 0x000000ff101d7836 */ /* 0x000fe40000000000 */
[----:B------:R-:W2:Y:S01]  /*4f8e0*/  LDC R16, c[0x0][0x248] ;  /* 0x00009200ff107b82 */ /* 0x000ea20000000800 */
[----:B------:R-:W-:Y:S01]  /*4f8f0*/  @P1 STG.E.U16 desc[UR60][R12.64], R5 ;  /* 0x000000050c001986 */ /* 0x000fe2000c10153c */
[-C--:B------:R-:W-:Y:S01]  /*4f900*/  ISETP.LT.AND P1, PT, R21, R23.reuse, !P3 ;  /* 0x000000171500720c */ /* 0x080fe20005f21270 */
[----:B0-----:R-:W-:Y:S02]  /*4f910*/  IMAD.WIDE R8, R27, 0x2, R2 ;  /* 0x000000021b087825 */ /* 0x001fe400078e0202 */
[----:B------:R0:W-:Y:S01]  /*4f920*/  @P0 STG.E.U16 desc[UR60][R24.64], R15 ;  /* 0x0000000f18000986 */ /* 0x0001e2000c10153c */
[----:B------:R-:W-:-:S03]  /*4f930*/  ISETP.LT.AND P3, PT, R22, R23, !P3 ;  /* 0x000000171600720c */ /* 0x000fc60005f61270 */
[----:B------:R3:W-:Y:S01]  /*4f940*/  @P5 STG.E.U16 desc[UR60][R8.64], R226 ;  /* 0x000000e208005986 */ /* 0x0007e2000c10153c */
[----:B------:R-:W-:Y:S02]  /*4f950*/  ISETP.LT.AND P5, PT, R17, R23, !P2 ;  /* 0x000000171100720c */ /* 0x000fe400057a1270 */
[----:B------:R-:W-:Y:S01]  /*4f960*/  PRMT R11, R226, 0x7632, R11 ;  /* 0x00007632e20b7816 */ /* 0x000fe2000000000b */
[----:B0-----:R-:W-:-:S04]  /*4f970*/  IMAD.WIDE R14, R27, 0x2, R18 ;  /* 0x000000021b0e7825 */ /* 0x001fc800078e0212 */
[C---:B-1----:R-:W-:Y:S01]  /*4f980*/  IMAD.IADD R25, R27.reuse, 0x1, R4 ;  /* 0x000000011b197824 */ /* 0x042fe200078e0204 */
[----:B------:R0:W-:Y:S01]  /*4f990*/  @P6 STG.E.U16 desc[UR60][R14.64], R11 ;  /* 0x0000000b0e006986 */ /* 0x0001e2000c10153c */
[----:B------:R-:W-:Y:S01]  /*4f9a0*/  IMAD.WIDE R4, R27, 0x2, R244 ;  /* 0x000000021b047825 */ /* 0x000fe200078e02f4 */
[-C--:B------:R-:W-:Y:S02]  /*4f9b0*/  ISETP.LT.AND P6, PT, R20, R23.reuse, !P2 ;  /* 0x000000171400720c */ /* 0x080fe400057c1270 */
[----:B---3--:R-:W-:Y:S01]  /*4f9c0*/  PRMT R9, R230, 0x7632, R9 ;  /* 0x00007632e6097816 */ /* 0x008fe20000000009 */
[----:B------:R-:W-:Y:S01]  /*4f9d0*/  IMAD.WIDE R12, R25, 0x2, R2 ;  /* 0x00000002190c7825 */ /* 0x000fe200078e0202 */
[----:B------:R-:W-:Y:S01]  /*4f9e0*/  ISETP.GE.AND P0, PT, R29, R0, PT ;  /* 0x000000001d00720c */ /* 0x000fe20003f06270 */
[----:B------:R1:W-:Y:S01]  /*4f9f0*/  @P1 STG.E.U16 desc[UR60][R4.64], R230 ;  /* 0x000000e604001986 */ /* 0x0003e2000c10153c */
[----:B------:R-:W3:Y:S01]  /*4fa00*/  LDC R0, c[0x0][0x248] ;  /* 0x00009200ff007b82 */ /* 0x000ee20000000800 */
[----:B0-----:R-:W-:Y:S01]  /*4fa10*/  IMAD.WIDE R10, R27, 0x2, R246 ;  /* 0x000000021b0a7825 */ /* 0x001fe200078e02f6 */
[----:B------:R-:W-:-:S02]  /*4fa20*/  ISETP.LT.AND P1, PT, R21, R23, !P2 ;  /* 0x000000171500720c */ /* 0x000fc40005721270 */
[----:B------:R-:W-:Y:S02]  /*4fa30*/  ISETP.LT.AND P2, PT, R22, R23, !P2 ;  /* 0x000000171600720c */ /* 0x000fe40005741270 */
[----:B------:R0:W-:Y:S01]  /*4fa40*/  @P3 STG.E.U16 desc[UR60][R10.64], R9 ;  /* 0x000000090a003986 */ /* 0x0001e2000c10153c */
[----:B-1----:R-:W-:-:S03]  /*4fa50*/  PRMT R5, R234, 0x7632, R5 ;  /* 0x00007632ea057816 */ /* 0x002fc60000000005 */
[----:B------:R-:W-:Y:S01]  /*4fa60*/  @P5 STG.E.U16 desc[UR60][R12.64], R234 ;  /* 0x000000ea0c005986 */ /* 0x000fe2000c10153c */
[CC--:B------:R-:W-:Y:S02]  /*4fa70*/  ISETP.LT.AND P5, PT, R17.reuse, R23.reuse, !P4 ;  /* 0x000000171100720c */ /* 0x0c0fe400067a1270 */
[----:B------:R-:W-:Y:S01]  /*4fa80*/  ISETP.LT.AND P3, PT, R17, R23, !P0 ;  /* 0x000000171100720c */ /* 0x000fe20004761270 */
[C---:B--2---:R-:W-:Y:S02]  /*4fa90*/  IMAD.IADD R17, R25.reuse, 0x1, R16 ;  /* 0x0000000119117824 */ /* 0x044fe400078e0210 */
[----:B0-----:R-:W-:-:S04]  /*4faa0*/  IMAD.WIDE R8, R25, 0x2, R18 ;  /* 0x0000000219087825 */ /* 0x001fc800078e0212 */
[----:B------:R-:W-:Y:S01]  /*4fab0*/  IMAD.WIDE R14, R25, 0x2, R244 ;  /* 0x00000002190e7825 */ /* 0x000fe200078e02f4 */
[----:B------:R0:W-:Y:S03]  /*4fac0*/  @P6 STG.E.U16 desc[UR60][R8.64], R5 ;  /* 0x0000000508006986 */ /* 0x0001e6000c10153c */
[----:B------:R-:W-:Y:S01]  /*4fad0*/  IMAD.WIDE R10, R17, 0x2, R2 ;  /* 0x00000002110a7825 */ /* 0x000fe200078e0202 */
[----:B------:R1:W-:Y:S01]  /*4fae0*/  @P1 STG.E.U16 desc[UR60][R14.64], R6 ;  /* 0x000000060e001986 */ /* 0x0003e2000c10153c */
[----:B------:R-:W-:Y:S02]  /*4faf0*/  ISETP.LT.AND P1, PT, R20, R23, !P4 ;  /* 0x000000171400720c */ /* 0x000fe40006721270 */
[----:B0-----:R-:W-:Y:S01]  /*4fb00*/  IMAD.WIDE R4, R25, 0x2, R246 ;  /* 0x0000000219047825 */ /* 0x001fe200078e02f6 */
[----:B------:R-:W-:-:S05]  /*4fb10*/  PRMT R9, R6, 0x7632, R9 ;  /* 0x0000763206097816 */ /* 0x000fca0000000009 */
[----:B------:R0:W-:Y:S01]  /*4fb20*/  @P2 STG.E.U16 desc[UR60][R4.64], R9 ;  /* 0x0000000904002986 */ /* 0x0001e2000c10153c */
[-C--:B------:R-:W-:Y:S02]  /*4fb30*/  ISETP.LT.AND P6, PT, R20, R23.reuse, !P0 ;  /* 0x000000171400720c */ /* 0x080fe400047c1270 */
[----:B------:R-:W-:Y:S01]  /*4fb40*/  ISETP.LT.AND P2, PT, R21, R23, !P0 ;  /* 0x000000171500720c */ /* 0x000fe20004741270 */
[----:B------:R-:W-:-:S04]  /*4fb50*/  IMAD.WIDE R12, R17, 0x2, R244 ;  /* 0x00000002110c7825 */ /* 0x000fc800078e02f4 */
[----:B-1----:R-:W-:-:S04]  /*4fb60*/  IMAD.WIDE R14, R17, 0x2, R246 ;  /* 0x00000002110e7825 */ /* 0x002fc800078e02f6 */
[----:B0-----:R-:W-:Y:S01]  /*4fb70*/  IMAD.WIDE R8, R17, 0x2, R18 ;  /* 0x0000000211087825 */ /* 0x001fe200078e0212 */
[----:B------:R-:W-:Y:S01]  /*4fb80*/  PRMT R4, R235, 0x7632, R4 ;  /* 0x00007632eb047816 */ /* 0x000fe20000000004 */
[----:B------:R0:W-:Y:S01]  /*4fb90*/  @P5 STG.E.U16 desc[UR60][R10.64], R227 ;  /* 0x000000e30a005986 */ /* 0x0001e2000c10153c */
[-C--:B------:R-:W-:Y:S02]  /*4fba0*/  ISETP.LT.AND P5, PT, R21, R23.reuse, !P4 ;  /* 0x000000171500720c */ /* 0x080fe400067a1270 */
[----:B------:R-:W-:Y:S01]  /*4fbb0*/  ISETP.LT.AND P4, PT, R22, R23, !P4 ;  /* 0x000000171600720c */ /* 0x000fe20006781270 */
[----:B---3--:R-:W-:Y:S01]  /*4fbc0*/  IMAD.IADD R21, R17, 0x1, R0 ;  /* 0x0000000111157824 */ /* 0x008fe200078e0200 */
[----:B------:R-:W-:Y:S02]  /*4fbd0*/  PRMT R16, R227, 0x7632, R16 ;  /* 0x00007632e3107816 */ /* 0x000fe40000000010 */
[----:B------:R-:W-:Y:S01]  /*4fbe0*/  PRMT R0, R231, 0x7632, R0 ;  /* 0x00007632e7007816 */ /* 0x000fe20000000000 */
[----:B------:R-:W-:-:S02]  /*4fbf0*/  IMAD.WIDE R2, R21, 0x2, R2 ;  /* 0x0000000215027825 */ /* 0x000fc400078e0202 */
[----:B------:R0:W-:Y:S02]  /*4fc00*/  @P1 STG.E.U16 desc[UR60][R8.64], R16 ;  /* 0x0000001008001986 */ /* 0x0001e4000c10153c */
[C---:B------:R-:W-:Y:S02]  /*4fc10*/  IMAD.WIDE R18, R21.reuse, 0x2, R18 ;  /* 0x0000000215127825 */ /* 0x040fe400078e0212 */
[----:B------:R0:W-:Y:S02]  /*4fc20*/  @P5 STG.E.U16 desc[UR60][R12.64], R231 ;  /* 0x000000e70c005986 */ /* 0x0001e4000c10153c */
[C---:B------:R-:W-:Y:S02]  /*4fc30*/  IMAD.WIDE R244, R21.reuse, 0x2, R244 ;  /* 0x0000000215f47825 */ /* 0x040fe400078e02f4 */
[----:B------:R0:W-:Y:S04]  /*4fc40*/  @P4 STG.E.U16 desc[UR60][R14.64], R0 ;  /* 0x000000000e004986 */ /* 0x0001e8000c10153c */
[----:B------:R0:W-:Y:S04]  /*4fc50*/  @P3 STG.E.U16 desc[UR60][R2.64], R235 ;  /* 0x000000eb02003986 */ /* 0x0001e8000c10153c */
[----:B------:R0:W-:Y:S04]  /*4fc60*/  @P6 STG.E.U16 desc[UR60][R18.64], R4 ;  /* 0x0000000412006986 */ /* 0x0001e8000c10153c */
[----:B------:R0:W-:Y:S01]  /*4fc70*/  @P2 STG.E.U16 desc[UR60][R244.64], R7 ;  /* 0x00000007f4002986 */ /* 0x0001e2000c10153c */
[----:B------:R-:W-:Y:S01]  /*4fc80*/  ISETP.LT.AND P0, PT, R22, R23, !P0 ;  /* 0x000000171600720c */ /* 0x000fe20004701270 */
[----:B------:R-:W-:-:S12]  /*4fc90*/  IMAD.WIDE R246, R21, 0x2, R246 ;  /* 0x0000000215f67825 */ /* 0x000fd800078e02f6 */
[----:B0-----:R-:W-:Y:S05]  /*4fca0*/  @!P0 EXIT ;  /* 0x000000000000894d */ /* 0x001fea0003800000 */
[----:B------:R-:W-:-:S05]  /*4fcb0*/  PRMT R123, R7, 0x7632, R123 ;  /* 0x00007632077b7816 */ /* 0x000fca000000007b */
[----:B------:R-:W-:Y:S01]  /*4fcc0*/  STG.E.U16 desc[UR60][R246.64], R123 ;  /* 0x0000007bf6007986 */ /* 0x000fe2000c10153c */
[----:B------:R-:W-:Y:S05]  /*4fcd0*/  EXIT ;  /* 0x000000000000794d */ /* 0x000fea0003800000 */
.L_x_2:
[----:B------:R-:W-:-:S00]  /*4fce0*/  BRA `(.L_x_2) ;  /* 0xfffffffc00fc7947 */ /* 0x000fc0000383ffff */
[----:B------:R-:W-:-:S00]  /*4fcf0*/  NOP ;  /* 0x0000000000007918 */ /* 0x000fc00000000000 */
        /* <DEDUP_REMOVED lines=8> */
.L_x_3:


//--------------------- .nv.shared.matmul_kernel  --------------------------
	.section	.nv.shared.matmul_kernel,"aw",@nobits
	.sectionflags	@""
	.align	16
	.zero		1024


//--------------------- .nv.shared.reserved.0     --------------------------
	.section	.nv.shared.reserved.0,"aw",@nobits
	.weak		__nv_reservedSMEM_offset_0_alias
	.size		__nv_reservedSMEM_offset_0_alias, 0, 0
	.other		__nv_reservedSMEM_offset_0_alias,@"STO_CUDA_RESERVED_SHARED STV_DEFAULT"
__nv_reservedSMEM_offset_0_alias:
	.zero		0


//--------------------- .nv.constant0.matmul_kernel --------------------------
	.section	.nv.constant0.matmul_kernel,"a",@progbits
	.sectionflags	@""
	.align	4
.nv.constant0.matmul_kernel:
	.zero		608


//--------------------- SYMBOLS --------------------------

	.type		.nv.reservedSmem.offset0,@object
	.size		.nv.reservedSmem.offset0,0x4
